//
// Generated by NVIDIA NVVM Compiler
//
// Compiler Build ID: CL-36424714
// Cuda compilation tools, release 13.0, V13.0.88
// Based on NVVM 20.0.0
//

.version 9.0
.target sm_100
.address_size 64

	// .globl	_Z20deform_attn_baselineI6__halfEvPKT_PKlS5_S3_S3_iiiiiiiPS1_
// _ZZ23deform_attn_shared_metaI6__halfEvPKT_PKlS5_S3_S3_iiiiiiiPS1_E16s_spatial_shapes has been demoted
// _ZZ23deform_attn_shared_metaI6__halfEvPKT_PKlS5_S3_S3_iiiiiiiPS1_E13s_level_start has been demoted

.visible .entry _Z20deform_attn_baselineI6__halfEvPKT_PKlS5_S3_S3_iiiiiiiPS1_(
	.param .u64 .ptr .align 1 _Z20deform_attn_baselineI6__halfEvPKT_PKlS5_S3_S3_iiiiiiiPS1__param_0,
	.param .u64 .ptr .align 1 _Z20deform_attn_baselineI6__halfEvPKT_PKlS5_S3_S3_iiiiiiiPS1__param_1,
	.param .u64 .ptr .align 1 _Z20deform_attn_baselineI6__halfEvPKT_PKlS5_S3_S3_iiiiiiiPS1__param_2,
	.param .u64 .ptr .align 1 _Z20deform_attn_baselineI6__halfEvPKT_PKlS5_S3_S3_iiiiiiiPS1__param_3,
	.param .u64 .ptr .align 1 _Z20deform_attn_baselineI6__halfEvPKT_PKlS5_S3_S3_iiiiiiiPS1__param_4,
	.param .u32 _Z20deform_attn_baselineI6__halfEvPKT_PKlS5_S3_S3_iiiiiiiPS1__param_5,
	.param .u32 _Z20deform_attn_baselineI6__halfEvPKT_PKlS5_S3_S3_iiiiiiiPS1__param_6,
	.param .u32 _Z20deform_attn_baselineI6__halfEvPKT_PKlS5_S3_S3_iiiiiiiPS1__param_7,
	.param .u32 _Z20deform_attn_baselineI6__halfEvPKT_PKlS5_S3_S3_iiiiiiiPS1__param_8,
	.param .u32 _Z20deform_attn_baselineI6__halfEvPKT_PKlS5_S3_S3_iiiiiiiPS1__param_9,
	.param .u32 _Z20deform_attn_baselineI6__halfEvPKT_PKlS5_S3_S3_iiiiiiiPS1__param_10,
	.param .u32 _Z20deform_attn_baselineI6__halfEvPKT_PKlS5_S3_S3_iiiiiiiPS1__param_11,
	.param .u64 .ptr .align 1 _Z20deform_attn_baselineI6__halfEvPKT_PKlS5_S3_S3_iiiiiiiPS1__param_12
)
{
	.reg .pred 	%p<24>;
	.reg .b16 	%rs<51>;
	.reg .b32 	%r<75>;
	.reg .b32 	%f<29>;
	.reg .b64 	%rd<33>;

	ld.param.u64 	%rd11, [_Z20deform_attn_baselineI6__halfEvPKT_PKlS5_S3_S3_iiiiiiiPS1__param_0];
	ld.param.u64 	%rd6, [_Z20deform_attn_baselineI6__halfEvPKT_PKlS5_S3_S3_iiiiiiiPS1__param_1];
	ld.param.u64 	%rd7, [_Z20deform_attn_baselineI6__halfEvPKT_PKlS5_S3_S3_iiiiiiiPS1__param_2];
	ld.param.u64 	%rd8, [_Z20deform_attn_baselineI6__halfEvPKT_PKlS5_S3_S3_iiiiiiiPS1__param_3];
	ld.param.u64 	%rd9, [_Z20deform_attn_baselineI6__halfEvPKT_PKlS5_S3_S3_iiiiiiiPS1__param_4];
	ld.param.u32 	%r36, [_Z20deform_attn_baselineI6__halfEvPKT_PKlS5_S3_S3_iiiiiiiPS1__param_5];
	ld.param.u32 	%r30, [_Z20deform_attn_baselineI6__halfEvPKT_PKlS5_S3_S3_iiiiiiiPS1__param_6];
	ld.param.u32 	%r31, [_Z20deform_attn_baselineI6__halfEvPKT_PKlS5_S3_S3_iiiiiiiPS1__param_7];
	ld.param.u32 	%r32, [_Z20deform_attn_baselineI6__halfEvPKT_PKlS5_S3_S3_iiiiiiiPS1__param_8];
	ld.param.u32 	%r33, [_Z20deform_attn_baselineI6__halfEvPKT_PKlS5_S3_S3_iiiiiiiPS1__param_9];
	ld.param.u32 	%r34, [_Z20deform_attn_baselineI6__halfEvPKT_PKlS5_S3_S3_iiiiiiiPS1__param_10];
	ld.param.u32 	%r35, [_Z20deform_attn_baselineI6__halfEvPKT_PKlS5_S3_S3_iiiiiiiPS1__param_11];
	cvta.to.global.u64 	%rd1, %rd11;
	mov.u32 	%r37, %ctaid.x;
	mov.u32 	%r38, %ntid.x;
	mov.u32 	%r39, %tid.x;
	mad.lo.s32 	%r1, %r37, %r38, %r39;
	mul.lo.s32 	%r40, %r31, %r36;
	mul.lo.s32 	%r41, %r40, %r32;
	mul.lo.s32 	%r42, %r41, %r34;
	setp.ge.s32 	%p1, %r1, %r42;
	@%p1 bra 	$L__BB0_20;
	mul.lo.s32 	%r44, %r32, %r31;
	mul.lo.s32 	%r45, %r44, %r34;
	div.s32 	%r2, %r1, %r45;
	mul.lo.s32 	%r46, %r2, %r45;
	sub.s32 	%r47, %r1, %r46;
	div.s32 	%r3, %r47, %r44;
	mul.lo.s32 	%r48, %r3, %r44;
	sub.s32 	%r4, %r47, %r48;
	rem.s32 	%r5, %r47, %r32;
	mov.b32 	%r43, 0;
	// begin inline asm
	cvt.rn.f16.s32 %rs16, %r43;
	// end inline asm
	setp.lt.s32 	%p2, %r33, 1;
	mov.u16 	%rs49, %rs16;
	@%p2 bra 	$L__BB0_19;
	setp.lt.s32 	%p3, %r35, 1;
	mad.lo.s32 	%r49, %r2, %r34, %r3;
	div.s32 	%r50, %r4, %r32;
	mad.lo.s32 	%r6, %r49, %r31, %r50;
	mul.lo.s32 	%r7, %r2, %r30;
	@%p3 bra 	$L__BB0_19;
	neg.s32 	%r8, %r35;
	mul.lo.s32 	%r9, %r33, %r6;
	cvta.to.global.u64 	%rd12, %rd8;
	add.s64 	%rd2, %rd12, 2;
	cvta.to.global.u64 	%rd3, %rd6;
	cvta.to.global.u64 	%rd4, %rd7;
	cvta.to.global.u64 	%rd5, %rd9;
	mov.b32 	%r70, 0;
	mov.u16 	%rs49, %rs16;
$L__BB0_4:
	shl.b32 	%r11, %r70, 1;
	mul.wide.u32 	%rd13, %r11, 8;
	add.s64 	%rd14, %rd3, %rd13;
	ld.global.u32 	%r12, [%rd14];
	ld.global.u32 	%r13, [%rd14+8];
	setp.eq.s32 	%p4, %r70, 0;
	mov.b32 	%r74, 0;
	@%p4 bra 	$L__BB0_6;
	mul.wide.u32 	%rd15, %r70, 8;
	add.s64 	%rd16, %rd4, %rd15;
	ld.global.u32 	%r74, [%rd16+-8];
$L__BB0_6:
	cvt.rn.f32.s32 	%f5, %r12;
	cvt.rn.f32.s32 	%f6, %r13;
	add.s32 	%r26, %r74, %r7;
	add.s32 	%r53, %r9, %r70;
	mul.lo.s32 	%r72, %r35, %r53;
	shl.b32 	%r54, %r9, 1;
	add.s32 	%r55, %r54, %r11;
	mul.lo.s32 	%r71, %r35, %r55;
	mov.u32 	%r73, %r8;
$L__BB0_7:
	mul.wide.s32 	%rd17, %r72, 2;
	add.s64 	%rd18, %rd5, %rd17;
	mul.wide.s32 	%rd19, %r71, 2;
	add.s64 	%rd20, %rd2, %rd19;
	ld.global.u16 	%rs17, [%rd20+-2];
	ld.global.u16 	%rs18, [%rd20];
	ld.global.u16 	%rs4, [%rd18];
	// begin inline asm
	{  cvt.f32.f16 %f7, %rs17;}

	// end inline asm
	add.f32 	%f9, %f7, 0f3F800000;
	mul.f32 	%f10, %f9, %f5;
	fma.rn.f32 	%f1, %f10, 0f3F000000, 0fBF000000;
	// begin inline asm
	{  cvt.f32.f16 %f8, %rs18;}

	// end inline asm
	add.f32 	%f11, %f8, 0f3F800000;
	mul.f32 	%f12, %f11, %f6;
	fma.rn.f32 	%f13, %f12, 0f3F000000, 0fBF000000;
	setp.leu.f32 	%p5, %f1, 0fBF800000;
	setp.leu.f32 	%p6, %f13, 0fBF800000;
	or.pred  	%p7, %p5, %p6;
	setp.geu.f32 	%p8, %f1, %f5;
	or.pred  	%p9, %p8, %p7;
	setp.geu.f32 	%p10, %f13, %f6;
	or.pred  	%p11, %p9, %p10;
	@%p11 bra 	$L__BB0_17;
	cvt.rmi.f32.f32 	%f14, %f1;
	cvt.rzi.s32.f32 	%r18, %f14;
	cvt.rmi.f32.f32 	%f15, %f13;
	cvt.rzi.s32.f32 	%r56, %f15;
	add.s32 	%r20, %r18, 1;
	add.s32 	%r21, %r56, 1;
	cvt.rn.f32.s32 	%f16, %r18;
	sub.f32 	%f3, %f1, %f16;
	cvt.rn.f32.s32 	%f17, %r56;
	sub.f32 	%f4, %f13, %f17;
	or.b32  	%r57, %r18, %r56;
	setp.lt.s32 	%p12, %r57, 0;
	mov.u16 	%rs46, %rs16;
	@%p12 bra 	$L__BB0_10;
	mad.lo.s32 	%r58, %r18, %r13, %r26;
	add.s32 	%r59, %r58, %r56;
	mad.lo.s32 	%r60, %r59, %r32, %r5;
	mul.wide.s32 	%rd21, %r60, 2;
	add.s64 	%rd22, %rd1, %rd21;
	ld.global.u16 	%rs21, [%rd22];
	mov.f32 	%f19, 0f3F800000;
	sub.f32 	%f20, %f19, %f4;
	sub.f32 	%f21, %f19, %f3;
	mul.f32 	%f18, %f21, %f20;
	// begin inline asm
	{  cvt.rn.f16.f32 %rs19, %f18;}

	// end inline asm
	// begin inline asm
	{fma.rn.f16 %rs46,%rs21,%rs19,%rs16;
}
	// end inline asm
$L__BB0_10:
	setp.lt.s32 	%p13, %r18, 0;
	setp.ge.s32 	%p14, %r21, %r13;
	or.pred  	%p15, %p13, %p14;
	@%p15 bra 	$L__BB0_12;
	mad.lo.s32 	%r61, %r18, %r13, %r26;
	add.s32 	%r62, %r61, %r21;
	mad.lo.s32 	%r63, %r62, %r32, %r5;
	mul.wide.s32 	%rd23, %r63, 2;
	add.s64 	%rd24, %rd1, %rd23;
	ld.global.u16 	%rs26, [%rd24];
	mov.f32 	%f23, 0f3F800000;
	sub.f32 	%f24, %f23, %f3;
	mul.f32 	%f22, %f24, %f4;
	// begin inline asm
	{  cvt.rn.f16.f32 %rs24, %f22;}

	// end inline asm
	// begin inline asm
	{fma.rn.f16 %rs46,%rs26,%rs24,%rs46;
}
	// end inline asm
$L__BB0_12:
	setp.lt.s32 	%p16, %r56, 0;
	setp.ge.s32 	%p17, %r20, %r12;
	or.pred  	%p18, %p17, %p16;
	@%p18 bra 	$L__BB0_14;
	add.s32 	%r64, %r26, %r56;
	mad.lo.s32 	%r65, %r20, %r13, %r64;
	mad.lo.s32 	%r66, %r65, %r32, %r5;
	mul.wide.s32 	%rd25, %r66, 2;
	add.s64 	%rd26, %rd1, %rd25;
	ld.global.u16 	%rs31, [%rd26];
	mov.f32 	%f26, 0f3F800000;
	sub.f32 	%f27, %f26, %f4;
	mul.f32 	%f25, %f3, %f27;
	// begin inline asm
	{  cvt.rn.f16.f32 %rs29, %f25;}

	// end inline asm
	// begin inline asm
	{fma.rn.f16 %rs46,%rs31,%rs29,%rs46;
}
	// end inline asm
$L__BB0_14:
	or.pred  	%p21, %p17, %p14;
	@%p21 bra 	$L__BB0_16;
	mad.lo.s32 	%r67, %r20, %r13, %r26;
	add.s32 	%r68, %r67, %r21;
	mad.lo.s32 	%r69, %r68, %r32, %r5;
	mul.wide.s32 	%rd27, %r69, 2;
	add.s64 	%rd28, %rd1, %rd27;
	ld.global.u16 	%rs36, [%rd28];
	mul.f32 	%f28, %f3, %f4;
	// begin inline asm
	{  cvt.rn.f16.f32 %rs34, %f28;}

	// end inline asm
	// begin inline asm
	{fma.rn.f16 %rs46,%rs36,%rs34,%rs46;
}
	// end inline asm
$L__BB0_16:
	// begin inline asm
	{fma.rn.f16 %rs49,%rs4,%rs46,%rs49;
}
	// end inline asm
$L__BB0_17:
	add.s32 	%r73, %r73, 1;
	setp.eq.s32 	%p22, %r73, 0;
	add.s32 	%r72, %r72, 1;
	add.s32 	%r71, %r71, 2;
	@%p22 bra 	$L__BB0_18;
	bra.uni 	$L__BB0_7;
$L__BB0_18:
	add.s32 	%r70, %r70, 1;
	setp.ne.s32 	%p23, %r70, %r33;
	@%p23 bra 	$L__BB0_4;
$L__BB0_19:
	ld.param.u64 	%rd32, [_Z20deform_attn_baselineI6__halfEvPKT_PKlS5_S3_S3_iiiiiiiPS1__param_12];
	cvta.to.global.u64 	%rd29, %rd32;
	mul.wide.s32 	%rd30, %r1, 2;
	add.s64 	%rd31, %rd29, %rd30;
	st.global.u16 	[%rd31], %rs49;
$L__BB0_20:
	ret;

}
	// .globl	_Z23deform_attn_shared_metaI6__halfEvPKT_PKlS5_S3_S3_iiiiiiiPS1_
.visible .entry _Z23deform_attn_shared_metaI6__halfEvPKT_PKlS5_S3_S3_iiiiiiiPS1_(
	.param .u64 .ptr .align 1 _Z23deform_attn_shared_metaI6__halfEvPKT_PKlS5_S3_S3_iiiiiiiPS1__param_0,
	.param .u64 .ptr .align 1 _Z23deform_attn_shared_metaI6__halfEvPKT_PKlS5_S3_S3_iiiiiiiPS1__param_1,
	.param .u64 .ptr .align 1 _Z23deform_attn_shared_metaI6__halfEvPKT_PKlS5_S3_S3_iiiiiiiPS1__param_2,
	.param .u64 .ptr .align 1 _Z23deform_attn_shared_metaI6__halfEvPKT_PKlS5_S3_S3_iiiiiiiPS1__param_3,
	.param .u64 .ptr .align 1 _Z23deform_attn_shared_metaI6__halfEvPKT_PKlS5_S3_S3_iiiiiiiPS1__param_4,
	.param .u32 _Z23deform_attn_shared_metaI6__halfEvPKT_PKlS5_S3_S3_iiiiiiiPS1__param_5,
	.param .u32 _Z23deform_attn_shared_metaI6__halfEvPKT_PKlS5_S3_S3_iiiiiiiPS1__param_6,
	.param .u32 _Z23deform_attn_shared_metaI6__halfEvPKT_PKlS5_S3_S3_iiiiiiiPS1__param_7,
	.param .u32 _Z23deform_attn_shared_metaI6__halfEvPKT_PKlS5_S3_S3_iiiiiiiPS1__param_8,
	.param .u32 _Z23deform_attn_shared_metaI6__halfEvPKT_PKlS5_S3_S3_iiiiiiiPS1__param_9,
	.param .u32 _Z23deform_attn_shared_metaI6__halfEvPKT_PKlS5_S3_S3_iiiiiiiPS1__param_10,
	.param .u32 _Z23deform_attn_shared_metaI6__halfEvPKT_PKlS5_S3_S3_iiiiiiiPS1__param_11,
	.param .u64 .ptr .align 1 _Z23deform_attn_shared_metaI6__halfEvPKT_PKlS5_S3_S3_iiiiiiiPS1__param_12
)
{
	.reg .pred 	%p<26>;
	.reg .b16 	%rs<51>;
	.reg .b32 	%r<88>;
	.reg .b32 	%f<30>;
	.reg .b64 	%rd<36>;
	// demoted variable
	.shared .align 8 .b8 _ZZ23deform_attn_shared_metaI6__halfEvPKT_PKlS5_S3_S3_iiiiiiiPS1_E16s_spatial_shapes[64];
	// demoted variable
	.shared .align 8 .b8 _ZZ23deform_attn_shared_metaI6__halfEvPKT_PKlS5_S3_S3_iiiiiiiPS1_E13s_level_start[32];
	ld.param.u64 	%rd8, [_Z23deform_attn_shared_metaI6__halfEvPKT_PKlS5_S3_S3_iiiiiiiPS1__param_0];
	ld.param.u64 	%rd3, [_Z23deform_attn_shared_metaI6__halfEvPKT_PKlS5_S3_S3_iiiiiiiPS1__param_1];
	ld.param.u64 	%rd4, [_Z23deform_attn_shared_metaI6__halfEvPKT_PKlS5_S3_S3_iiiiiiiPS1__param_2];
	ld.param.u64 	%rd5, [_Z23deform_attn_shared_metaI6__halfEvPKT_PKlS5_S3_S3_iiiiiiiPS1__param_3];
	ld.param.u32 	%r30, [_Z23deform_attn_shared_metaI6__halfEvPKT_PKlS5_S3_S3_iiiiiiiPS1__param_5];
	ld.param.u32 	%r31, [_Z23deform_attn_shared_metaI6__halfEvPKT_PKlS5_S3_S3_iiiiiiiPS1__param_6];
	ld.param.u32 	%r32, [_Z23deform_attn_shared_metaI6__halfEvPKT_PKlS5_S3_S3_iiiiiiiPS1__param_7];
	ld.param.u32 	%r33, [_Z23deform_attn_shared_metaI6__halfEvPKT_PKlS5_S3_S3_iiiiiiiPS1__param_8];
	ld.param.u32 	%r34, [_Z23deform_attn_shared_metaI6__halfEvPKT_PKlS5_S3_S3_iiiiiiiPS1__param_9];
	ld.param.u32 	%r35, [_Z23deform_attn_shared_metaI6__halfEvPKT_PKlS5_S3_S3_iiiiiiiPS1__param_10];
	ld.param.u32 	%r36, [_Z23deform_attn_shared_metaI6__halfEvPKT_PKlS5_S3_S3_iiiiiiiPS1__param_11];
	cvta.to.global.u64 	%rd1, %rd8;
	mov.u32 	%r1, %tid.x;
	setp.gt.u32 	%p1, %r1, 7;
	@%p1 bra 	$L__BB1_2;
	cvta.to.global.u64 	%rd9, %rd3;
	mul.wide.u32 	%rd10, %r1, 8;
	add.s64 	%rd11, %rd9, %rd10;
	ld.global.u64 	%rd12, [%rd11];
	shl.b32 	%r37, %r1, 3;
	mov.u32 	%r38, _ZZ23deform_attn_shared_metaI6__halfEvPKT_PKlS5_S3_S3_iiiiiiiPS1_E16s_spatial_shapes;
	add.s32 	%r39, %r38, %r37;
	st.shared.u64 	[%r39], %rd12;
$L__BB1_2:
	add.s32 	%r40, %r34, -1;
	setp.ge.s32 	%p2, %r1, %r40;
	@%p2 bra 	$L__BB1_4;
	cvta.to.global.u64 	%rd13, %rd4;
	mul.wide.u32 	%rd14, %r1, 8;
	add.s64 	%rd15, %rd13, %rd14;
	ld.global.u64 	%rd16, [%rd15];
	shl.b32 	%r41, %r1, 3;
	mov.u32 	%r42, _ZZ23deform_attn_shared_metaI6__halfEvPKT_PKlS5_S3_S3_iiiiiiiPS1_E13s_level_start;
	add.s32 	%r43, %r42, %r41;
	st.shared.u64 	[%r43], %rd16;
$L__BB1_4:
	bar.sync 	0;
	mov.u32 	%r44, %ctaid.x;
	mov.u32 	%r45, %ntid.x;
	mad.lo.s32 	%r2, %r44, %r45, %r1;
	mul.lo.s32 	%r46, %r32, %r30;
	mul.lo.s32 	%r47, %r46, %r33;
	mul.lo.s32 	%r48, %r47, %r35;
	setp.ge.s32 	%p3, %r2, %r48;
	@%p3 bra 	$L__BB1_24;
	mul.lo.s32 	%r50, %r33, %r32;
	mul.lo.s32 	%r51, %r50, %r35;
	div.s32 	%r3, %r2, %r51;
	mul.lo.s32 	%r52, %r3, %r51;
	sub.s32 	%r53, %r2, %r52;
	div.s32 	%r4, %r53, %r50;
	mul.lo.s32 	%r54, %r4, %r50;
	sub.s32 	%r5, %r53, %r54;
	rem.s32 	%r6, %r53, %r33;
	mov.b32 	%r49, 0;
	// begin inline asm
	cvt.rn.f16.s32 %rs16, %r49;
	// end inline asm
	setp.lt.s32 	%p4, %r34, 1;
	mov.u16 	%rs49, %rs16;
	@%p4 bra 	$L__BB1_23;
	setp.lt.s32 	%p5, %r36, 1;
	mad.lo.s32 	%r55, %r3, %r35, %r4;
	div.s32 	%r56, %r5, %r33;
	mad.lo.s32 	%r7, %r55, %r32, %r56;
	mul.lo.s32 	%r8, %r3, %r31;
	@%p5 bra 	$L__BB1_23;
	mul.lo.s32 	%r9, %r34, %r7;
	cvta.to.global.u64 	%rd17, %rd5;
	add.s64 	%rd2, %rd17, 2;
	mov.b32 	%r83, 0;
	mov.u16 	%rs49, %rs16;
$L__BB1_8:
	shl.b32 	%r59, %r83, 4;
	mov.u32 	%r60, _ZZ23deform_attn_shared_metaI6__halfEvPKT_PKlS5_S3_S3_iiiiiiiPS1_E16s_spatial_shapes;
	add.s32 	%r61, %r60, %r59;
	ld.shared.u32 	%r11, [%r61];
	ld.shared.u32 	%r12, [%r61+8];
	setp.eq.s32 	%p6, %r83, 0;
	mov.b32 	%r87, 0;
	@%p6 bra 	$L__BB1_10;
	shl.b32 	%r62, %r83, 3;
	mov.u32 	%r63, _ZZ23deform_attn_shared_metaI6__halfEvPKT_PKlS5_S3_S3_iiiiiiiPS1_E13s_level_start;
	add.s32 	%r64, %r63, %r62;
	ld.shared.u32 	%r87, [%r64+-8];
$L__BB1_10:
	neg.s32 	%r86, %r36;
	add.s32 	%r26, %r87, %r8;
	add.s32 	%r65, %r9, %r83;
	mul.lo.s32 	%r85, %r36, %r65;
	shl.b32 	%r66, %r83, 1;
	shl.b32 	%r67, %r9, 1;
	add.s32 	%r68, %r67, %r66;
	mul.lo.s32 	%r84, %r36, %r68;
	cvt.rn.f32.s32 	%f8, %r11;
	cvt.rn.f32.s32 	%f11, %r12;
$L__BB1_11:
	ld.param.u64 	%rd34, [_Z23deform_attn_shared_metaI6__halfEvPKT_PKlS5_S3_S3_iiiiiiiPS1__param_4];
	mul.wide.s32 	%rd18, %r85, 2;
	cvta.to.global.u64 	%rd19, %rd34;
	add.s64 	%rd20, %rd19, %rd18;
	mul.wide.s32 	%rd21, %r84, 2;
	add.s64 	%rd22, %rd2, %rd21;
	ld.global.u16 	%rs17, [%rd22+-2];
	ld.global.u16 	%rs18, [%rd22];
	ld.global.u16 	%rs4, [%rd20];
	// begin inline asm
	{  cvt.f32.f16 %f5, %rs17;}

	// end inline asm
	add.f32 	%f7, %f5, 0f3F800000;
	mul.f32 	%f9, %f7, %f8;
	fma.rn.f32 	%f1, %f9, 0f3F000000, 0fBF000000;
	// begin inline asm
	{  cvt.f32.f16 %f6, %rs18;}

	// end inline asm
	add.f32 	%f10, %f6, 0f3F800000;
	mul.f32 	%f13, %f10, %f11;
	fma.rn.f32 	%f14, %f13, 0f3F000000, 0fBF000000;
	setp.leu.f32 	%p7, %f1, 0fBF800000;
	setp.leu.f32 	%p8, %f14, 0fBF800000;
	or.pred  	%p9, %p7, %p8;
	setp.geu.f32 	%p10, %f1, %f8;
	or.pred  	%p11, %p10, %p9;
	setp.geu.f32 	%p12, %f14, %f11;
	or.pred  	%p13, %p11, %p12;
	@%p13 bra 	$L__BB1_21;
	cvt.rmi.f32.f32 	%f15, %f1;
	cvt.rzi.s32.f32 	%r17, %f15;
	cvt.rmi.f32.f32 	%f16, %f14;
	cvt.rzi.s32.f32 	%r69, %f16;
	add.s32 	%r19, %r17, 1;
	add.s32 	%r20, %r69, 1;
	cvt.rn.f32.s32 	%f17, %r17;
	sub.f32 	%f3, %f1, %f17;
	cvt.rn.f32.s32 	%f18, %r69;
	sub.f32 	%f4, %f14, %f18;
	or.b32  	%r70, %r17, %r69;
	setp.lt.s32 	%p14, %r70, 0;
	mov.u16 	%rs46, %rs16;
	@%p14 bra 	$L__BB1_14;
	mad.lo.s32 	%r71, %r17, %r12, %r26;
	add.s32 	%r72, %r71, %r69;
	mad.lo.s32 	%r73, %r72, %r33, %r6;
	mul.wide.s32 	%rd23, %r73, 2;
	add.s64 	%rd24, %rd1, %rd23;
	ld.global.u16 	%rs21, [%rd24];
	mov.f32 	%f20, 0f3F800000;
	sub.f32 	%f21, %f20, %f4;
	sub.f32 	%f22, %f20, %f3;
	mul.f32 	%f19, %f22, %f21;
	// begin inline asm
	{  cvt.rn.f16.f32 %rs19, %f19;}

	// end inline asm
	// begin inline asm
	{fma.rn.f16 %rs46,%rs21,%rs19,%rs16;
}
	// end inline asm
$L__BB1_14:
	setp.lt.s32 	%p15, %r17, 0;
	setp.ge.s32 	%p16, %r20, %r12;
	or.pred  	%p17, %p15, %p16;
	@%p17 bra 	$L__BB1_16;
	mad.lo.s32 	%r74, %r17, %r12, %r26;
	add.s32 	%r75, %r74, %r20;
	mad.lo.s32 	%r76, %r75, %r33, %r6;
	mul.wide.s32 	%rd25, %r76, 2;
	add.s64 	%rd26, %rd1, %rd25;
	ld.global.u16 	%rs26, [%rd26];
	mov.f32 	%f24, 0f3F800000;
	sub.f32 	%f25, %f24, %f3;
	mul.f32 	%f23, %f25, %f4;
	// begin inline asm
	{  cvt.rn.f16.f32 %rs24, %f23;}

	// end inline asm
	// begin inline asm
	{fma.rn.f16 %rs46,%rs26,%rs24,%rs46;
}
	// end inline asm
$L__BB1_16:
	setp.lt.s32 	%p18, %r69, 0;
	setp.ge.s32 	%p19, %r19, %r11;
	or.pred  	%p20, %p19, %p18;
	@%p20 bra 	$L__BB1_18;
	add.s32 	%r77, %r26, %r69;
	mad.lo.s32 	%r78, %r19, %r12, %r77;
	mad.lo.s32 	%r79, %r78, %r33, %r6;
	mul.wide.s32 	%rd27, %r79, 2;
	add.s64 	%rd28, %rd1, %rd27;
	ld.global.u16 	%rs31, [%rd28];
	mov.f32 	%f27, 0f3F800000;
	sub.f32 	%f28, %f27, %f4;
	mul.f32 	%f26, %f3, %f28;
	// begin inline asm
	{  cvt.rn.f16.f32 %rs29, %f26;}

	// end inline asm
	// begin inline asm
	{fma.rn.f16 %rs46,%rs31,%rs29,%rs46;
}
	// end inline asm
$L__BB1_18:
	or.pred  	%p23, %p19, %p16;
	@%p23 bra 	$L__BB1_20;
	mad.lo.s32 	%r80, %r19, %r12, %r26;
	add.s32 	%r81, %r80, %r20;
	mad.lo.s32 	%r82, %r81, %r33, %r6;
	mul.wide.s32 	%rd29, %r82, 2;
	add.s64 	%rd30, %rd1, %rd29;
	ld.global.u16 	%rs36, [%rd30];
	mul.f32 	%f29, %f3, %f4;
	// begin inline asm
	{  cvt.rn.f16.f32 %rs34, %f29;}

	// end inline asm
	// begin inline asm
	{fma.rn.f16 %rs46,%rs36,%rs34,%rs46;
}
	// end inline asm
$L__BB1_20:
	// begin inline asm
	{fma.rn.f16 %rs49,%rs4,%rs46,%rs49;
}
	// end inline asm
$L__BB1_21:
	add.s32 	%r86, %r86, 1;
	setp.eq.s32 	%p24, %r86, 0;
	add.s32 	%r85, %r85, 1;
	add.s32 	%r84, %r84, 2;
	@%p24 bra 	$L__BB1_22;
	bra.uni 	$L__BB1_11;
$L__BB1_22:
	add.s32 	%r83, %r83, 1;
	setp.ne.s32 	%p25, %r83, %r34;
	@%p25 bra 	$L__BB1_8;
$L__BB1_23:
	ld.param.u64 	%rd35, [_Z23deform_attn_shared_metaI6__halfEvPKT_PKlS5_S3_S3_iiiiiiiPS1__param_12];
	cvta.to.global.u64 	%rd31, %rd35;
	mul.wide.s32 	%rd32, %r2, 2;
	add.s64 	%rd33, %rd31, %rd32;
	st.global.u16 	[%rd33], %rs49;
$L__BB1_24:
	ret;

}
	// .globl	_Z20deform_attn_unrolledI6__halfEvPKT_PKlS5_S3_S3_iiiiiiiPS1_
.visible .entry _Z20deform_attn_unrolledI6__halfEvPKT_PKlS5_S3_S3_iiiiiiiPS1_(
	.param .u64 .ptr .align 1 _Z20deform_attn_unrolledI6__halfEvPKT_PKlS5_S3_S3_iiiiiiiPS1__param_0,
	.param .u64 .ptr .align 1 _Z20deform_attn_unrolledI6__halfEvPKT_PKlS5_S3_S3_iiiiiiiPS1__param_1,
	.param .u64 .ptr .align 1 _Z20deform_attn_unrolledI6__halfEvPKT_PKlS5_S3_S3_iiiiiiiPS1__param_2,
	.param .u64 .ptr .align 1 _Z20deform_attn_unrolledI6__halfEvPKT_PKlS5_S3_S3_iiiiiiiPS1__param_3,
	.param .u64 .ptr .align 1 _Z20deform_attn_unrolledI6__halfEvPKT_PKlS5_S3_S3_iiiiiiiPS1__param_4,
	.param .u32 _Z20deform_attn_unrolledI6__halfEvPKT_PKlS5_S3_S3_iiiiiiiPS1__param_5,
	.param .u32 _Z20deform_attn_unrolledI6__halfEvPKT_PKlS5_S3_S3_iiiiiiiPS1__param_6,
	.param .u32 _Z20deform_attn_unrolledI6__halfEvPKT_PKlS5_S3_S3_iiiiiiiPS1__param_7,
	.param .u32 _Z20deform_attn_unrolledI6__halfEvPKT_PKlS5_S3_S3_iiiiiiiPS1__param_8,
	.param .u32 _Z20deform_attn_unrolledI6__halfEvPKT_PKlS5_S3_S3_iiiiiiiPS1__param_9,
	.param .u32 _Z20deform_attn_unrolledI6__halfEvPKT_PKlS5_S3_S3_iiiiiiiPS1__param_10,
	.param .u32 _Z20deform_attn_unrolledI6__halfEvPKT_PKlS5_S3_S3_iiiiiiiPS1__param_11,
	.param .u64 .ptr .align 1 _Z20deform_attn_unrolledI6__halfEvPKT_PKlS5_S3_S3_iiiiiiiPS1__param_12
)
{
	.reg .pred 	%p<794>;
	.reg .b16 	%rs<1959>;
	.reg .b32 	%r<1025>;
	.reg .b32 	%f<1001>;
	.reg .b64 	%rd<438>;

	ld.param.u64 	%rd18, [_Z20deform_attn_unrolledI6__halfEvPKT_PKlS5_S3_S3_iiiiiiiPS1__param_0];
	ld.param.u64 	%rd19, [_Z20deform_attn_unrolledI6__halfEvPKT_PKlS5_S3_S3_iiiiiiiPS1__param_3];
	ld.param.u64 	%rd20, [_Z20deform_attn_unrolledI6__halfEvPKT_PKlS5_S3_S3_iiiiiiiPS1__param_4];
	ld.param.u32 	%r279, [_Z20deform_attn_unrolledI6__halfEvPKT_PKlS5_S3_S3_iiiiiiiPS1__param_5];
	ld.param.u32 	%r273, [_Z20deform_attn_unrolledI6__halfEvPKT_PKlS5_S3_S3_iiiiiiiPS1__param_6];
	ld.param.u32 	%r274, [_Z20deform_attn_unrolledI6__halfEvPKT_PKlS5_S3_S3_iiiiiiiPS1__param_7];
	ld.param.u32 	%r275, [_Z20deform_attn_unrolledI6__halfEvPKT_PKlS5_S3_S3_iiiiiiiPS1__param_8];
	ld.param.u32 	%r276, [_Z20deform_attn_unrolledI6__halfEvPKT_PKlS5_S3_S3_iiiiiiiPS1__param_9];
	ld.param.u32 	%r277, [_Z20deform_attn_unrolledI6__halfEvPKT_PKlS5_S3_S3_iiiiiiiPS1__param_10];
	ld.param.u32 	%r278, [_Z20deform_attn_unrolledI6__halfEvPKT_PKlS5_S3_S3_iiiiiiiPS1__param_11];
	cvta.to.global.u64 	%rd1, %rd18;
	cvta.to.global.u64 	%rd2, %rd20;
	cvta.to.global.u64 	%rd3, %rd19;
	mov.u32 	%r280, %ctaid.x;
	mov.u32 	%r281, %ntid.x;
	mov.u32 	%r282, %tid.x;
	mad.lo.s32 	%r1, %r280, %r281, %r282;
	mul.lo.s32 	%r283, %r274, %r279;
	mul.lo.s32 	%r284, %r283, %r275;
	mul.lo.s32 	%r285, %r284, %r277;
	setp.ge.s32 	%p1, %r1, %r285;
	@%p1 bra 	$L__BB2_492;
	mul.lo.s32 	%r287, %r275, %r274;
	mul.lo.s32 	%r288, %r287, %r277;
	div.s32 	%r2, %r1, %r288;
	mul.lo.s32 	%r289, %r2, %r288;
	sub.s32 	%r290, %r1, %r289;
	div.s32 	%r3, %r290, %r287;
	mul.lo.s32 	%r291, %r3, %r287;
	sub.s32 	%r4, %r290, %r291;
	rem.s32 	%r5, %r290, %r275;
	mov.b32 	%r286, 0;
	// begin inline asm
	cvt.rn.f16.s32 %rs527, %r286;
	// end inline asm
	setp.lt.s32 	%p2, %r276, 1;
	mov.u16 	%rs1710, %rs527;
	@%p2 bra 	$L__BB2_491;
	setp.lt.s32 	%p3, %r278, 1;
	mad.lo.s32 	%r292, %r2, %r277, %r3;
	div.s32 	%r293, %r4, %r275;
	mad.lo.s32 	%r6, %r292, %r274, %r293;
	mul.lo.s32 	%r294, %r278, %r276;
	mul.lo.s32 	%r7, %r294, %r6;
	shl.b32 	%r8, %r7, 1;
	mul.lo.s32 	%r9, %r2, %r273;
	mov.u16 	%rs1710, %rs527;
	@%p3 bra 	$L__BB2_491;
	add.s32 	%r10, %r278, -1;
	min.u32 	%r296, %r10, 7;
	add.s32 	%r11, %r296, 1;
	add.s32 	%r297, %r276, -1;
	min.u32 	%r298, %r297, 3;
	add.s32 	%r12, %r298, 1;
	and.b32  	%r13, %r12, 3;
	setp.lt.u32 	%p4, %r297, 3;
	mov.b32 	%r1016, 0;
	mov.u16 	%rs1710, %rs527;
	@%p4 bra 	$L__BB2_390;
	and.b32  	%r1016, %r12, 4;
	mov.b32 	%r998, 0;
	mov.u16 	%rs1710, %rs527;
$L__BB2_5:
	.pragma "nounroll";
	ld.param.u64 	%rd431, [_Z20deform_attn_unrolledI6__halfEvPKT_PKlS5_S3_S3_iiiiiiiPS1__param_1];
	setp.lt.u32 	%p5, %r10, 7;
	shl.b32 	%r301, %r998, 1;
	cvta.to.global.u64 	%rd21, %rd431;
	mul.wide.u32 	%rd22, %r301, 8;
	add.s64 	%rd4, %rd21, %rd22;
	ld.global.u32 	%r16, [%rd4];
	ld.global.u32 	%r17, [%rd4+8];
	mul.lo.s32 	%r18, %r998, %r278;
	cvt.rn.f32.s32 	%f1, %r16;
	cvt.rn.f32.s32 	%f2, %r17;
	mov.b32 	%r1001, 0;
	@%p5 bra 	$L__BB2_88;
	mov.b32 	%r999, 0;
$L__BB2_7:
	.pragma "nounroll";
	add.s32 	%r303, %r999, %r18;
	shl.b32 	%r304, %r303, 1;
	add.s32 	%r305, %r304, %r8;
	add.s32 	%r306, %r303, %r7;
	mul.wide.s32 	%rd23, %r305, 2;
	add.s64 	%rd5, %rd3, %rd23;
	ld.global.u16 	%rs530, [%rd5];
	ld.global.u16 	%rs531, [%rd5+2];
	mul.wide.s32 	%rd24, %r306, 2;
	add.s64 	%rd6, %rd2, %rd24;
	ld.global.u16 	%rs4, [%rd6];
	// begin inline asm
	{  cvt.f32.f16 %f281, %rs530;}

	// end inline asm
	add.f32 	%f283, %f281, 0f3F800000;
	mul.f32 	%f284, %f283, %f1;
	fma.rn.f32 	%f3, %f284, 0f3F000000, 0fBF000000;
	// begin inline asm
	{  cvt.f32.f16 %f282, %rs531;}

	// end inline asm
	add.f32 	%f285, %f282, 0f3F800000;
	mul.f32 	%f286, %f285, %f2;
	fma.rn.f32 	%f287, %f286, 0f3F000000, 0fBF000000;
	setp.leu.f32 	%p6, %f3, 0fBF800000;
	setp.leu.f32 	%p7, %f287, 0fBF800000;
	or.pred  	%p8, %p6, %p7;
	setp.geu.f32 	%p9, %f3, %f1;
	or.pred  	%p10, %p9, %p8;
	setp.geu.f32 	%p11, %f287, %f2;
	or.pred  	%p12, %p10, %p11;
	@%p12 bra 	$L__BB2_17;
	cvt.rmi.f32.f32 	%f288, %f3;
	cvt.rzi.s32.f32 	%r20, %f288;
	cvt.rmi.f32.f32 	%f289, %f287;
	cvt.rzi.s32.f32 	%r307, %f289;
	add.s32 	%r22, %r20, 1;
	add.s32 	%r23, %r307, 1;
	cvt.rn.f32.s32 	%f290, %r20;
	sub.f32 	%f5, %f3, %f290;
	cvt.rn.f32.s32 	%f291, %r307;
	sub.f32 	%f6, %f287, %f291;
	mov.f32 	%f292, 0f3F800000;
	sub.f32 	%f7, %f292, %f5;
	sub.f32 	%f8, %f292, %f6;
	or.b32  	%r308, %r20, %r307;
	setp.lt.s32 	%p13, %r308, 0;
	mov.u16 	%rs1707, %rs527;
	@%p13 bra 	$L__BB2_10;
	mad.lo.s32 	%r309, %r20, %r17, %r9;
	add.s32 	%r310, %r309, %r307;
	mad.lo.s32 	%r311, %r310, %r275, %r5;
	mul.wide.s32 	%rd25, %r311, 2;
	add.s64 	%rd26, %rd1, %rd25;
	ld.global.u16 	%rs534, [%rd26];
	mul.f32 	%f293, %f7, %f8;
	// begin inline asm
	{  cvt.rn.f16.f32 %rs532, %f293;}

	// end inline asm
	// begin inline asm
	{fma.rn.f16 %rs1707,%rs534,%rs532,%rs527;
}
	// end inline asm
$L__BB2_10:
	setp.lt.s32 	%p14, %r20, 0;
	setp.ge.s32 	%p15, %r23, %r17;
	or.pred  	%p16, %p14, %p15;
	@%p16 bra 	$L__BB2_12;
	mad.lo.s32 	%r312, %r20, %r17, %r9;
	add.s32 	%r313, %r312, %r23;
	mad.lo.s32 	%r314, %r313, %r275, %r5;
	mul.wide.s32 	%rd27, %r314, 2;
	add.s64 	%rd28, %rd1, %rd27;
	ld.global.u16 	%rs539, [%rd28];
	mul.f32 	%f294, %f7, %f6;
	// begin inline asm
	{  cvt.rn.f16.f32 %rs537, %f294;}

	// end inline asm
	// begin inline asm
	{fma.rn.f16 %rs1707,%rs539,%rs537,%rs1707;
}
	// end inline asm
$L__BB2_12:
	setp.lt.s32 	%p17, %r307, 0;
	setp.ge.s32 	%p18, %r22, %r16;
	or.pred  	%p19, %p18, %p17;
	@%p19 bra 	$L__BB2_14;
	add.s32 	%r315, %r9, %r307;
	mad.lo.s32 	%r316, %r22, %r17, %r315;
	mad.lo.s32 	%r317, %r316, %r275, %r5;
	mul.wide.s32 	%rd29, %r317, 2;
	add.s64 	%rd30, %rd1, %rd29;
	ld.global.u16 	%rs544, [%rd30];
	mul.f32 	%f295, %f5, %f8;
	// begin inline asm
	{  cvt.rn.f16.f32 %rs542, %f295;}

	// end inline asm
	// begin inline asm
	{fma.rn.f16 %rs1707,%rs544,%rs542,%rs1707;
}
	// end inline asm
$L__BB2_14:
	or.pred  	%p22, %p18, %p15;
	@%p22 bra 	$L__BB2_16;
	mad.lo.s32 	%r318, %r22, %r17, %r9;
	add.s32 	%r319, %r318, %r23;
	mad.lo.s32 	%r320, %r319, %r275, %r5;
	mul.wide.s32 	%rd31, %r320, 2;
	add.s64 	%rd32, %rd1, %rd31;
	ld.global.u16 	%rs549, [%rd32];
	mul.f32 	%f296, %f5, %f6;
	// begin inline asm
	{  cvt.rn.f16.f32 %rs547, %f296;}

	// end inline asm
	// begin inline asm
	{fma.rn.f16 %rs1707,%rs549,%rs547,%rs1707;
}
	// end inline asm
$L__BB2_16:
	// begin inline asm
	{fma.rn.f16 %rs1710,%rs4,%rs1707,%rs1710;
}
	// end inline asm
$L__BB2_17:
	ld.global.u16 	%rs556, [%rd5+4];
	ld.global.u16 	%rs557, [%rd5+6];
	ld.global.u16 	%rs15, [%rd6+2];
	// begin inline asm
	{  cvt.f32.f16 %f297, %rs556;}

	// end inline asm
	add.f32 	%f299, %f297, 0f3F800000;
	mul.f32 	%f300, %f299, %f1;
	fma.rn.f32 	%f9, %f300, 0f3F000000, 0fBF000000;
	// begin inline asm
	{  cvt.f32.f16 %f298, %rs557;}

	// end inline asm
	add.f32 	%f301, %f298, 0f3F800000;
	mul.f32 	%f302, %f301, %f2;
	fma.rn.f32 	%f303, %f302, 0f3F000000, 0fBF000000;
	setp.leu.f32 	%p23, %f9, 0fBF800000;
	setp.leu.f32 	%p24, %f303, 0fBF800000;
	or.pred  	%p25, %p23, %p24;
	setp.geu.f32 	%p26, %f9, %f1;
	or.pred  	%p27, %p26, %p25;
	setp.geu.f32 	%p28, %f303, %f2;
	or.pred  	%p29, %p27, %p28;
	@%p29 bra 	$L__BB2_27;
	cvt.rmi.f32.f32 	%f304, %f9;
	cvt.rzi.s32.f32 	%r24, %f304;
	cvt.rmi.f32.f32 	%f305, %f303;
	cvt.rzi.s32.f32 	%r321, %f305;
	add.s32 	%r26, %r24, 1;
	add.s32 	%r27, %r321, 1;
	cvt.rn.f32.s32 	%f306, %r24;
	sub.f32 	%f11, %f9, %f306;
	cvt.rn.f32.s32 	%f307, %r321;
	sub.f32 	%f12, %f303, %f307;
	mov.f32 	%f308, 0f3F800000;
	sub.f32 	%f13, %f308, %f11;
	sub.f32 	%f14, %f308, %f12;
	or.b32  	%r322, %r24, %r321;
	setp.lt.s32 	%p30, %r322, 0;
	mov.u16 	%rs1712, %rs527;
	@%p30 bra 	$L__BB2_20;
	mad.lo.s32 	%r323, %r24, %r17, %r9;
	add.s32 	%r324, %r323, %r321;
	mad.lo.s32 	%r325, %r324, %r275, %r5;
	mul.wide.s32 	%rd33, %r325, 2;
	add.s64 	%rd34, %rd1, %rd33;
	ld.global.u16 	%rs560, [%rd34];
	mul.f32 	%f309, %f13, %f14;
	// begin inline asm
	{  cvt.rn.f16.f32 %rs558, %f309;}

	// end inline asm
	// begin inline asm
	{fma.rn.f16 %rs1712,%rs560,%rs558,%rs527;
}
	// end inline asm
$L__BB2_20:
	setp.lt.s32 	%p31, %r24, 0;
	setp.ge.s32 	%p32, %r27, %r17;
	or.pred  	%p33, %p31, %p32;
	@%p33 bra 	$L__BB2_22;
	mad.lo.s32 	%r326, %r24, %r17, %r9;
	add.s32 	%r327, %r326, %r27;
	mad.lo.s32 	%r328, %r327, %r275, %r5;
	mul.wide.s32 	%rd35, %r328, 2;
	add.s64 	%rd36, %rd1, %rd35;
	ld.global.u16 	%rs565, [%rd36];
	mul.f32 	%f310, %f13, %f12;
	// begin inline asm
	{  cvt.rn.f16.f32 %rs563, %f310;}

	// end inline asm
	// begin inline asm
	{fma.rn.f16 %rs1712,%rs565,%rs563,%rs1712;
}
	// end inline asm
$L__BB2_22:
	setp.lt.s32 	%p34, %r321, 0;
	setp.ge.s32 	%p35, %r26, %r16;
	or.pred  	%p36, %p35, %p34;
	@%p36 bra 	$L__BB2_24;
	add.s32 	%r329, %r9, %r321;
	mad.lo.s32 	%r330, %r26, %r17, %r329;
	mad.lo.s32 	%r331, %r330, %r275, %r5;
	mul.wide.s32 	%rd37, %r331, 2;
	add.s64 	%rd38, %rd1, %rd37;
	ld.global.u16 	%rs570, [%rd38];
	mul.f32 	%f311, %f11, %f14;
	// begin inline asm
	{  cvt.rn.f16.f32 %rs568, %f311;}

	// end inline asm
	// begin inline asm
	{fma.rn.f16 %rs1712,%rs570,%rs568,%rs1712;
}
	// end inline asm
$L__BB2_24:
	or.pred  	%p39, %p35, %p32;
	@%p39 bra 	$L__BB2_26;
	mad.lo.s32 	%r332, %r26, %r17, %r9;
	add.s32 	%r333, %r332, %r27;
	mad.lo.s32 	%r334, %r333, %r275, %r5;
	mul.wide.s32 	%rd39, %r334, 2;
	add.s64 	%rd40, %rd1, %rd39;
	ld.global.u16 	%rs575, [%rd40];
	mul.f32 	%f312, %f11, %f12;
	// begin inline asm
	{  cvt.rn.f16.f32 %rs573, %f312;}

	// end inline asm
	// begin inline asm
	{fma.rn.f16 %rs1712,%rs575,%rs573,%rs1712;
}
	// end inline asm
$L__BB2_26:
	// begin inline asm
	{fma.rn.f16 %rs1710,%rs15,%rs1712,%rs1710;
}
	// end inline asm
$L__BB2_27:
	ld.global.u16 	%rs582, [%rd5+8];
	ld.global.u16 	%rs583, [%rd5+10];
	ld.global.u16 	%rs26, [%rd6+4];
	// begin inline asm
	{  cvt.f32.f16 %f313, %rs582;}

	// end inline asm
	add.f32 	%f315, %f313, 0f3F800000;
	mul.f32 	%f316, %f315, %f1;
	fma.rn.f32 	%f15, %f316, 0f3F000000, 0fBF000000;
	// begin inline asm
	{  cvt.f32.f16 %f314, %rs583;}

	// end inline asm
	add.f32 	%f317, %f314, 0f3F800000;
	mul.f32 	%f318, %f317, %f2;
	fma.rn.f32 	%f319, %f318, 0f3F000000, 0fBF000000;
	setp.leu.f32 	%p40, %f15, 0fBF800000;
	setp.leu.f32 	%p41, %f319, 0fBF800000;
	or.pred  	%p42, %p40, %p41;
	setp.geu.f32 	%p43, %f15, %f1;
	or.pred  	%p44, %p43, %p42;
	setp.geu.f32 	%p45, %f319, %f2;
	or.pred  	%p46, %p44, %p45;
	@%p46 bra 	$L__BB2_37;
	cvt.rmi.f32.f32 	%f320, %f15;
	cvt.rzi.s32.f32 	%r28, %f320;
	cvt.rmi.f32.f32 	%f321, %f319;
	cvt.rzi.s32.f32 	%r335, %f321;
	add.s32 	%r30, %r28, 1;
	add.s32 	%r31, %r335, 1;
	cvt.rn.f32.s32 	%f322, %r28;
	sub.f32 	%f17, %f15, %f322;
	cvt.rn.f32.s32 	%f323, %r335;
	sub.f32 	%f18, %f319, %f323;
	mov.f32 	%f324, 0f3F800000;
	sub.f32 	%f19, %f324, %f17;
	sub.f32 	%f20, %f324, %f18;
	or.b32  	%r336, %r28, %r335;
	setp.lt.s32 	%p47, %r336, 0;
	mov.u16 	%rs1717, %rs527;
	@%p47 bra 	$L__BB2_30;
	mad.lo.s32 	%r337, %r28, %r17, %r9;
	add.s32 	%r338, %r337, %r335;
	mad.lo.s32 	%r339, %r338, %r275, %r5;
	mul.wide.s32 	%rd41, %r339, 2;
	add.s64 	%rd42, %rd1, %rd41;
	ld.global.u16 	%rs586, [%rd42];
	mul.f32 	%f325, %f19, %f20;
	// begin inline asm
	{  cvt.rn.f16.f32 %rs584, %f325;}

	// end inline asm
	// begin inline asm
	{fma.rn.f16 %rs1717,%rs586,%rs584,%rs527;
}
	// end inline asm
$L__BB2_30:
	setp.lt.s32 	%p48, %r28, 0;
	setp.ge.s32 	%p49, %r31, %r17;
	or.pred  	%p50, %p48, %p49;
	@%p50 bra 	$L__BB2_32;
	mad.lo.s32 	%r340, %r28, %r17, %r9;
	add.s32 	%r341, %r340, %r31;
	mad.lo.s32 	%r342, %r341, %r275, %r5;
	mul.wide.s32 	%rd43, %r342, 2;
	add.s64 	%rd44, %rd1, %rd43;
	ld.global.u16 	%rs591, [%rd44];
	mul.f32 	%f326, %f19, %f18;
	// begin inline asm
	{  cvt.rn.f16.f32 %rs589, %f326;}

	// end inline asm
	// begin inline asm
	{fma.rn.f16 %rs1717,%rs591,%rs589,%rs1717;
}
	// end inline asm
$L__BB2_32:
	setp.lt.s32 	%p51, %r335, 0;
	setp.ge.s32 	%p52, %r30, %r16;
	or.pred  	%p53, %p52, %p51;
	@%p53 bra 	$L__BB2_34;
	add.s32 	%r343, %r9, %r335;
	mad.lo.s32 	%r344, %r30, %r17, %r343;
	mad.lo.s32 	%r345, %r344, %r275, %r5;
	mul.wide.s32 	%rd45, %r345, 2;
	add.s64 	%rd46, %rd1, %rd45;
	ld.global.u16 	%rs596, [%rd46];
	mul.f32 	%f327, %f17, %f20;
	// begin inline asm
	{  cvt.rn.f16.f32 %rs594, %f327;}

	// end inline asm
	// begin inline asm
	{fma.rn.f16 %rs1717,%rs596,%rs594,%rs1717;
}
	// end inline asm
$L__BB2_34:
	or.pred  	%p56, %p52, %p49;
	@%p56 bra 	$L__BB2_36;
	mad.lo.s32 	%r346, %r30, %r17, %r9;
	add.s32 	%r347, %r346, %r31;
	mad.lo.s32 	%r348, %r347, %r275, %r5;
	mul.wide.s32 	%rd47, %r348, 2;
	add.s64 	%rd48, %rd1, %rd47;
	ld.global.u16 	%rs601, [%rd48];
	mul.f32 	%f328, %f17, %f18;
	// begin inline asm
	{  cvt.rn.f16.f32 %rs599, %f328;}

	// end inline asm
	// begin inline asm
	{fma.rn.f16 %rs1717,%rs601,%rs599,%rs1717;
}
	// end inline asm
$L__BB2_36:
	// begin inline asm
	{fma.rn.f16 %rs1710,%rs26,%rs1717,%rs1710;
}
	// end inline asm
$L__BB2_37:
	ld.global.u16 	%rs608, [%rd5+12];
	ld.global.u16 	%rs609, [%rd5+14];
	ld.global.u16 	%rs37, [%rd6+6];
	// begin inline asm
	{  cvt.f32.f16 %f329, %rs608;}

	// end inline asm
	add.f32 	%f331, %f329, 0f3F800000;
	mul.f32 	%f332, %f331, %f1;
	fma.rn.f32 	%f21, %f332, 0f3F000000, 0fBF000000;
	// begin inline asm
	{  cvt.f32.f16 %f330, %rs609;}

	// end inline asm
	add.f32 	%f333, %f330, 0f3F800000;
	mul.f32 	%f334, %f333, %f2;
	fma.rn.f32 	%f335, %f334, 0f3F000000, 0fBF000000;
	setp.leu.f32 	%p57, %f21, 0fBF800000;
	setp.leu.f32 	%p58, %f335, 0fBF800000;
	or.pred  	%p59, %p57, %p58;
	setp.geu.f32 	%p60, %f21, %f1;
	or.pred  	%p61, %p60, %p59;
	setp.geu.f32 	%p62, %f335, %f2;
	or.pred  	%p63, %p61, %p62;
	@%p63 bra 	$L__BB2_47;
	cvt.rmi.f32.f32 	%f336, %f21;
	cvt.rzi.s32.f32 	%r32, %f336;
	cvt.rmi.f32.f32 	%f337, %f335;
	cvt.rzi.s32.f32 	%r349, %f337;
	add.s32 	%r34, %r32, 1;
	add.s32 	%r35, %r349, 1;
	cvt.rn.f32.s32 	%f338, %r32;
	sub.f32 	%f23, %f21, %f338;
	cvt.rn.f32.s32 	%f339, %r349;
	sub.f32 	%f24, %f335, %f339;
	mov.f32 	%f340, 0f3F800000;
	sub.f32 	%f25, %f340, %f23;
	sub.f32 	%f26, %f340, %f24;
	or.b32  	%r350, %r32, %r349;
	setp.lt.s32 	%p64, %r350, 0;
	mov.u16 	%rs1722, %rs527;
	@%p64 bra 	$L__BB2_40;
	mad.lo.s32 	%r351, %r32, %r17, %r9;
	add.s32 	%r352, %r351, %r349;
	mad.lo.s32 	%r353, %r352, %r275, %r5;
	mul.wide.s32 	%rd49, %r353, 2;
	add.s64 	%rd50, %rd1, %rd49;
	ld.global.u16 	%rs612, [%rd50];
	mul.f32 	%f341, %f25, %f26;
	// begin inline asm
	{  cvt.rn.f16.f32 %rs610, %f341;}

	// end inline asm
	// begin inline asm
	{fma.rn.f16 %rs1722,%rs612,%rs610,%rs527;
}
	// end inline asm
$L__BB2_40:
	setp.lt.s32 	%p65, %r32, 0;
	setp.ge.s32 	%p66, %r35, %r17;
	or.pred  	%p67, %p65, %p66;
	@%p67 bra 	$L__BB2_42;
	mad.lo.s32 	%r354, %r32, %r17, %r9;
	add.s32 	%r355, %r354, %r35;
	mad.lo.s32 	%r356, %r355, %r275, %r5;
	mul.wide.s32 	%rd51, %r356, 2;
	add.s64 	%rd52, %rd1, %rd51;
	ld.global.u16 	%rs617, [%rd52];
	mul.f32 	%f342, %f25, %f24;
	// begin inline asm
	{  cvt.rn.f16.f32 %rs615, %f342;}

	// end inline asm
	// begin inline asm
	{fma.rn.f16 %rs1722,%rs617,%rs615,%rs1722;
}
	// end inline asm
$L__BB2_42:
	setp.lt.s32 	%p68, %r349, 0;
	setp.ge.s32 	%p69, %r34, %r16;
	or.pred  	%p70, %p69, %p68;
	@%p70 bra 	$L__BB2_44;
	add.s32 	%r357, %r9, %r349;
	mad.lo.s32 	%r358, %r34, %r17, %r357;
	mad.lo.s32 	%r359, %r358, %r275, %r5;
	mul.wide.s32 	%rd53, %r359, 2;
	add.s64 	%rd54, %rd1, %rd53;
	ld.global.u16 	%rs622, [%rd54];
	mul.f32 	%f343, %f23, %f26;
	// begin inline asm
	{  cvt.rn.f16.f32 %rs620, %f343;}

	// end inline asm
	// begin inline asm
	{fma.rn.f16 %rs1722,%rs622,%rs620,%rs1722;
}
	// end inline asm
$L__BB2_44:
	or.pred  	%p73, %p69, %p66;
	@%p73 bra 	$L__BB2_46;
	mad.lo.s32 	%r360, %r34, %r17, %r9;
	add.s32 	%r361, %r360, %r35;
	mad.lo.s32 	%r362, %r361, %r275, %r5;
	mul.wide.s32 	%rd55, %r362, 2;
	add.s64 	%rd56, %rd1, %rd55;
	ld.global.u16 	%rs627, [%rd56];
	mul.f32 	%f344, %f23, %f24;
	// begin inline asm
	{  cvt.rn.f16.f32 %rs625, %f344;}

	// end inline asm
	// begin inline asm
	{fma.rn.f16 %rs1722,%rs627,%rs625,%rs1722;
}
	// end inline asm
$L__BB2_46:
	// begin inline asm
	{fma.rn.f16 %rs1710,%rs37,%rs1722,%rs1710;
}
	// end inline asm
$L__BB2_47:
	ld.global.u16 	%rs634, [%rd5+16];
	ld.global.u16 	%rs635, [%rd5+18];
	ld.global.u16 	%rs48, [%rd6+8];
	// begin inline asm
	{  cvt.f32.f16 %f345, %rs634;}

	// end inline asm
	add.f32 	%f347, %f345, 0f3F800000;
	mul.f32 	%f348, %f347, %f1;
	fma.rn.f32 	%f27, %f348, 0f3F000000, 0fBF000000;
	// begin inline asm
	{  cvt.f32.f16 %f346, %rs635;}

	// end inline asm
	add.f32 	%f349, %f346, 0f3F800000;
	mul.f32 	%f350, %f349, %f2;
	fma.rn.f32 	%f351, %f350, 0f3F000000, 0fBF000000;
	setp.leu.f32 	%p74, %f27, 0fBF800000;
	setp.leu.f32 	%p75, %f351, 0fBF800000;
	or.pred  	%p76, %p74, %p75;
	setp.geu.f32 	%p77, %f27, %f1;
	or.pred  	%p78, %p77, %p76;
	setp.geu.f32 	%p79, %f351, %f2;
	or.pred  	%p80, %p78, %p79;
	@%p80 bra 	$L__BB2_57;
	cvt.rmi.f32.f32 	%f352, %f27;
	cvt.rzi.s32.f32 	%r36, %f352;
	cvt.rmi.f32.f32 	%f353, %f351;
	cvt.rzi.s32.f32 	%r363, %f353;
	add.s32 	%r38, %r36, 1;
	add.s32 	%r39, %r363, 1;
	cvt.rn.f32.s32 	%f354, %r36;
	sub.f32 	%f29, %f27, %f354;
	cvt.rn.f32.s32 	%f355, %r363;
	sub.f32 	%f30, %f351, %f355;
	mov.f32 	%f356, 0f3F800000;
	sub.f32 	%f31, %f356, %f29;
	sub.f32 	%f32, %f356, %f30;
	or.b32  	%r364, %r36, %r363;
	setp.lt.s32 	%p81, %r364, 0;
	mov.u16 	%rs1727, %rs527;
	@%p81 bra 	$L__BB2_50;
	mad.lo.s32 	%r365, %r36, %r17, %r9;
	add.s32 	%r366, %r365, %r363;
	mad.lo.s32 	%r367, %r366, %r275, %r5;
	mul.wide.s32 	%rd57, %r367, 2;
	add.s64 	%rd58, %rd1, %rd57;
	ld.global.u16 	%rs638, [%rd58];
	mul.f32 	%f357, %f31, %f32;
	// begin inline asm
	{  cvt.rn.f16.f32 %rs636, %f357;}

	// end inline asm
	// begin inline asm
	{fma.rn.f16 %rs1727,%rs638,%rs636,%rs527;
}
	// end inline asm
$L__BB2_50:
	setp.lt.s32 	%p82, %r36, 0;
	setp.ge.s32 	%p83, %r39, %r17;
	or.pred  	%p84, %p82, %p83;
	@%p84 bra 	$L__BB2_52;
	mad.lo.s32 	%r368, %r36, %r17, %r9;
	add.s32 	%r369, %r368, %r39;
	mad.lo.s32 	%r370, %r369, %r275, %r5;
	mul.wide.s32 	%rd59, %r370, 2;
	add.s64 	%rd60, %rd1, %rd59;
	ld.global.u16 	%rs643, [%rd60];
	mul.f32 	%f358, %f31, %f30;
	// begin inline asm
	{  cvt.rn.f16.f32 %rs641, %f358;}

	// end inline asm
	// begin inline asm
	{fma.rn.f16 %rs1727,%rs643,%rs641,%rs1727;
}
	// end inline asm
$L__BB2_52:
	setp.lt.s32 	%p85, %r363, 0;
	setp.ge.s32 	%p86, %r38, %r16;
	or.pred  	%p87, %p86, %p85;
	@%p87 bra 	$L__BB2_54;
	add.s32 	%r371, %r9, %r363;
	mad.lo.s32 	%r372, %r38, %r17, %r371;
	mad.lo.s32 	%r373, %r372, %r275, %r5;
	mul.wide.s32 	%rd61, %r373, 2;
	add.s64 	%rd62, %rd1, %rd61;
	ld.global.u16 	%rs648, [%rd62];
	mul.f32 	%f359, %f29, %f32;
	// begin inline asm
	{  cvt.rn.f16.f32 %rs646, %f359;}

	// end inline asm
	// begin inline asm
	{fma.rn.f16 %rs1727,%rs648,%rs646,%rs1727;
}
	// end inline asm
$L__BB2_54:
	or.pred  	%p90, %p86, %p83;
	@%p90 bra 	$L__BB2_56;
	mad.lo.s32 	%r374, %r38, %r17, %r9;
	add.s32 	%r375, %r374, %r39;
	mad.lo.s32 	%r376, %r375, %r275, %r5;
	mul.wide.s32 	%rd63, %r376, 2;
	add.s64 	%rd64, %rd1, %rd63;
	ld.global.u16 	%rs653, [%rd64];
	mul.f32 	%f360, %f29, %f30;
	// begin inline asm
	{  cvt.rn.f16.f32 %rs651, %f360;}

	// end inline asm
	// begin inline asm
	{fma.rn.f16 %rs1727,%rs653,%rs651,%rs1727;
}
	// end inline asm
$L__BB2_56:
	// begin inline asm
	{fma.rn.f16 %rs1710,%rs48,%rs1727,%rs1710;
}
	// end inline asm
$L__BB2_57:
	ld.global.u16 	%rs660, [%rd5+20];
	ld.global.u16 	%rs661, [%rd5+22];
	ld.global.u16 	%rs59, [%rd6+10];
	// begin inline asm
	{  cvt.f32.f16 %f361, %rs660;}

	// end inline asm
	add.f32 	%f363, %f361, 0f3F800000;
	mul.f32 	%f364, %f363, %f1;
	fma.rn.f32 	%f33, %f364, 0f3F000000, 0fBF000000;
	// begin inline asm
	{  cvt.f32.f16 %f362, %rs661;}

	// end inline asm
	add.f32 	%f365, %f362, 0f3F800000;
	mul.f32 	%f366, %f365, %f2;
	fma.rn.f32 	%f367, %f366, 0f3F000000, 0fBF000000;
	setp.leu.f32 	%p91, %f33, 0fBF800000;
	setp.leu.f32 	%p92, %f367, 0fBF800000;
	or.pred  	%p93, %p91, %p92;
	setp.geu.f32 	%p94, %f33, %f1;
	or.pred  	%p95, %p94, %p93;
	setp.geu.f32 	%p96, %f367, %f2;
	or.pred  	%p97, %p95, %p96;
	@%p97 bra 	$L__BB2_67;
	cvt.rmi.f32.f32 	%f368, %f33;
	cvt.rzi.s32.f32 	%r40, %f368;
	cvt.rmi.f32.f32 	%f369, %f367;
	cvt.rzi.s32.f32 	%r377, %f369;
	add.s32 	%r42, %r40, 1;
	add.s32 	%r43, %r377, 1;
	cvt.rn.f32.s32 	%f370, %r40;
	sub.f32 	%f35, %f33, %f370;
	cvt.rn.f32.s32 	%f371, %r377;
	sub.f32 	%f36, %f367, %f371;
	mov.f32 	%f372, 0f3F800000;
	sub.f32 	%f37, %f372, %f35;
	sub.f32 	%f38, %f372, %f36;
	or.b32  	%r378, %r40, %r377;
	setp.lt.s32 	%p98, %r378, 0;
	mov.u16 	%rs1732, %rs527;
	@%p98 bra 	$L__BB2_60;
	mad.lo.s32 	%r379, %r40, %r17, %r9;
	add.s32 	%r380, %r379, %r377;
	mad.lo.s32 	%r381, %r380, %r275, %r5;
	mul.wide.s32 	%rd65, %r381, 2;
	add.s64 	%rd66, %rd1, %rd65;
	ld.global.u16 	%rs664, [%rd66];
	mul.f32 	%f373, %f37, %f38;
	// begin inline asm
	{  cvt.rn.f16.f32 %rs662, %f373;}

	// end inline asm
	// begin inline asm
	{fma.rn.f16 %rs1732,%rs664,%rs662,%rs527;
}
	// end inline asm
$L__BB2_60:
	setp.lt.s32 	%p99, %r40, 0;
	setp.ge.s32 	%p100, %r43, %r17;
	or.pred  	%p101, %p99, %p100;
	@%p101 bra 	$L__BB2_62;
	mad.lo.s32 	%r382, %r40, %r17, %r9;
	add.s32 	%r383, %r382, %r43;
	mad.lo.s32 	%r384, %r383, %r275, %r5;
	mul.wide.s32 	%rd67, %r384, 2;
	add.s64 	%rd68, %rd1, %rd67;
	ld.global.u16 	%rs669, [%rd68];
	mul.f32 	%f374, %f37, %f36;
	// begin inline asm
	{  cvt.rn.f16.f32 %rs667, %f374;}

	// end inline asm
	// begin inline asm
	{fma.rn.f16 %rs1732,%rs669,%rs667,%rs1732;
}
	// end inline asm
$L__BB2_62:
	setp.lt.s32 	%p102, %r377, 0;
	setp.ge.s32 	%p103, %r42, %r16;
	or.pred  	%p104, %p103, %p102;
	@%p104 bra 	$L__BB2_64;
	add.s32 	%r385, %r9, %r377;
	mad.lo.s32 	%r386, %r42, %r17, %r385;
	mad.lo.s32 	%r387, %r386, %r275, %r5;
	mul.wide.s32 	%rd69, %r387, 2;
	add.s64 	%rd70, %rd1, %rd69;
	ld.global.u16 	%rs674, [%rd70];
	mul.f32 	%f375, %f35, %f38;
	// begin inline asm
	{  cvt.rn.f16.f32 %rs672, %f375;}

	// end inline asm
	// begin inline asm
	{fma.rn.f16 %rs1732,%rs674,%rs672,%rs1732;
}
	// end inline asm
$L__BB2_64:
	or.pred  	%p107, %p103, %p100;
	@%p107 bra 	$L__BB2_66;
	mad.lo.s32 	%r388, %r42, %r17, %r9;
	add.s32 	%r389, %r388, %r43;
	mad.lo.s32 	%r390, %r389, %r275, %r5;
	mul.wide.s32 	%rd71, %r390, 2;
	add.s64 	%rd72, %rd1, %rd71;
	ld.global.u16 	%rs679, [%rd72];
	mul.f32 	%f376, %f35, %f36;
	// begin inline asm
	{  cvt.rn.f16.f32 %rs677, %f376;}

	// end inline asm
	// begin inline asm
	{fma.rn.f16 %rs1732,%rs679,%rs677,%rs1732;
}
	// end inline asm
$L__BB2_66:
	// begin inline asm
	{fma.rn.f16 %rs1710,%rs59,%rs1732,%rs1710;
}
	// end inline asm
$L__BB2_67:
	ld.global.u16 	%rs686, [%rd5+24];
	ld.global.u16 	%rs687, [%rd5+26];
	ld.global.u16 	%rs70, [%rd6+12];
	// begin inline asm
	{  cvt.f32.f16 %f377, %rs686;}

	// end inline asm
	add.f32 	%f379, %f377, 0f3F800000;
	mul.f32 	%f380, %f379, %f1;
	fma.rn.f32 	%f39, %f380, 0f3F000000, 0fBF000000;
	// begin inline asm
	{  cvt.f32.f16 %f378, %rs687;}

	// end inline asm
	add.f32 	%f381, %f378, 0f3F800000;
	mul.f32 	%f382, %f381, %f2;
	fma.rn.f32 	%f383, %f382, 0f3F000000, 0fBF000000;
	setp.leu.f32 	%p108, %f39, 0fBF800000;
	setp.leu.f32 	%p109, %f383, 0fBF800000;
	or.pred  	%p110, %p108, %p109;
	setp.geu.f32 	%p111, %f39, %f1;
	or.pred  	%p112, %p111, %p110;
	setp.geu.f32 	%p113, %f383, %f2;
	or.pred  	%p114, %p112, %p113;
	@%p114 bra 	$L__BB2_77;
	cvt.rmi.f32.f32 	%f384, %f39;
	cvt.rzi.s32.f32 	%r44, %f384;
	cvt.rmi.f32.f32 	%f385, %f383;
	cvt.rzi.s32.f32 	%r391, %f385;
	add.s32 	%r46, %r44, 1;
	add.s32 	%r47, %r391, 1;
	cvt.rn.f32.s32 	%f386, %r44;
	sub.f32 	%f41, %f39, %f386;
	cvt.rn.f32.s32 	%f387, %r391;
	sub.f32 	%f42, %f383, %f387;
	mov.f32 	%f388, 0f3F800000;
	sub.f32 	%f43, %f388, %f41;
	sub.f32 	%f44, %f388, %f42;
	or.b32  	%r392, %r44, %r391;
	setp.lt.s32 	%p115, %r392, 0;
	mov.u16 	%rs1737, %rs527;
	@%p115 bra 	$L__BB2_70;
	mad.lo.s32 	%r393, %r44, %r17, %r9;
	add.s32 	%r394, %r393, %r391;
	mad.lo.s32 	%r395, %r394, %r275, %r5;
	mul.wide.s32 	%rd73, %r395, 2;
	add.s64 	%rd74, %rd1, %rd73;
	ld.global.u16 	%rs690, [%rd74];
	mul.f32 	%f389, %f43, %f44;
	// begin inline asm
	{  cvt.rn.f16.f32 %rs688, %f389;}

	// end inline asm
	// begin inline asm
	{fma.rn.f16 %rs1737,%rs690,%rs688,%rs527;
}
	// end inline asm
$L__BB2_70:
	setp.lt.s32 	%p116, %r44, 0;
	setp.ge.s32 	%p117, %r47, %r17;
	or.pred  	%p118, %p116, %p117;
	@%p118 bra 	$L__BB2_72;
	mad.lo.s32 	%r396, %r44, %r17, %r9;
	add.s32 	%r397, %r396, %r47;
	mad.lo.s32 	%r398, %r397, %r275, %r5;
	mul.wide.s32 	%rd75, %r398, 2;
	add.s64 	%rd76, %rd1, %rd75;
	ld.global.u16 	%rs695, [%rd76];
	mul.f32 	%f390, %f43, %f42;
	// begin inline asm
	{  cvt.rn.f16.f32 %rs693, %f390;}

	// end inline asm
	// begin inline asm
	{fma.rn.f16 %rs1737,%rs695,%rs693,%rs1737;
}
	// end inline asm
$L__BB2_72:
	setp.lt.s32 	%p119, %r391, 0;
	setp.ge.s32 	%p120, %r46, %r16;
	or.pred  	%p121, %p120, %p119;
	@%p121 bra 	$L__BB2_74;
	add.s32 	%r399, %r9, %r391;
	mad.lo.s32 	%r400, %r46, %r17, %r399;
	mad.lo.s32 	%r401, %r400, %r275, %r5;
	mul.wide.s32 	%rd77, %r401, 2;
	add.s64 	%rd78, %rd1, %rd77;
	ld.global.u16 	%rs700, [%rd78];
	mul.f32 	%f391, %f41, %f44;
	// begin inline asm
	{  cvt.rn.f16.f32 %rs698, %f391;}

	// end inline asm
	// begin inline asm
	{fma.rn.f16 %rs1737,%rs700,%rs698,%rs1737;
}
	// end inline asm
$L__BB2_74:
	or.pred  	%p124, %p120, %p117;
	@%p124 bra 	$L__BB2_76;
	mad.lo.s32 	%r402, %r46, %r17, %r9;
	add.s32 	%r403, %r402, %r47;
	mad.lo.s32 	%r404, %r403, %r275, %r5;
	mul.wide.s32 	%rd79, %r404, 2;
	add.s64 	%rd80, %rd1, %rd79;
	ld.global.u16 	%rs705, [%rd80];
	mul.f32 	%f392, %f41, %f42;
	// begin inline asm
	{  cvt.rn.f16.f32 %rs703, %f392;}

	// end inline asm
	// begin inline asm
	{fma.rn.f16 %rs1737,%rs705,%rs703,%rs1737;
}
	// end inline asm
$L__BB2_76:
	// begin inline asm
	{fma.rn.f16 %rs1710,%rs70,%rs1737,%rs1710;
}
	// end inline asm
$L__BB2_77:
	ld.global.u16 	%rs712, [%rd5+28];
	ld.global.u16 	%rs713, [%rd5+30];
	ld.global.u16 	%rs81, [%rd6+14];
	// begin inline asm
	{  cvt.f32.f16 %f393, %rs712;}

	// end inline asm
	add.f32 	%f395, %f393, 0f3F800000;
	mul.f32 	%f396, %f395, %f1;
	fma.rn.f32 	%f45, %f396, 0f3F000000, 0fBF000000;
	// begin inline asm
	{  cvt.f32.f16 %f394, %rs713;}

	// end inline asm
	add.f32 	%f397, %f394, 0f3F800000;
	mul.f32 	%f398, %f397, %f2;
	fma.rn.f32 	%f399, %f398, 0f3F000000, 0fBF000000;
	setp.leu.f32 	%p125, %f45, 0fBF800000;
	setp.leu.f32 	%p126, %f399, 0fBF800000;
	or.pred  	%p127, %p125, %p126;
	setp.geu.f32 	%p128, %f45, %f1;
	or.pred  	%p129, %p128, %p127;
	setp.geu.f32 	%p130, %f399, %f2;
	or.pred  	%p131, %p129, %p130;
	@%p131 bra 	$L__BB2_87;
	cvt.rmi.f32.f32 	%f400, %f45;
	cvt.rzi.s32.f32 	%r48, %f400;
	cvt.rmi.f32.f32 	%f401, %f399;
	cvt.rzi.s32.f32 	%r405, %f401;
	add.s32 	%r50, %r48, 1;
	add.s32 	%r51, %r405, 1;
	cvt.rn.f32.s32 	%f402, %r48;
	sub.f32 	%f47, %f45, %f402;
	cvt.rn.f32.s32 	%f403, %r405;
	sub.f32 	%f48, %f399, %f403;
	mov.f32 	%f404, 0f3F800000;
	sub.f32 	%f49, %f404, %f47;
	sub.f32 	%f50, %f404, %f48;
	or.b32  	%r406, %r48, %r405;
	setp.lt.s32 	%p132, %r406, 0;
	mov.u16 	%rs1742, %rs527;
	@%p132 bra 	$L__BB2_80;
	mad.lo.s32 	%r407, %r48, %r17, %r9;
	add.s32 	%r408, %r407, %r405;
	mad.lo.s32 	%r409, %r408, %r275, %r5;
	mul.wide.s32 	%rd81, %r409, 2;
	add.s64 	%rd82, %rd1, %rd81;
	ld.global.u16 	%rs716, [%rd82];
	mul.f32 	%f405, %f49, %f50;
	// begin inline asm
	{  cvt.rn.f16.f32 %rs714, %f405;}

	// end inline asm
	// begin inline asm
	{fma.rn.f16 %rs1742,%rs716,%rs714,%rs527;
}
	// end inline asm
$L__BB2_80:
	setp.lt.s32 	%p133, %r48, 0;
	setp.ge.s32 	%p134, %r51, %r17;
	or.pred  	%p135, %p133, %p134;
	@%p135 bra 	$L__BB2_82;
	mad.lo.s32 	%r410, %r48, %r17, %r9;
	add.s32 	%r411, %r410, %r51;
	mad.lo.s32 	%r412, %r411, %r275, %r5;
	mul.wide.s32 	%rd83, %r412, 2;
	add.s64 	%rd84, %rd1, %rd83;
	ld.global.u16 	%rs721, [%rd84];
	mul.f32 	%f406, %f49, %f48;
	// begin inline asm
	{  cvt.rn.f16.f32 %rs719, %f406;}

	// end inline asm
	// begin inline asm
	{fma.rn.f16 %rs1742,%rs721,%rs719,%rs1742;
}
	// end inline asm
$L__BB2_82:
	setp.lt.s32 	%p136, %r405, 0;
	setp.ge.s32 	%p137, %r50, %r16;
	or.pred  	%p138, %p137, %p136;
	@%p138 bra 	$L__BB2_84;
	add.s32 	%r413, %r9, %r405;
	mad.lo.s32 	%r414, %r50, %r17, %r413;
	mad.lo.s32 	%r415, %r414, %r275, %r5;
	mul.wide.s32 	%rd85, %r415, 2;
	add.s64 	%rd86, %rd1, %rd85;
	ld.global.u16 	%rs726, [%rd86];
	mul.f32 	%f407, %f47, %f50;
	// begin inline asm
	{  cvt.rn.f16.f32 %rs724, %f407;}

	// end inline asm
	// begin inline asm
	{fma.rn.f16 %rs1742,%rs726,%rs724,%rs1742;
}
	// end inline asm
$L__BB2_84:
	or.pred  	%p141, %p137, %p134;
	@%p141 bra 	$L__BB2_86;
	mad.lo.s32 	%r416, %r50, %r17, %r9;
	add.s32 	%r417, %r416, %r51;
	mad.lo.s32 	%r418, %r417, %r275, %r5;
	mul.wide.s32 	%rd87, %r418, 2;
	add.s64 	%rd88, %rd1, %rd87;
	ld.global.u16 	%rs731, [%rd88];
	mul.f32 	%f408, %f47, %f48;
	// begin inline asm
	{  cvt.rn.f16.f32 %rs729, %f408;}

	// end inline asm
	// begin inline asm
	{fma.rn.f16 %rs1742,%rs731,%rs729,%rs1742;
}
	// end inline asm
$L__BB2_86:
	// begin inline asm
	{fma.rn.f16 %rs1710,%rs81,%rs1742,%rs1710;
}
	// end inline asm
$L__BB2_87:
	add.s32 	%r999, %r999, 8;
	and.b32  	%r1001, %r11, 8;
	setp.ne.s32 	%p142, %r999, %r1001;
	@%p142 bra 	$L__BB2_7;
$L__BB2_88:
	and.b32  	%r419, %r11, 7;
	setp.eq.s32 	%p143, %r419, 0;
	@%p143 bra 	$L__BB2_101;
	mov.b32 	%r1002, 0;
$L__BB2_90:
	.pragma "nounroll";
	add.s32 	%r421, %r1001, %r18;
	shl.b32 	%r422, %r421, 1;
	add.s32 	%r423, %r422, %r8;
	add.s32 	%r424, %r421, %r7;
	mul.wide.s32 	%rd89, %r423, 2;
	add.s64 	%rd90, %rd3, %rd89;
	ld.global.u16 	%rs738, [%rd90];
	ld.global.u16 	%rs739, [%rd90+2];
	mul.wide.s32 	%rd91, %r424, 2;
	add.s64 	%rd92, %rd2, %rd91;
	ld.global.u16 	%rs95, [%rd92];
	// begin inline asm
	{  cvt.f32.f16 %f409, %rs738;}

	// end inline asm
	add.f32 	%f411, %f409, 0f3F800000;
	mul.f32 	%f412, %f411, %f1;
	fma.rn.f32 	%f51, %f412, 0f3F000000, 0fBF000000;
	// begin inline asm
	{  cvt.f32.f16 %f410, %rs739;}

	// end inline asm
	add.f32 	%f413, %f410, 0f3F800000;
	mul.f32 	%f414, %f413, %f2;
	fma.rn.f32 	%f415, %f414, 0f3F000000, 0fBF000000;
	setp.leu.f32 	%p144, %f51, 0fBF800000;
	setp.leu.f32 	%p145, %f415, 0fBF800000;
	or.pred  	%p146, %p144, %p145;
	setp.geu.f32 	%p147, %f51, %f1;
	or.pred  	%p148, %p147, %p146;
	setp.geu.f32 	%p149, %f415, %f2;
	or.pred  	%p150, %p148, %p149;
	@%p150 bra 	$L__BB2_100;
	cvt.rmi.f32.f32 	%f416, %f51;
	cvt.rzi.s32.f32 	%r57, %f416;
	cvt.rmi.f32.f32 	%f417, %f415;
	cvt.rzi.s32.f32 	%r425, %f417;
	add.s32 	%r59, %r57, 1;
	add.s32 	%r60, %r425, 1;
	cvt.rn.f32.s32 	%f418, %r57;
	sub.f32 	%f53, %f51, %f418;
	cvt.rn.f32.s32 	%f419, %r425;
	sub.f32 	%f54, %f415, %f419;
	mov.f32 	%f420, 0f3F800000;
	sub.f32 	%f55, %f420, %f53;
	sub.f32 	%f56, %f420, %f54;
	or.b32  	%r426, %r57, %r425;
	setp.lt.s32 	%p151, %r426, 0;
	mov.u16 	%rs1750, %rs527;
	@%p151 bra 	$L__BB2_93;
	mad.lo.s32 	%r427, %r57, %r17, %r9;
	add.s32 	%r428, %r427, %r425;
	mad.lo.s32 	%r429, %r428, %r275, %r5;
	mul.wide.s32 	%rd93, %r429, 2;
	add.s64 	%rd94, %rd1, %rd93;
	ld.global.u16 	%rs742, [%rd94];
	mul.f32 	%f421, %f55, %f56;
	// begin inline asm
	{  cvt.rn.f16.f32 %rs740, %f421;}

	// end inline asm
	// begin inline asm
	{fma.rn.f16 %rs1750,%rs742,%rs740,%rs527;
}
	// end inline asm
$L__BB2_93:
	setp.lt.s32 	%p152, %r57, 0;
	setp.ge.s32 	%p153, %r60, %r17;
	or.pred  	%p154, %p152, %p153;
	@%p154 bra 	$L__BB2_95;
	mad.lo.s32 	%r430, %r57, %r17, %r9;
	add.s32 	%r431, %r430, %r60;
	mad.lo.s32 	%r432, %r431, %r275, %r5;
	mul.wide.s32 	%rd95, %r432, 2;
	add.s64 	%rd96, %rd1, %rd95;
	ld.global.u16 	%rs747, [%rd96];
	mul.f32 	%f422, %f55, %f54;
	// begin inline asm
	{  cvt.rn.f16.f32 %rs745, %f422;}

	// end inline asm
	// begin inline asm
	{fma.rn.f16 %rs1750,%rs747,%rs745,%rs1750;
}
	// end inline asm
$L__BB2_95:
	setp.lt.s32 	%p155, %r425, 0;
	setp.ge.s32 	%p156, %r59, %r16;
	or.pred  	%p157, %p156, %p155;
	@%p157 bra 	$L__BB2_97;
	add.s32 	%r433, %r9, %r425;
	mad.lo.s32 	%r434, %r59, %r17, %r433;
	mad.lo.s32 	%r435, %r434, %r275, %r5;
	mul.wide.s32 	%rd97, %r435, 2;
	add.s64 	%rd98, %rd1, %rd97;
	ld.global.u16 	%rs752, [%rd98];
	mul.f32 	%f423, %f53, %f56;
	// begin inline asm
	{  cvt.rn.f16.f32 %rs750, %f423;}

	// end inline asm
	// begin inline asm
	{fma.rn.f16 %rs1750,%rs752,%rs750,%rs1750;
}
	// end inline asm
$L__BB2_97:
	or.pred  	%p160, %p156, %p153;
	@%p160 bra 	$L__BB2_99;
	mad.lo.s32 	%r436, %r59, %r17, %r9;
	add.s32 	%r437, %r436, %r60;
	mad.lo.s32 	%r438, %r437, %r275, %r5;
	mul.wide.s32 	%rd99, %r438, 2;
	add.s64 	%rd100, %rd1, %rd99;
	ld.global.u16 	%rs757, [%rd100];
	mul.f32 	%f424, %f53, %f54;
	// begin inline asm
	{  cvt.rn.f16.f32 %rs755, %f424;}

	// end inline asm
	// begin inline asm
	{fma.rn.f16 %rs1750,%rs757,%rs755,%rs1750;
}
	// end inline asm
$L__BB2_99:
	// begin inline asm
	{fma.rn.f16 %rs1710,%rs95,%rs1750,%rs1710;
}
	// end inline asm
$L__BB2_100:
	add.s32 	%r1001, %r1001, 1;
	add.s32 	%r1002, %r1002, 1;
	and.b32  	%r439, %r11, 7;
	setp.ne.s32 	%p161, %r1002, %r439;
	@%p161 bra 	$L__BB2_90;
$L__BB2_101:
	ld.param.u64 	%rd433, [_Z20deform_attn_unrolledI6__halfEvPKT_PKlS5_S3_S3_iiiiiiiPS1__param_2];
	setp.lt.u32 	%p162, %r10, 7;
	ld.global.u32 	%r63, [%rd4+16];
	ld.global.u32 	%r64, [%rd4+24];
	cvta.to.global.u64 	%rd101, %rd433;
	mul.wide.u32 	%rd102, %r998, 8;
	add.s64 	%rd103, %rd101, %rd102;
	ld.global.u32 	%r441, [%rd103];
	add.s32 	%r65, %r18, %r278;
	cvt.rn.f32.s32 	%f57, %r63;
	cvt.rn.f32.s32 	%f58, %r64;
	add.s32 	%r66, %r9, %r441;
	mov.b32 	%r1005, 0;
	@%p162 bra 	$L__BB2_184;
	mov.b32 	%r1003, 0;
$L__BB2_103:
	.pragma "nounroll";
	add.s32 	%r443, %r1003, %r65;
	shl.b32 	%r444, %r443, 1;
	add.s32 	%r445, %r444, %r8;
	add.s32 	%r446, %r443, %r7;
	mul.wide.s32 	%rd104, %r445, 2;
	add.s64 	%rd7, %rd3, %rd104;
	ld.global.u16 	%rs765, [%rd7];
	ld.global.u16 	%rs766, [%rd7+2];
	mul.wide.s32 	%rd105, %r446, 2;
	add.s64 	%rd8, %rd2, %rd105;
	ld.global.u16 	%rs108, [%rd8];
	// begin inline asm
	{  cvt.f32.f16 %f425, %rs765;}

	// end inline asm
	add.f32 	%f427, %f425, 0f3F800000;
	mul.f32 	%f428, %f427, %f57;
	fma.rn.f32 	%f59, %f428, 0f3F000000, 0fBF000000;
	// begin inline asm
	{  cvt.f32.f16 %f426, %rs766;}

	// end inline asm
	add.f32 	%f429, %f426, 0f3F800000;
	mul.f32 	%f430, %f429, %f58;
	fma.rn.f32 	%f431, %f430, 0f3F000000, 0fBF000000;
	setp.leu.f32 	%p163, %f59, 0fBF800000;
	setp.leu.f32 	%p164, %f431, 0fBF800000;
	or.pred  	%p165, %p163, %p164;
	setp.geu.f32 	%p166, %f59, %f57;
	or.pred  	%p167, %p166, %p165;
	setp.geu.f32 	%p168, %f431, %f58;
	or.pred  	%p169, %p167, %p168;
	@%p169 bra 	$L__BB2_113;
	cvt.rmi.f32.f32 	%f432, %f59;
	cvt.rzi.s32.f32 	%r68, %f432;
	cvt.rmi.f32.f32 	%f433, %f431;
	cvt.rzi.s32.f32 	%r447, %f433;
	add.s32 	%r70, %r68, 1;
	add.s32 	%r71, %r447, 1;
	cvt.rn.f32.s32 	%f434, %r68;
	sub.f32 	%f61, %f59, %f434;
	cvt.rn.f32.s32 	%f435, %r447;
	sub.f32 	%f62, %f431, %f435;
	mov.f32 	%f436, 0f3F800000;
	sub.f32 	%f63, %f436, %f61;
	sub.f32 	%f64, %f436, %f62;
	or.b32  	%r448, %r68, %r447;
	setp.lt.s32 	%p170, %r448, 0;
	mov.u16 	%rs1757, %rs527;
	@%p170 bra 	$L__BB2_106;
	mad.lo.s32 	%r449, %r68, %r64, %r66;
	add.s32 	%r450, %r449, %r447;
	mad.lo.s32 	%r451, %r450, %r275, %r5;
	mul.wide.s32 	%rd106, %r451, 2;
	add.s64 	%rd107, %rd1, %rd106;
	ld.global.u16 	%rs769, [%rd107];
	mul.f32 	%f437, %f63, %f64;
	// begin inline asm
	{  cvt.rn.f16.f32 %rs767, %f437;}

	// end inline asm
	// begin inline asm
	{fma.rn.f16 %rs1757,%rs769,%rs767,%rs527;
}
	// end inline asm
$L__BB2_106:
	setp.lt.s32 	%p171, %r68, 0;
	setp.ge.s32 	%p172, %r71, %r64;
	or.pred  	%p173, %p171, %p172;
	@%p173 bra 	$L__BB2_108;
	mad.lo.s32 	%r452, %r68, %r64, %r66;
	add.s32 	%r453, %r452, %r71;
	mad.lo.s32 	%r454, %r453, %r275, %r5;
	mul.wide.s32 	%rd108, %r454, 2;
	add.s64 	%rd109, %rd1, %rd108;
	ld.global.u16 	%rs774, [%rd109];
	mul.f32 	%f438, %f63, %f62;
	// begin inline asm
	{  cvt.rn.f16.f32 %rs772, %f438;}

	// end inline asm
	// begin inline asm
	{fma.rn.f16 %rs1757,%rs774,%rs772,%rs1757;
}
	// end inline asm
$L__BB2_108:
	setp.lt.s32 	%p174, %r447, 0;
	setp.ge.s32 	%p175, %r70, %r63;
	or.pred  	%p176, %p175, %p174;
	@%p176 bra 	$L__BB2_110;
	add.s32 	%r455, %r66, %r447;
	mad.lo.s32 	%r456, %r70, %r64, %r455;
	mad.lo.s32 	%r457, %r456, %r275, %r5;
	mul.wide.s32 	%rd110, %r457, 2;
	add.s64 	%rd111, %rd1, %rd110;
	ld.global.u16 	%rs779, [%rd111];
	mul.f32 	%f439, %f61, %f64;
	// begin inline asm
	{  cvt.rn.f16.f32 %rs777, %f439;}

	// end inline asm
	// begin inline asm
	{fma.rn.f16 %rs1757,%rs779,%rs777,%rs1757;
}
	// end inline asm
$L__BB2_110:
	or.pred  	%p179, %p175, %p172;
	@%p179 bra 	$L__BB2_112;
	mad.lo.s32 	%r458, %r70, %r64, %r66;
	add.s32 	%r459, %r458, %r71;
	mad.lo.s32 	%r460, %r459, %r275, %r5;
	mul.wide.s32 	%rd112, %r460, 2;
	add.s64 	%rd113, %rd1, %rd112;
	ld.global.u16 	%rs784, [%rd113];
	mul.f32 	%f440, %f61, %f62;
	// begin inline asm
	{  cvt.rn.f16.f32 %rs782, %f440;}

	// end inline asm
	// begin inline asm
	{fma.rn.f16 %rs1757,%rs784,%rs782,%rs1757;
}
	// end inline asm
$L__BB2_112:
	// begin inline asm
	{fma.rn.f16 %rs1710,%rs108,%rs1757,%rs1710;
}
	// end inline asm
$L__BB2_113:
	ld.global.u16 	%rs791, [%rd7+4];
	ld.global.u16 	%rs792, [%rd7+6];
	ld.global.u16 	%rs119, [%rd8+2];
	// begin inline asm
	{  cvt.f32.f16 %f441, %rs791;}

	// end inline asm
	add.f32 	%f443, %f441, 0f3F800000;
	mul.f32 	%f444, %f443, %f57;
	fma.rn.f32 	%f65, %f444, 0f3F000000, 0fBF000000;
	// begin inline asm
	{  cvt.f32.f16 %f442, %rs792;}

	// end inline asm
	add.f32 	%f445, %f442, 0f3F800000;
	mul.f32 	%f446, %f445, %f58;
	fma.rn.f32 	%f447, %f446, 0f3F000000, 0fBF000000;
	setp.leu.f32 	%p180, %f65, 0fBF800000;
	setp.leu.f32 	%p181, %f447, 0fBF800000;
	or.pred  	%p182, %p180, %p181;
	setp.geu.f32 	%p183, %f65, %f57;
	or.pred  	%p184, %p183, %p182;
	setp.geu.f32 	%p185, %f447, %f58;
	or.pred  	%p186, %p184, %p185;
	@%p186 bra 	$L__BB2_123;
	cvt.rmi.f32.f32 	%f448, %f65;
	cvt.rzi.s32.f32 	%r72, %f448;
	cvt.rmi.f32.f32 	%f449, %f447;
	cvt.rzi.s32.f32 	%r461, %f449;
	add.s32 	%r74, %r72, 1;
	add.s32 	%r75, %r461, 1;
	cvt.rn.f32.s32 	%f450, %r72;
	sub.f32 	%f67, %f65, %f450;
	cvt.rn.f32.s32 	%f451, %r461;
	sub.f32 	%f68, %f447, %f451;
	mov.f32 	%f452, 0f3F800000;
	sub.f32 	%f69, %f452, %f67;
	sub.f32 	%f70, %f452, %f68;
	or.b32  	%r462, %r72, %r461;
	setp.lt.s32 	%p187, %r462, 0;
	mov.u16 	%rs1762, %rs527;
	@%p187 bra 	$L__BB2_116;
	mad.lo.s32 	%r463, %r72, %r64, %r66;
	add.s32 	%r464, %r463, %r461;
	mad.lo.s32 	%r465, %r464, %r275, %r5;
	mul.wide.s32 	%rd114, %r465, 2;
	add.s64 	%rd115, %rd1, %rd114;
	ld.global.u16 	%rs795, [%rd115];
	mul.f32 	%f453, %f69, %f70;
	// begin inline asm
	{  cvt.rn.f16.f32 %rs793, %f453;}

	// end inline asm
	// begin inline asm
	{fma.rn.f16 %rs1762,%rs795,%rs793,%rs527;
}
	// end inline asm
$L__BB2_116:
	setp.lt.s32 	%p188, %r72, 0;
	setp.ge.s32 	%p189, %r75, %r64;
	or.pred  	%p190, %p188, %p189;
	@%p190 bra 	$L__BB2_118;
	mad.lo.s32 	%r466, %r72, %r64, %r66;
	add.s32 	%r467, %r466, %r75;
	mad.lo.s32 	%r468, %r467, %r275, %r5;
	mul.wide.s32 	%rd116, %r468, 2;
	add.s64 	%rd117, %rd1, %rd116;
	ld.global.u16 	%rs800, [%rd117];
	mul.f32 	%f454, %f69, %f68;
	// begin inline asm
	{  cvt.rn.f16.f32 %rs798, %f454;}

	// end inline asm
	// begin inline asm
	{fma.rn.f16 %rs1762,%rs800,%rs798,%rs1762;
}
	// end inline asm
$L__BB2_118:
	setp.lt.s32 	%p191, %r461, 0;
	setp.ge.s32 	%p192, %r74, %r63;
	or.pred  	%p193, %p192, %p191;
	@%p193 bra 	$L__BB2_120;
	add.s32 	%r469, %r66, %r461;
	mad.lo.s32 	%r470, %r74, %r64, %r469;
	mad.lo.s32 	%r471, %r470, %r275, %r5;
	mul.wide.s32 	%rd118, %r471, 2;
	add.s64 	%rd119, %rd1, %rd118;
	ld.global.u16 	%rs805, [%rd119];
	mul.f32 	%f455, %f67, %f70;
	// begin inline asm
	{  cvt.rn.f16.f32 %rs803, %f455;}

	// end inline asm
	// begin inline asm
	{fma.rn.f16 %rs1762,%rs805,%rs803,%rs1762;
}
	// end inline asm
$L__BB2_120:
	or.pred  	%p196, %p192, %p189;
	@%p196 bra 	$L__BB2_122;
	mad.lo.s32 	%r472, %r74, %r64, %r66;
	add.s32 	%r473, %r472, %r75;
	mad.lo.s32 	%r474, %r473, %r275, %r5;
	mul.wide.s32 	%rd120, %r474, 2;
	add.s64 	%rd121, %rd1, %rd120;
	ld.global.u16 	%rs810, [%rd121];
	mul.f32 	%f456, %f67, %f68;
	// begin inline asm
	{  cvt.rn.f16.f32 %rs808, %f456;}

	// end inline asm
	// begin inline asm
	{fma.rn.f16 %rs1762,%rs810,%rs808,%rs1762;
}
	// end inline asm
$L__BB2_122:
	// begin inline asm
	{fma.rn.f16 %rs1710,%rs119,%rs1762,%rs1710;
}
	// end inline asm
$L__BB2_123:
	ld.global.u16 	%rs817, [%rd7+8];
	ld.global.u16 	%rs818, [%rd7+10];
	ld.global.u16 	%rs130, [%rd8+4];
	// begin inline asm
	{  cvt.f32.f16 %f457, %rs817;}

	// end inline asm
	add.f32 	%f459, %f457, 0f3F800000;
	mul.f32 	%f460, %f459, %f57;
	fma.rn.f32 	%f71, %f460, 0f3F000000, 0fBF000000;
	// begin inline asm
	{  cvt.f32.f16 %f458, %rs818;}

	// end inline asm
	add.f32 	%f461, %f458, 0f3F800000;
	mul.f32 	%f462, %f461, %f58;
	fma.rn.f32 	%f463, %f462, 0f3F000000, 0fBF000000;
	setp.leu.f32 	%p197, %f71, 0fBF800000;
	setp.leu.f32 	%p198, %f463, 0fBF800000;
	or.pred  	%p199, %p197, %p198;
	setp.geu.f32 	%p200, %f71, %f57;
	or.pred  	%p201, %p200, %p199;
	setp.geu.f32 	%p202, %f463, %f58;
	or.pred  	%p203, %p201, %p202;
	@%p203 bra 	$L__BB2_133;
	cvt.rmi.f32.f32 	%f464, %f71;
	cvt.rzi.s32.f32 	%r76, %f464;
	cvt.rmi.f32.f32 	%f465, %f463;
	cvt.rzi.s32.f32 	%r475, %f465;
	add.s32 	%r78, %r76, 1;
	add.s32 	%r79, %r475, 1;
	cvt.rn.f32.s32 	%f466, %r76;
	sub.f32 	%f73, %f71, %f466;
	cvt.rn.f32.s32 	%f467, %r475;
	sub.f32 	%f74, %f463, %f467;
	mov.f32 	%f468, 0f3F800000;
	sub.f32 	%f75, %f468, %f73;
	sub.f32 	%f76, %f468, %f74;
	or.b32  	%r476, %r76, %r475;
	setp.lt.s32 	%p204, %r476, 0;
	mov.u16 	%rs1767, %rs527;
	@%p204 bra 	$L__BB2_126;
	mad.lo.s32 	%r477, %r76, %r64, %r66;
	add.s32 	%r478, %r477, %r475;
	mad.lo.s32 	%r479, %r478, %r275, %r5;
	mul.wide.s32 	%rd122, %r479, 2;
	add.s64 	%rd123, %rd1, %rd122;
	ld.global.u16 	%rs821, [%rd123];
	mul.f32 	%f469, %f75, %f76;
	// begin inline asm
	{  cvt.rn.f16.f32 %rs819, %f469;}

	// end inline asm
	// begin inline asm
	{fma.rn.f16 %rs1767,%rs821,%rs819,%rs527;
}
	// end inline asm
$L__BB2_126:
	setp.lt.s32 	%p205, %r76, 0;
	setp.ge.s32 	%p206, %r79, %r64;
	or.pred  	%p207, %p205, %p206;
	@%p207 bra 	$L__BB2_128;
	mad.lo.s32 	%r480, %r76, %r64, %r66;
	add.s32 	%r481, %r480, %r79;
	mad.lo.s32 	%r482, %r481, %r275, %r5;
	mul.wide.s32 	%rd124, %r482, 2;
	add.s64 	%rd125, %rd1, %rd124;
	ld.global.u16 	%rs826, [%rd125];
	mul.f32 	%f470, %f75, %f74;
	// begin inline asm
	{  cvt.rn.f16.f32 %rs824, %f470;}

	// end inline asm
	// begin inline asm
	{fma.rn.f16 %rs1767,%rs826,%rs824,%rs1767;
}
	// end inline asm
$L__BB2_128:
	setp.lt.s32 	%p208, %r475, 0;
	setp.ge.s32 	%p209, %r78, %r63;
	or.pred  	%p210, %p209, %p208;
	@%p210 bra 	$L__BB2_130;
	add.s32 	%r483, %r66, %r475;
	mad.lo.s32 	%r484, %r78, %r64, %r483;
	mad.lo.s32 	%r485, %r484, %r275, %r5;
	mul.wide.s32 	%rd126, %r485, 2;
	add.s64 	%rd127, %rd1, %rd126;
	ld.global.u16 	%rs831, [%rd127];
	mul.f32 	%f471, %f73, %f76;
	// begin inline asm
	{  cvt.rn.f16.f32 %rs829, %f471;}

	// end inline asm
	// begin inline asm
	{fma.rn.f16 %rs1767,%rs831,%rs829,%rs1767;
}
	// end inline asm
$L__BB2_130:
	or.pred  	%p213, %p209, %p206;
	@%p213 bra 	$L__BB2_132;
	mad.lo.s32 	%r486, %r78, %r64, %r66;
	add.s32 	%r487, %r486, %r79;
	mad.lo.s32 	%r488, %r487, %r275, %r5;
	mul.wide.s32 	%rd128, %r488, 2;
	add.s64 	%rd129, %rd1, %rd128;
	ld.global.u16 	%rs836, [%rd129];
	mul.f32 	%f472, %f73, %f74;
	// begin inline asm
	{  cvt.rn.f16.f32 %rs834, %f472;}

	// end inline asm
	// begin inline asm
	{fma.rn.f16 %rs1767,%rs836,%rs834,%rs1767;
}
	// end inline asm
$L__BB2_132:
	// begin inline asm
	{fma.rn.f16 %rs1710,%rs130,%rs1767,%rs1710;
}
	// end inline asm
$L__BB2_133:
	ld.global.u16 	%rs843, [%rd7+12];
	ld.global.u16 	%rs844, [%rd7+14];
	ld.global.u16 	%rs141, [%rd8+6];
	// begin inline asm
	{  cvt.f32.f16 %f473, %rs843;}

	// end inline asm
	add.f32 	%f475, %f473, 0f3F800000;
	mul.f32 	%f476, %f475, %f57;
	fma.rn.f32 	%f77, %f476, 0f3F000000, 0fBF000000;
	// begin inline asm
	{  cvt.f32.f16 %f474, %rs844;}

	// end inline asm
	add.f32 	%f477, %f474, 0f3F800000;
	mul.f32 	%f478, %f477, %f58;
	fma.rn.f32 	%f479, %f478, 0f3F000000, 0fBF000000;
	setp.leu.f32 	%p214, %f77, 0fBF800000;
	setp.leu.f32 	%p215, %f479, 0fBF800000;
	or.pred  	%p216, %p214, %p215;
	setp.geu.f32 	%p217, %f77, %f57;
	or.pred  	%p218, %p217, %p216;
	setp.geu.f32 	%p219, %f479, %f58;
	or.pred  	%p220, %p218, %p219;
	@%p220 bra 	$L__BB2_143;
	cvt.rmi.f32.f32 	%f480, %f77;
	cvt.rzi.s32.f32 	%r80, %f480;
	cvt.rmi.f32.f32 	%f481, %f479;
	cvt.rzi.s32.f32 	%r489, %f481;
	add.s32 	%r82, %r80, 1;
	add.s32 	%r83, %r489, 1;
	cvt.rn.f32.s32 	%f482, %r80;
	sub.f32 	%f79, %f77, %f482;
	cvt.rn.f32.s32 	%f483, %r489;
	sub.f32 	%f80, %f479, %f483;
	mov.f32 	%f484, 0f3F800000;
	sub.f32 	%f81, %f484, %f79;
	sub.f32 	%f82, %f484, %f80;
	or.b32  	%r490, %r80, %r489;
	setp.lt.s32 	%p221, %r490, 0;
	mov.u16 	%rs1772, %rs527;
	@%p221 bra 	$L__BB2_136;
	mad.lo.s32 	%r491, %r80, %r64, %r66;
	add.s32 	%r492, %r491, %r489;
	mad.lo.s32 	%r493, %r492, %r275, %r5;
	mul.wide.s32 	%rd130, %r493, 2;
	add.s64 	%rd131, %rd1, %rd130;
	ld.global.u16 	%rs847, [%rd131];
	mul.f32 	%f485, %f81, %f82;
	// begin inline asm
	{  cvt.rn.f16.f32 %rs845, %f485;}

	// end inline asm
	// begin inline asm
	{fma.rn.f16 %rs1772,%rs847,%rs845,%rs527;
}
	// end inline asm
$L__BB2_136:
	setp.lt.s32 	%p222, %r80, 0;
	setp.ge.s32 	%p223, %r83, %r64;
	or.pred  	%p224, %p222, %p223;
	@%p224 bra 	$L__BB2_138;
	mad.lo.s32 	%r494, %r80, %r64, %r66;
	add.s32 	%r495, %r494, %r83;
	mad.lo.s32 	%r496, %r495, %r275, %r5;
	mul.wide.s32 	%rd132, %r496, 2;
	add.s64 	%rd133, %rd1, %rd132;
	ld.global.u16 	%rs852, [%rd133];
	mul.f32 	%f486, %f81, %f80;
	// begin inline asm
	{  cvt.rn.f16.f32 %rs850, %f486;}

	// end inline asm
	// begin inline asm
	{fma.rn.f16 %rs1772,%rs852,%rs850,%rs1772;
}
	// end inline asm
$L__BB2_138:
	setp.lt.s32 	%p225, %r489, 0;
	setp.ge.s32 	%p226, %r82, %r63;
	or.pred  	%p227, %p226, %p225;
	@%p227 bra 	$L__BB2_140;
	add.s32 	%r497, %r66, %r489;
	mad.lo.s32 	%r498, %r82, %r64, %r497;
	mad.lo.s32 	%r499, %r498, %r275, %r5;
	mul.wide.s32 	%rd134, %r499, 2;
	add.s64 	%rd135, %rd1, %rd134;
	ld.global.u16 	%rs857, [%rd135];
	mul.f32 	%f487, %f79, %f82;
	// begin inline asm
	{  cvt.rn.f16.f32 %rs855, %f487;}

	// end inline asm
	// begin inline asm
	{fma.rn.f16 %rs1772,%rs857,%rs855,%rs1772;
}
	// end inline asm
$L__BB2_140:
	or.pred  	%p230, %p226, %p223;
	@%p230 bra 	$L__BB2_142;
	mad.lo.s32 	%r500, %r82, %r64, %r66;
	add.s32 	%r501, %r500, %r83;
	mad.lo.s32 	%r502, %r501, %r275, %r5;
	mul.wide.s32 	%rd136, %r502, 2;
	add.s64 	%rd137, %rd1, %rd136;
	ld.global.u16 	%rs862, [%rd137];
	mul.f32 	%f488, %f79, %f80;
	// begin inline asm
	{  cvt.rn.f16.f32 %rs860, %f488;}

	// end inline asm
	// begin inline asm
	{fma.rn.f16 %rs1772,%rs862,%rs860,%rs1772;
}
	// end inline asm
$L__BB2_142:
	// begin inline asm
	{fma.rn.f16 %rs1710,%rs141,%rs1772,%rs1710;
}
	// end inline asm
$L__BB2_143:
	ld.global.u16 	%rs869, [%rd7+16];
	ld.global.u16 	%rs870, [%rd7+18];
	ld.global.u16 	%rs152, [%rd8+8];
	// begin inline asm
	{  cvt.f32.f16 %f489, %rs869;}

	// end inline asm
	add.f32 	%f491, %f489, 0f3F800000;
	mul.f32 	%f492, %f491, %f57;
	fma.rn.f32 	%f83, %f492, 0f3F000000, 0fBF000000;
	// begin inline asm
	{  cvt.f32.f16 %f490, %rs870;}

	// end inline asm
	add.f32 	%f493, %f490, 0f3F800000;
	mul.f32 	%f494, %f493, %f58;
	fma.rn.f32 	%f495, %f494, 0f3F000000, 0fBF000000;
	setp.leu.f32 	%p231, %f83, 0fBF800000;
	setp.leu.f32 	%p232, %f495, 0fBF800000;
	or.pred  	%p233, %p231, %p232;
	setp.geu.f32 	%p234, %f83, %f57;
	or.pred  	%p235, %p234, %p233;
	setp.geu.f32 	%p236, %f495, %f58;
	or.pred  	%p237, %p235, %p236;
	@%p237 bra 	$L__BB2_153;
	cvt.rmi.f32.f32 	%f496, %f83;
	cvt.rzi.s32.f32 	%r84, %f496;
	cvt.rmi.f32.f32 	%f497, %f495;
	cvt.rzi.s32.f32 	%r503, %f497;
	add.s32 	%r86, %r84, 1;
	add.s32 	%r87, %r503, 1;
	cvt.rn.f32.s32 	%f498, %r84;
	sub.f32 	%f85, %f83, %f498;
	cvt.rn.f32.s32 	%f499, %r503;
	sub.f32 	%f86, %f495, %f499;
	mov.f32 	%f500, 0f3F800000;
	sub.f32 	%f87, %f500, %f85;
	sub.f32 	%f88, %f500, %f86;
	or.b32  	%r504, %r84, %r503;
	setp.lt.s32 	%p238, %r504, 0;
	mov.u16 	%rs1777, %rs527;
	@%p238 bra 	$L__BB2_146;
	mad.lo.s32 	%r505, %r84, %r64, %r66;
	add.s32 	%r506, %r505, %r503;
	mad.lo.s32 	%r507, %r506, %r275, %r5;
	mul.wide.s32 	%rd138, %r507, 2;
	add.s64 	%rd139, %rd1, %rd138;
	ld.global.u16 	%rs873, [%rd139];
	mul.f32 	%f501, %f87, %f88;
	// begin inline asm
	{  cvt.rn.f16.f32 %rs871, %f501;}

	// end inline asm
	// begin inline asm
	{fma.rn.f16 %rs1777,%rs873,%rs871,%rs527;
}
	// end inline asm
$L__BB2_146:
	setp.lt.s32 	%p239, %r84, 0;
	setp.ge.s32 	%p240, %r87, %r64;
	or.pred  	%p241, %p239, %p240;
	@%p241 bra 	$L__BB2_148;
	mad.lo.s32 	%r508, %r84, %r64, %r66;
	add.s32 	%r509, %r508, %r87;
	mad.lo.s32 	%r510, %r509, %r275, %r5;
	mul.wide.s32 	%rd140, %r510, 2;
	add.s64 	%rd141, %rd1, %rd140;
	ld.global.u16 	%rs878, [%rd141];
	mul.f32 	%f502, %f87, %f86;
	// begin inline asm
	{  cvt.rn.f16.f32 %rs876, %f502;}

	// end inline asm
	// begin inline asm
	{fma.rn.f16 %rs1777,%rs878,%rs876,%rs1777;
}
	// end inline asm
$L__BB2_148:
	setp.lt.s32 	%p242, %r503, 0;
	setp.ge.s32 	%p243, %r86, %r63;
	or.pred  	%p244, %p243, %p242;
	@%p244 bra 	$L__BB2_150;
	add.s32 	%r511, %r66, %r503;
	mad.lo.s32 	%r512, %r86, %r64, %r511;
	mad.lo.s32 	%r513, %r512, %r275, %r5;
	mul.wide.s32 	%rd142, %r513, 2;
	add.s64 	%rd143, %rd1, %rd142;
	ld.global.u16 	%rs883, [%rd143];
	mul.f32 	%f503, %f85, %f88;
	// begin inline asm
	{  cvt.rn.f16.f32 %rs881, %f503;}

	// end inline asm
	// begin inline asm
	{fma.rn.f16 %rs1777,%rs883,%rs881,%rs1777;
}
	// end inline asm
$L__BB2_150:
	or.pred  	%p247, %p243, %p240;
	@%p247 bra 	$L__BB2_152;
	mad.lo.s32 	%r514, %r86, %r64, %r66;
	add.s32 	%r515, %r514, %r87;
	mad.lo.s32 	%r516, %r515, %r275, %r5;
	mul.wide.s32 	%rd144, %r516, 2;
	add.s64 	%rd145, %rd1, %rd144;
	ld.global.u16 	%rs888, [%rd145];
	mul.f32 	%f504, %f85, %f86;
	// begin inline asm
	{  cvt.rn.f16.f32 %rs886, %f504;}

	// end inline asm
	// begin inline asm
	{fma.rn.f16 %rs1777,%rs888,%rs886,%rs1777;
}
	// end inline asm
$L__BB2_152:
	// begin inline asm
	{fma.rn.f16 %rs1710,%rs152,%rs1777,%rs1710;
}
	// end inline asm
$L__BB2_153:
	ld.global.u16 	%rs895, [%rd7+20];
	ld.global.u16 	%rs896, [%rd7+22];
	ld.global.u16 	%rs163, [%rd8+10];
	// begin inline asm
	{  cvt.f32.f16 %f505, %rs895;}

	// end inline asm
	add.f32 	%f507, %f505, 0f3F800000;
	mul.f32 	%f508, %f507, %f57;
	fma.rn.f32 	%f89, %f508, 0f3F000000, 0fBF000000;
	// begin inline asm
	{  cvt.f32.f16 %f506, %rs896;}

	// end inline asm
	add.f32 	%f509, %f506, 0f3F800000;
	mul.f32 	%f510, %f509, %f58;
	fma.rn.f32 	%f511, %f510, 0f3F000000, 0fBF000000;
	setp.leu.f32 	%p248, %f89, 0fBF800000;
	setp.leu.f32 	%p249, %f511, 0fBF800000;
	or.pred  	%p250, %p248, %p249;
	setp.geu.f32 	%p251, %f89, %f57;
	or.pred  	%p252, %p251, %p250;
	setp.geu.f32 	%p253, %f511, %f58;
	or.pred  	%p254, %p252, %p253;
	@%p254 bra 	$L__BB2_163;
	cvt.rmi.f32.f32 	%f512, %f89;
	cvt.rzi.s32.f32 	%r88, %f512;
	cvt.rmi.f32.f32 	%f513, %f511;
	cvt.rzi.s32.f32 	%r517, %f513;
	add.s32 	%r90, %r88, 1;
	add.s32 	%r91, %r517, 1;
	cvt.rn.f32.s32 	%f514, %r88;
	sub.f32 	%f91, %f89, %f514;
	cvt.rn.f32.s32 	%f515, %r517;
	sub.f32 	%f92, %f511, %f515;
	mov.f32 	%f516, 0f3F800000;
	sub.f32 	%f93, %f516, %f91;
	sub.f32 	%f94, %f516, %f92;
	or.b32  	%r518, %r88, %r517;
	setp.lt.s32 	%p255, %r518, 0;
	mov.u16 	%rs1782, %rs527;
	@%p255 bra 	$L__BB2_156;
	mad.lo.s32 	%r519, %r88, %r64, %r66;
	add.s32 	%r520, %r519, %r517;
	mad.lo.s32 	%r521, %r520, %r275, %r5;
	mul.wide.s32 	%rd146, %r521, 2;
	add.s64 	%rd147, %rd1, %rd146;
	ld.global.u16 	%rs899, [%rd147];
	mul.f32 	%f517, %f93, %f94;
	// begin inline asm
	{  cvt.rn.f16.f32 %rs897, %f517;}

	// end inline asm
	// begin inline asm
	{fma.rn.f16 %rs1782,%rs899,%rs897,%rs527;
}
	// end inline asm
$L__BB2_156:
	setp.lt.s32 	%p256, %r88, 0;
	setp.ge.s32 	%p257, %r91, %r64;
	or.pred  	%p258, %p256, %p257;
	@%p258 bra 	$L__BB2_158;
	mad.lo.s32 	%r522, %r88, %r64, %r66;
	add.s32 	%r523, %r522, %r91;
	mad.lo.s32 	%r524, %r523, %r275, %r5;
	mul.wide.s32 	%rd148, %r524, 2;
	add.s64 	%rd149, %rd1, %rd148;
	ld.global.u16 	%rs904, [%rd149];
	mul.f32 	%f518, %f93, %f92;
	// begin inline asm
	{  cvt.rn.f16.f32 %rs902, %f518;}

	// end inline asm
	// begin inline asm
	{fma.rn.f16 %rs1782,%rs904,%rs902,%rs1782;
}
	// end inline asm
$L__BB2_158:
	setp.lt.s32 	%p259, %r517, 0;
	setp.ge.s32 	%p260, %r90, %r63;
	or.pred  	%p261, %p260, %p259;
	@%p261 bra 	$L__BB2_160;
	add.s32 	%r525, %r66, %r517;
	mad.lo.s32 	%r526, %r90, %r64, %r525;
	mad.lo.s32 	%r527, %r526, %r275, %r5;
	mul.wide.s32 	%rd150, %r527, 2;
	add.s64 	%rd151, %rd1, %rd150;
	ld.global.u16 	%rs909, [%rd151];
	mul.f32 	%f519, %f91, %f94;
	// begin inline asm
	{  cvt.rn.f16.f32 %rs907, %f519;}

	// end inline asm
	// begin inline asm
	{fma.rn.f16 %rs1782,%rs909,%rs907,%rs1782;
}
	// end inline asm
$L__BB2_160:
	or.pred  	%p264, %p260, %p257;
	@%p264 bra 	$L__BB2_162;
	mad.lo.s32 	%r528, %r90, %r64, %r66;
	add.s32 	%r529, %r528, %r91;
	mad.lo.s32 	%r530, %r529, %r275, %r5;
	mul.wide.s32 	%rd152, %r530, 2;
	add.s64 	%rd153, %rd1, %rd152;
	ld.global.u16 	%rs914, [%rd153];
	mul.f32 	%f520, %f91, %f92;
	// begin inline asm
	{  cvt.rn.f16.f32 %rs912, %f520;}

	// end inline asm
	// begin inline asm
	{fma.rn.f16 %rs1782,%rs914,%rs912,%rs1782;
}
	// end inline asm
$L__BB2_162:
	// begin inline asm
	{fma.rn.f16 %rs1710,%rs163,%rs1782,%rs1710;
}
	// end inline asm
$L__BB2_163:
	ld.global.u16 	%rs921, [%rd7+24];
	ld.global.u16 	%rs922, [%rd7+26];
	ld.global.u16 	%rs174, [%rd8+12];
	// begin inline asm
	{  cvt.f32.f16 %f521, %rs921;}

	// end inline asm
	add.f32 	%f523, %f521, 0f3F800000;
	mul.f32 	%f524, %f523, %f57;
	fma.rn.f32 	%f95, %f524, 0f3F000000, 0fBF000000;
	// begin inline asm
	{  cvt.f32.f16 %f522, %rs922;}

	// end inline asm
	add.f32 	%f525, %f522, 0f3F800000;
	mul.f32 	%f526, %f525, %f58;
	fma.rn.f32 	%f527, %f526, 0f3F000000, 0fBF000000;
	setp.leu.f32 	%p265, %f95, 0fBF800000;
	setp.leu.f32 	%p266, %f527, 0fBF800000;
	or.pred  	%p267, %p265, %p266;
	setp.geu.f32 	%p268, %f95, %f57;
	or.pred  	%p269, %p268, %p267;
	setp.geu.f32 	%p270, %f527, %f58;
	or.pred  	%p271, %p269, %p270;
	@%p271 bra 	$L__BB2_173;
	cvt.rmi.f32.f32 	%f528, %f95;
	cvt.rzi.s32.f32 	%r92, %f528;
	cvt.rmi.f32.f32 	%f529, %f527;
	cvt.rzi.s32.f32 	%r531, %f529;
	add.s32 	%r94, %r92, 1;
	add.s32 	%r95, %r531, 1;
	cvt.rn.f32.s32 	%f530, %r92;
	sub.f32 	%f97, %f95, %f530;
	cvt.rn.f32.s32 	%f531, %r531;
	sub.f32 	%f98, %f527, %f531;
	mov.f32 	%f532, 0f3F800000;
	sub.f32 	%f99, %f532, %f97;
	sub.f32 	%f100, %f532, %f98;
	or.b32  	%r532, %r92, %r531;
	setp.lt.s32 	%p272, %r532, 0;
	mov.u16 	%rs1787, %rs527;
	@%p272 bra 	$L__BB2_166;
	mad.lo.s32 	%r533, %r92, %r64, %r66;
	add.s32 	%r534, %r533, %r531;
	mad.lo.s32 	%r535, %r534, %r275, %r5;
	mul.wide.s32 	%rd154, %r535, 2;
	add.s64 	%rd155, %rd1, %rd154;
	ld.global.u16 	%rs925, [%rd155];
	mul.f32 	%f533, %f99, %f100;
	// begin inline asm
	{  cvt.rn.f16.f32 %rs923, %f533;}

	// end inline asm
	// begin inline asm
	{fma.rn.f16 %rs1787,%rs925,%rs923,%rs527;
}
	// end inline asm
$L__BB2_166:
	setp.lt.s32 	%p273, %r92, 0;
	setp.ge.s32 	%p274, %r95, %r64;
	or.pred  	%p275, %p273, %p274;
	@%p275 bra 	$L__BB2_168;
	mad.lo.s32 	%r536, %r92, %r64, %r66;
	add.s32 	%r537, %r536, %r95;
	mad.lo.s32 	%r538, %r537, %r275, %r5;
	mul.wide.s32 	%rd156, %r538, 2;
	add.s64 	%rd157, %rd1, %rd156;
	ld.global.u16 	%rs930, [%rd157];
	mul.f32 	%f534, %f99, %f98;
	// begin inline asm
	{  cvt.rn.f16.f32 %rs928, %f534;}

	// end inline asm
	// begin inline asm
	{fma.rn.f16 %rs1787,%rs930,%rs928,%rs1787;
}
	// end inline asm
$L__BB2_168:
	setp.lt.s32 	%p276, %r531, 0;
	setp.ge.s32 	%p277, %r94, %r63;
	or.pred  	%p278, %p277, %p276;
	@%p278 bra 	$L__BB2_170;
	add.s32 	%r539, %r66, %r531;
	mad.lo.s32 	%r540, %r94, %r64, %r539;
	mad.lo.s32 	%r541, %r540, %r275, %r5;
	mul.wide.s32 	%rd158, %r541, 2;
	add.s64 	%rd159, %rd1, %rd158;
	ld.global.u16 	%rs935, [%rd159];
	mul.f32 	%f535, %f97, %f100;
	// begin inline asm
	{  cvt.rn.f16.f32 %rs933, %f535;}

	// end inline asm
	// begin inline asm
	{fma.rn.f16 %rs1787,%rs935,%rs933,%rs1787;
}
	// end inline asm
$L__BB2_170:
	or.pred  	%p281, %p277, %p274;
	@%p281 bra 	$L__BB2_172;
	mad.lo.s32 	%r542, %r94, %r64, %r66;
	add.s32 	%r543, %r542, %r95;
	mad.lo.s32 	%r544, %r543, %r275, %r5;
	mul.wide.s32 	%rd160, %r544, 2;
	add.s64 	%rd161, %rd1, %rd160;
	ld.global.u16 	%rs940, [%rd161];
	mul.f32 	%f536, %f97, %f98;
	// begin inline asm
	{  cvt.rn.f16.f32 %rs938, %f536;}

	// end inline asm
	// begin inline asm
	{fma.rn.f16 %rs1787,%rs940,%rs938,%rs1787;
}
	// end inline asm
$L__BB2_172:
	// begin inline asm
	{fma.rn.f16 %rs1710,%rs174,%rs1787,%rs1710;
}
	// end inline asm
$L__BB2_173:
	ld.global.u16 	%rs947, [%rd7+28];
	ld.global.u16 	%rs948, [%rd7+30];
	ld.global.u16 	%rs185, [%rd8+14];
	// begin inline asm
	{  cvt.f32.f16 %f537, %rs947;}

	// end inline asm
	add.f32 	%f539, %f537, 0f3F800000;
	mul.f32 	%f540, %f539, %f57;
	fma.rn.f32 	%f101, %f540, 0f3F000000, 0fBF000000;
	// begin inline asm
	{  cvt.f32.f16 %f538, %rs948;}

	// end inline asm
	add.f32 	%f541, %f538, 0f3F800000;
	mul.f32 	%f542, %f541, %f58;
	fma.rn.f32 	%f543, %f542, 0f3F000000, 0fBF000000;
	setp.leu.f32 	%p282, %f101, 0fBF800000;
	setp.leu.f32 	%p283, %f543, 0fBF800000;
	or.pred  	%p284, %p282, %p283;
	setp.geu.f32 	%p285, %f101, %f57;
	or.pred  	%p286, %p285, %p284;
	setp.geu.f32 	%p287, %f543, %f58;
	or.pred  	%p288, %p286, %p287;
	@%p288 bra 	$L__BB2_183;
	cvt.rmi.f32.f32 	%f544, %f101;
	cvt.rzi.s32.f32 	%r96, %f544;
	cvt.rmi.f32.f32 	%f545, %f543;
	cvt.rzi.s32.f32 	%r545, %f545;
	add.s32 	%r98, %r96, 1;
	add.s32 	%r99, %r545, 1;
	cvt.rn.f32.s32 	%f546, %r96;
	sub.f32 	%f103, %f101, %f546;
	cvt.rn.f32.s32 	%f547, %r545;
	sub.f32 	%f104, %f543, %f547;
	mov.f32 	%f548, 0f3F800000;
	sub.f32 	%f105, %f548, %f103;
	sub.f32 	%f106, %f548, %f104;
	or.b32  	%r546, %r96, %r545;
	setp.lt.s32 	%p289, %r546, 0;
	mov.u16 	%rs1792, %rs527;
	@%p289 bra 	$L__BB2_176;
	mad.lo.s32 	%r547, %r96, %r64, %r66;
	add.s32 	%r548, %r547, %r545;
	mad.lo.s32 	%r549, %r548, %r275, %r5;
	mul.wide.s32 	%rd162, %r549, 2;
	add.s64 	%rd163, %rd1, %rd162;
	ld.global.u16 	%rs951, [%rd163];
	mul.f32 	%f549, %f105, %f106;
	// begin inline asm
	{  cvt.rn.f16.f32 %rs949, %f549;}

	// end inline asm
	// begin inline asm
	{fma.rn.f16 %rs1792,%rs951,%rs949,%rs527;
}
	// end inline asm
$L__BB2_176:
	setp.lt.s32 	%p290, %r96, 0;
	setp.ge.s32 	%p291, %r99, %r64;
	or.pred  	%p292, %p290, %p291;
	@%p292 bra 	$L__BB2_178;
	mad.lo.s32 	%r550, %r96, %r64, %r66;
	add.s32 	%r551, %r550, %r99;
	mad.lo.s32 	%r552, %r551, %r275, %r5;
	mul.wide.s32 	%rd164, %r552, 2;
	add.s64 	%rd165, %rd1, %rd164;
	ld.global.u16 	%rs956, [%rd165];
	mul.f32 	%f550, %f105, %f104;
	// begin inline asm
	{  cvt.rn.f16.f32 %rs954, %f550;}

	// end inline asm
	// begin inline asm
	{fma.rn.f16 %rs1792,%rs956,%rs954,%rs1792;
}
	// end inline asm
$L__BB2_178:
	setp.lt.s32 	%p293, %r545, 0;
	setp.ge.s32 	%p294, %r98, %r63;
	or.pred  	%p295, %p294, %p293;
	@%p295 bra 	$L__BB2_180;
	add.s32 	%r553, %r66, %r545;
	mad.lo.s32 	%r554, %r98, %r64, %r553;
	mad.lo.s32 	%r555, %r554, %r275, %r5;
	mul.wide.s32 	%rd166, %r555, 2;
	add.s64 	%rd167, %rd1, %rd166;
	ld.global.u16 	%rs961, [%rd167];
	mul.f32 	%f551, %f103, %f106;
	// begin inline asm
	{  cvt.rn.f16.f32 %rs959, %f551;}

	// end inline asm
	// begin inline asm
	{fma.rn.f16 %rs1792,%rs961,%rs959,%rs1792;
}
	// end inline asm
$L__BB2_180:
	or.pred  	%p298, %p294, %p291;
	@%p298 bra 	$L__BB2_182;
	mad.lo.s32 	%r556, %r98, %r64, %r66;
	add.s32 	%r557, %r556, %r99;
	mad.lo.s32 	%r558, %r557, %r275, %r5;
	mul.wide.s32 	%rd168, %r558, 2;
	add.s64 	%rd169, %rd1, %rd168;
	ld.global.u16 	%rs966, [%rd169];
	mul.f32 	%f552, %f103, %f104;
	// begin inline asm
	{  cvt.rn.f16.f32 %rs964, %f552;}

	// end inline asm
	// begin inline asm
	{fma.rn.f16 %rs1792,%rs966,%rs964,%rs1792;
}
	// end inline asm
$L__BB2_182:
	// begin inline asm
	{fma.rn.f16 %rs1710,%rs185,%rs1792,%rs1710;
}
	// end inline asm
$L__BB2_183:
	add.s32 	%r1003, %r1003, 8;
	and.b32  	%r1005, %r11, 8;
	setp.ne.s32 	%p299, %r1003, %r1005;
	@%p299 bra 	$L__BB2_103;
$L__BB2_184:
	and.b32  	%r559, %r11, 7;
	setp.eq.s32 	%p300, %r559, 0;
	@%p300 bra 	$L__BB2_197;
	mov.b32 	%r1006, 0;
$L__BB2_186:
	.pragma "nounroll";
	add.s32 	%r561, %r1005, %r65;
	shl.b32 	%r562, %r561, 1;
	add.s32 	%r563, %r562, %r8;
	add.s32 	%r564, %r561, %r7;
	mul.wide.s32 	%rd170, %r563, 2;
	add.s64 	%rd171, %rd3, %rd170;
	ld.global.u16 	%rs973, [%rd171];
	ld.global.u16 	%rs974, [%rd171+2];
	mul.wide.s32 	%rd172, %r564, 2;
	add.s64 	%rd173, %rd2, %rd172;
	ld.global.u16 	%rs199, [%rd173];
	// begin inline asm
	{  cvt.f32.f16 %f553, %rs973;}

	// end inline asm
	add.f32 	%f555, %f553, 0f3F800000;
	mul.f32 	%f556, %f555, %f57;
	fma.rn.f32 	%f107, %f556, 0f3F000000, 0fBF000000;
	// begin inline asm
	{  cvt.f32.f16 %f554, %rs974;}

	// end inline asm
	add.f32 	%f557, %f554, 0f3F800000;
	mul.f32 	%f558, %f557, %f58;
	fma.rn.f32 	%f559, %f558, 0f3F000000, 0fBF000000;
	setp.leu.f32 	%p301, %f107, 0fBF800000;
	setp.leu.f32 	%p302, %f559, 0fBF800000;
	or.pred  	%p303, %p301, %p302;
	setp.geu.f32 	%p304, %f107, %f57;
	or.pred  	%p305, %p304, %p303;
	setp.geu.f32 	%p306, %f559, %f58;
	or.pred  	%p307, %p305, %p306;
	@%p307 bra 	$L__BB2_196;
	cvt.rmi.f32.f32 	%f560, %f107;
	cvt.rzi.s32.f32 	%r105, %f560;
	cvt.rmi.f32.f32 	%f561, %f559;
	cvt.rzi.s32.f32 	%r565, %f561;
	add.s32 	%r107, %r105, 1;
	add.s32 	%r108, %r565, 1;
	cvt.rn.f32.s32 	%f562, %r105;
	sub.f32 	%f109, %f107, %f562;
	cvt.rn.f32.s32 	%f563, %r565;
	sub.f32 	%f110, %f559, %f563;
	mov.f32 	%f564, 0f3F800000;
	sub.f32 	%f111, %f564, %f109;
	sub.f32 	%f112, %f564, %f110;
	or.b32  	%r566, %r105, %r565;
	setp.lt.s32 	%p308, %r566, 0;
	mov.u16 	%rs1800, %rs527;
	@%p308 bra 	$L__BB2_189;
	mad.lo.s32 	%r567, %r105, %r64, %r66;
	add.s32 	%r568, %r567, %r565;
	mad.lo.s32 	%r569, %r568, %r275, %r5;
	mul.wide.s32 	%rd174, %r569, 2;
	add.s64 	%rd175, %rd1, %rd174;
	ld.global.u16 	%rs977, [%rd175];
	mul.f32 	%f565, %f111, %f112;
	// begin inline asm
	{  cvt.rn.f16.f32 %rs975, %f565;}

	// end inline asm
	// begin inline asm
	{fma.rn.f16 %rs1800,%rs977,%rs975,%rs527;
}
	// end inline asm
$L__BB2_189:
	setp.lt.s32 	%p309, %r105, 0;
	setp.ge.s32 	%p310, %r108, %r64;
	or.pred  	%p311, %p309, %p310;
	@%p311 bra 	$L__BB2_191;
	mad.lo.s32 	%r570, %r105, %r64, %r66;
	add.s32 	%r571, %r570, %r108;
	mad.lo.s32 	%r572, %r571, %r275, %r5;
	mul.wide.s32 	%rd176, %r572, 2;
	add.s64 	%rd177, %rd1, %rd176;
	ld.global.u16 	%rs982, [%rd177];
	mul.f32 	%f566, %f111, %f110;
	// begin inline asm
	{  cvt.rn.f16.f32 %rs980, %f566;}

	// end inline asm
	// begin inline asm
	{fma.rn.f16 %rs1800,%rs982,%rs980,%rs1800;
}
	// end inline asm
$L__BB2_191:
	setp.lt.s32 	%p312, %r565, 0;
	setp.ge.s32 	%p313, %r107, %r63;
	or.pred  	%p314, %p313, %p312;
	@%p314 bra 	$L__BB2_193;
	add.s32 	%r573, %r66, %r565;
	mad.lo.s32 	%r574, %r107, %r64, %r573;
	mad.lo.s32 	%r575, %r574, %r275, %r5;
	mul.wide.s32 	%rd178, %r575, 2;
	add.s64 	%rd179, %rd1, %rd178;
	ld.global.u16 	%rs987, [%rd179];
	mul.f32 	%f567, %f109, %f112;
	// begin inline asm
	{  cvt.rn.f16.f32 %rs985, %f567;}

	// end inline asm
	// begin inline asm
	{fma.rn.f16 %rs1800,%rs987,%rs985,%rs1800;
}
	// end inline asm
$L__BB2_193:
	or.pred  	%p317, %p313, %p310;
	@%p317 bra 	$L__BB2_195;
	mad.lo.s32 	%r576, %r107, %r64, %r66;
	add.s32 	%r577, %r576, %r108;
	mad.lo.s32 	%r578, %r577, %r275, %r5;
	mul.wide.s32 	%rd180, %r578, 2;
	add.s64 	%rd181, %rd1, %rd180;
	ld.global.u16 	%rs992, [%rd181];
	mul.f32 	%f568, %f109, %f110;
	// begin inline asm
	{  cvt.rn.f16.f32 %rs990, %f568;}

	// end inline asm
	// begin inline asm
	{fma.rn.f16 %rs1800,%rs992,%rs990,%rs1800;
}
	// end inline asm
$L__BB2_195:
	// begin inline asm
	{fma.rn.f16 %rs1710,%rs199,%rs1800,%rs1710;
}
	// end inline asm
$L__BB2_196:
	add.s32 	%r1005, %r1005, 1;
	add.s32 	%r1006, %r1006, 1;
	and.b32  	%r579, %r11, 7;
	setp.ne.s32 	%p318, %r1006, %r579;
	@%p318 bra 	$L__BB2_186;
$L__BB2_197:
	ld.param.u64 	%rd434, [_Z20deform_attn_unrolledI6__halfEvPKT_PKlS5_S3_S3_iiiiiiiPS1__param_2];
	setp.lt.u32 	%p319, %r10, 7;
	ld.global.u32 	%r111, [%rd4+32];
	ld.global.u32 	%r112, [%rd4+40];
	cvta.to.global.u64 	%rd182, %rd434;
	mul.wide.u32 	%rd183, %r998, 8;
	add.s64 	%rd184, %rd182, %rd183;
	ld.global.u32 	%r581, [%rd184+8];
	add.s32 	%r113, %r65, %r278;
	cvt.rn.f32.s32 	%f113, %r111;
	cvt.rn.f32.s32 	%f114, %r112;
	add.s32 	%r114, %r9, %r581;
	mov.b32 	%r1009, 0;
	@%p319 bra 	$L__BB2_280;
	mov.b32 	%r1007, 0;
$L__BB2_199:
	.pragma "nounroll";
	add.s32 	%r583, %r1007, %r113;
	shl.b32 	%r584, %r583, 1;
	add.s32 	%r585, %r584, %r8;
	add.s32 	%r586, %r583, %r7;
	mul.wide.s32 	%rd185, %r585, 2;
	add.s64 	%rd9, %rd3, %rd185;
	ld.global.u16 	%rs1000, [%rd9];
	ld.global.u16 	%rs1001, [%rd9+2];
	mul.wide.s32 	%rd186, %r586, 2;
	add.s64 	%rd10, %rd2, %rd186;
	ld.global.u16 	%rs212, [%rd10];
	// begin inline asm
	{  cvt.f32.f16 %f569, %rs1000;}

	// end inline asm
	add.f32 	%f571, %f569, 0f3F800000;
	mul.f32 	%f572, %f571, %f113;
	fma.rn.f32 	%f115, %f572, 0f3F000000, 0fBF000000;
	// begin inline asm
	{  cvt.f32.f16 %f570, %rs1001;}

	// end inline asm
	add.f32 	%f573, %f570, 0f3F800000;
	mul.f32 	%f574, %f573, %f114;
	fma.rn.f32 	%f575, %f574, 0f3F000000, 0fBF000000;
	setp.leu.f32 	%p320, %f115, 0fBF800000;
	setp.leu.f32 	%p321, %f575, 0fBF800000;
	or.pred  	%p322, %p320, %p321;
	setp.geu.f32 	%p323, %f115, %f113;
	or.pred  	%p324, %p323, %p322;
	setp.geu.f32 	%p325, %f575, %f114;
	or.pred  	%p326, %p324, %p325;
	@%p326 bra 	$L__BB2_209;
	cvt.rmi.f32.f32 	%f576, %f115;
	cvt.rzi.s32.f32 	%r116, %f576;
	cvt.rmi.f32.f32 	%f577, %f575;
	cvt.rzi.s32.f32 	%r587, %f577;
	add.s32 	%r118, %r116, 1;
	add.s32 	%r119, %r587, 1;
	cvt.rn.f32.s32 	%f578, %r116;
	sub.f32 	%f117, %f115, %f578;
	cvt.rn.f32.s32 	%f579, %r587;
	sub.f32 	%f118, %f575, %f579;
	mov.f32 	%f580, 0f3F800000;
	sub.f32 	%f119, %f580, %f117;
	sub.f32 	%f120, %f580, %f118;
	or.b32  	%r588, %r116, %r587;
	setp.lt.s32 	%p327, %r588, 0;
	mov.u16 	%rs1807, %rs527;
	@%p327 bra 	$L__BB2_202;
	mad.lo.s32 	%r589, %r116, %r112, %r114;
	add.s32 	%r590, %r589, %r587;
	mad.lo.s32 	%r591, %r590, %r275, %r5;
	mul.wide.s32 	%rd187, %r591, 2;
	add.s64 	%rd188, %rd1, %rd187;
	ld.global.u16 	%rs1004, [%rd188];
	mul.f32 	%f581, %f119, %f120;
	// begin inline asm
	{  cvt.rn.f16.f32 %rs1002, %f581;}

	// end inline asm
	// begin inline asm
	{fma.rn.f16 %rs1807,%rs1004,%rs1002,%rs527;
}
	// end inline asm
$L__BB2_202:
	setp.lt.s32 	%p328, %r116, 0;
	setp.ge.s32 	%p329, %r119, %r112;
	or.pred  	%p330, %p328, %p329;
	@%p330 bra 	$L__BB2_204;
	mad.lo.s32 	%r592, %r116, %r112, %r114;
	add.s32 	%r593, %r592, %r119;
	mad.lo.s32 	%r594, %r593, %r275, %r5;
	mul.wide.s32 	%rd189, %r594, 2;
	add.s64 	%rd190, %rd1, %rd189;
	ld.global.u16 	%rs1009, [%rd190];
	mul.f32 	%f582, %f119, %f118;
	// begin inline asm
	{  cvt.rn.f16.f32 %rs1007, %f582;}

	// end inline asm
	// begin inline asm
	{fma.rn.f16 %rs1807,%rs1009,%rs1007,%rs1807;
}
	// end inline asm
$L__BB2_204:
	setp.lt.s32 	%p331, %r587, 0;
	setp.ge.s32 	%p332, %r118, %r111;
	or.pred  	%p333, %p332, %p331;
	@%p333 bra 	$L__BB2_206;
	add.s32 	%r595, %r114, %r587;
	mad.lo.s32 	%r596, %r118, %r112, %r595;
	mad.lo.s32 	%r597, %r596, %r275, %r5;
	mul.wide.s32 	%rd191, %r597, 2;
	add.s64 	%rd192, %rd1, %rd191;
	ld.global.u16 	%rs1014, [%rd192];
	mul.f32 	%f583, %f117, %f120;
	// begin inline asm
	{  cvt.rn.f16.f32 %rs1012, %f583;}

	// end inline asm
	// begin inline asm
	{fma.rn.f16 %rs1807,%rs1014,%rs1012,%rs1807;
}
	// end inline asm
$L__BB2_206:
	or.pred  	%p336, %p332, %p329;
	@%p336 bra 	$L__BB2_208;
	mad.lo.s32 	%r598, %r118, %r112, %r114;
	add.s32 	%r599, %r598, %r119;
	mad.lo.s32 	%r600, %r599, %r275, %r5;
	mul.wide.s32 	%rd193, %r600, 2;
	add.s64 	%rd194, %rd1, %rd193;
	ld.global.u16 	%rs1019, [%rd194];
	mul.f32 	%f584, %f117, %f118;
	// begin inline asm
	{  cvt.rn.f16.f32 %rs1017, %f584;}

	// end inline asm
	// begin inline asm
	{fma.rn.f16 %rs1807,%rs1019,%rs1017,%rs1807;
}
	// end inline asm
$L__BB2_208:
	// begin inline asm
	{fma.rn.f16 %rs1710,%rs212,%rs1807,%rs1710;
}
	// end inline asm
$L__BB2_209:
	ld.global.u16 	%rs1026, [%rd9+4];
	ld.global.u16 	%rs1027, [%rd9+6];
	ld.global.u16 	%rs223, [%rd10+2];
	// begin inline asm
	{  cvt.f32.f16 %f585, %rs1026;}

	// end inline asm
	add.f32 	%f587, %f585, 0f3F800000;
	mul.f32 	%f588, %f587, %f113;
	fma.rn.f32 	%f121, %f588, 0f3F000000, 0fBF000000;
	// begin inline asm
	{  cvt.f32.f16 %f586, %rs1027;}

	// end inline asm
	add.f32 	%f589, %f586, 0f3F800000;
	mul.f32 	%f590, %f589, %f114;
	fma.rn.f32 	%f591, %f590, 0f3F000000, 0fBF000000;
	setp.leu.f32 	%p337, %f121, 0fBF800000;
	setp.leu.f32 	%p338, %f591, 0fBF800000;
	or.pred  	%p339, %p337, %p338;
	setp.geu.f32 	%p340, %f121, %f113;
	or.pred  	%p341, %p340, %p339;
	setp.geu.f32 	%p342, %f591, %f114;
	or.pred  	%p343, %p341, %p342;
	@%p343 bra 	$L__BB2_219;
	cvt.rmi.f32.f32 	%f592, %f121;
	cvt.rzi.s32.f32 	%r120, %f592;
	cvt.rmi.f32.f32 	%f593, %f591;
	cvt.rzi.s32.f32 	%r601, %f593;
	add.s32 	%r122, %r120, 1;
	add.s32 	%r123, %r601, 1;
	cvt.rn.f32.s32 	%f594, %r120;
	sub.f32 	%f123, %f121, %f594;
	cvt.rn.f32.s32 	%f595, %r601;
	sub.f32 	%f124, %f591, %f595;
	mov.f32 	%f596, 0f3F800000;
	sub.f32 	%f125, %f596, %f123;
	sub.f32 	%f126, %f596, %f124;
	or.b32  	%r602, %r120, %r601;
	setp.lt.s32 	%p344, %r602, 0;
	mov.u16 	%rs1812, %rs527;
	@%p344 bra 	$L__BB2_212;
	mad.lo.s32 	%r603, %r120, %r112, %r114;
	add.s32 	%r604, %r603, %r601;
	mad.lo.s32 	%r605, %r604, %r275, %r5;
	mul.wide.s32 	%rd195, %r605, 2;
	add.s64 	%rd196, %rd1, %rd195;
	ld.global.u16 	%rs1030, [%rd196];
	mul.f32 	%f597, %f125, %f126;
	// begin inline asm
	{  cvt.rn.f16.f32 %rs1028, %f597;}

	// end inline asm
	// begin inline asm
	{fma.rn.f16 %rs1812,%rs1030,%rs1028,%rs527;
}
	// end inline asm
$L__BB2_212:
	setp.lt.s32 	%p345, %r120, 0;
	setp.ge.s32 	%p346, %r123, %r112;
	or.pred  	%p347, %p345, %p346;
	@%p347 bra 	$L__BB2_214;
	mad.lo.s32 	%r606, %r120, %r112, %r114;
	add.s32 	%r607, %r606, %r123;
	mad.lo.s32 	%r608, %r607, %r275, %r5;
	mul.wide.s32 	%rd197, %r608, 2;
	add.s64 	%rd198, %rd1, %rd197;
	ld.global.u16 	%rs1035, [%rd198];
	mul.f32 	%f598, %f125, %f124;
	// begin inline asm
	{  cvt.rn.f16.f32 %rs1033, %f598;}

	// end inline asm
	// begin inline asm
	{fma.rn.f16 %rs1812,%rs1035,%rs1033,%rs1812;
}
	// end inline asm
$L__BB2_214:
	setp.lt.s32 	%p348, %r601, 0;
	setp.ge.s32 	%p349, %r122, %r111;
	or.pred  	%p350, %p349, %p348;
	@%p350 bra 	$L__BB2_216;
	add.s32 	%r609, %r114, %r601;
	mad.lo.s32 	%r610, %r122, %r112, %r609;
	mad.lo.s32 	%r611, %r610, %r275, %r5;
	mul.wide.s32 	%rd199, %r611, 2;
	add.s64 	%rd200, %rd1, %rd199;
	ld.global.u16 	%rs1040, [%rd200];
	mul.f32 	%f599, %f123, %f126;
	// begin inline asm
	{  cvt.rn.f16.f32 %rs1038, %f599;}

	// end inline asm
	// begin inline asm
	{fma.rn.f16 %rs1812,%rs1040,%rs1038,%rs1812;
}
	// end inline asm
$L__BB2_216:
	or.pred  	%p353, %p349, %p346;
	@%p353 bra 	$L__BB2_218;
	mad.lo.s32 	%r612, %r122, %r112, %r114;
	add.s32 	%r613, %r612, %r123;
	mad.lo.s32 	%r614, %r613, %r275, %r5;
	mul.wide.s32 	%rd201, %r614, 2;
	add.s64 	%rd202, %rd1, %rd201;
	ld.global.u16 	%rs1045, [%rd202];
	mul.f32 	%f600, %f123, %f124;
	// begin inline asm
	{  cvt.rn.f16.f32 %rs1043, %f600;}

	// end inline asm
	// begin inline asm
	{fma.rn.f16 %rs1812,%rs1045,%rs1043,%rs1812;
}
	// end inline asm
$L__BB2_218:
	// begin inline asm
	{fma.rn.f16 %rs1710,%rs223,%rs1812,%rs1710;
}
	// end inline asm
$L__BB2_219:
	ld.global.u16 	%rs1052, [%rd9+8];
	ld.global.u16 	%rs1053, [%rd9+10];
	ld.global.u16 	%rs234, [%rd10+4];
	// begin inline asm
	{  cvt.f32.f16 %f601, %rs1052;}

	// end inline asm
	add.f32 	%f603, %f601, 0f3F800000;
	mul.f32 	%f604, %f603, %f113;
	fma.rn.f32 	%f127, %f604, 0f3F000000, 0fBF000000;
	// begin inline asm
	{  cvt.f32.f16 %f602, %rs1053;}

	// end inline asm
	add.f32 	%f605, %f602, 0f3F800000;
	mul.f32 	%f606, %f605, %f114;
	fma.rn.f32 	%f607, %f606, 0f3F000000, 0fBF000000;
	setp.leu.f32 	%p354, %f127, 0fBF800000;
	setp.leu.f32 	%p355, %f607, 0fBF800000;
	or.pred  	%p356, %p354, %p355;
	setp.geu.f32 	%p357, %f127, %f113;
	or.pred  	%p358, %p357, %p356;
	setp.geu.f32 	%p359, %f607, %f114;
	or.pred  	%p360, %p358, %p359;
	@%p360 bra 	$L__BB2_229;
	cvt.rmi.f32.f32 	%f608, %f127;
	cvt.rzi.s32.f32 	%r124, %f608;
	cvt.rmi.f32.f32 	%f609, %f607;
	cvt.rzi.s32.f32 	%r615, %f609;
	add.s32 	%r126, %r124, 1;
	add.s32 	%r127, %r615, 1;
	cvt.rn.f32.s32 	%f610, %r124;
	sub.f32 	%f129, %f127, %f610;
	cvt.rn.f32.s32 	%f611, %r615;
	sub.f32 	%f130, %f607, %f611;
	mov.f32 	%f612, 0f3F800000;
	sub.f32 	%f131, %f612, %f129;
	sub.f32 	%f132, %f612, %f130;
	or.b32  	%r616, %r124, %r615;
	setp.lt.s32 	%p361, %r616, 0;
	mov.u16 	%rs1817, %rs527;
	@%p361 bra 	$L__BB2_222;
	mad.lo.s32 	%r617, %r124, %r112, %r114;
	add.s32 	%r618, %r617, %r615;
	mad.lo.s32 	%r619, %r618, %r275, %r5;
	mul.wide.s32 	%rd203, %r619, 2;
	add.s64 	%rd204, %rd1, %rd203;
	ld.global.u16 	%rs1056, [%rd204];
	mul.f32 	%f613, %f131, %f132;
	// begin inline asm
	{  cvt.rn.f16.f32 %rs1054, %f613;}

	// end inline asm
	// begin inline asm
	{fma.rn.f16 %rs1817,%rs1056,%rs1054,%rs527;
}
	// end inline asm
$L__BB2_222:
	setp.lt.s32 	%p362, %r124, 0;
	setp.ge.s32 	%p363, %r127, %r112;
	or.pred  	%p364, %p362, %p363;
	@%p364 bra 	$L__BB2_224;
	mad.lo.s32 	%r620, %r124, %r112, %r114;
	add.s32 	%r621, %r620, %r127;
	mad.lo.s32 	%r622, %r621, %r275, %r5;
	mul.wide.s32 	%rd205, %r622, 2;
	add.s64 	%rd206, %rd1, %rd205;
	ld.global.u16 	%rs1061, [%rd206];
	mul.f32 	%f614, %f131, %f130;
	// begin inline asm
	{  cvt.rn.f16.f32 %rs1059, %f614;}

	// end inline asm
	// begin inline asm
	{fma.rn.f16 %rs1817,%rs1061,%rs1059,%rs1817;
}
	// end inline asm
$L__BB2_224:
	setp.lt.s32 	%p365, %r615, 0;
	setp.ge.s32 	%p366, %r126, %r111;
	or.pred  	%p367, %p366, %p365;
	@%p367 bra 	$L__BB2_226;
	add.s32 	%r623, %r114, %r615;
	mad.lo.s32 	%r624, %r126, %r112, %r623;
	mad.lo.s32 	%r625, %r624, %r275, %r5;
	mul.wide.s32 	%rd207, %r625, 2;
	add.s64 	%rd208, %rd1, %rd207;
	ld.global.u16 	%rs1066, [%rd208];
	mul.f32 	%f615, %f129, %f132;
	// begin inline asm
	{  cvt.rn.f16.f32 %rs1064, %f615;}

	// end inline asm
	// begin inline asm
	{fma.rn.f16 %rs1817,%rs1066,%rs1064,%rs1817;
}
	// end inline asm
$L__BB2_226:
	or.pred  	%p370, %p366, %p363;
	@%p370 bra 	$L__BB2_228;
	mad.lo.s32 	%r626, %r126, %r112, %r114;
	add.s32 	%r627, %r626, %r127;
	mad.lo.s32 	%r628, %r627, %r275, %r5;
	mul.wide.s32 	%rd209, %r628, 2;
	add.s64 	%rd210, %rd1, %rd209;
	ld.global.u16 	%rs1071, [%rd210];
	mul.f32 	%f616, %f129, %f130;
	// begin inline asm
	{  cvt.rn.f16.f32 %rs1069, %f616;}

	// end inline asm
	// begin inline asm
	{fma.rn.f16 %rs1817,%rs1071,%rs1069,%rs1817;
}
	// end inline asm
$L__BB2_228:
	// begin inline asm
	{fma.rn.f16 %rs1710,%rs234,%rs1817,%rs1710;
}
	// end inline asm
$L__BB2_229:
	ld.global.u16 	%rs1078, [%rd9+12];
	ld.global.u16 	%rs1079, [%rd9+14];
	ld.global.u16 	%rs245, [%rd10+6];
	// begin inline asm
	{  cvt.f32.f16 %f617, %rs1078;}

	// end inline asm
	add.f32 	%f619, %f617, 0f3F800000;
	mul.f32 	%f620, %f619, %f113;
	fma.rn.f32 	%f133, %f620, 0f3F000000, 0fBF000000;
	// begin inline asm
	{  cvt.f32.f16 %f618, %rs1079;}

	// end inline asm
	add.f32 	%f621, %f618, 0f3F800000;
	mul.f32 	%f622, %f621, %f114;
	fma.rn.f32 	%f623, %f622, 0f3F000000, 0fBF000000;
	setp.leu.f32 	%p371, %f133, 0fBF800000;
	setp.leu.f32 	%p372, %f623, 0fBF800000;
	or.pred  	%p373, %p371, %p372;
	setp.geu.f32 	%p374, %f133, %f113;
	or.pred  	%p375, %p374, %p373;
	setp.geu.f32 	%p376, %f623, %f114;
	or.pred  	%p377, %p375, %p376;
	@%p377 bra 	$L__BB2_239;
	cvt.rmi.f32.f32 	%f624, %f133;
	cvt.rzi.s32.f32 	%r128, %f624;
	cvt.rmi.f32.f32 	%f625, %f623;
	cvt.rzi.s32.f32 	%r629, %f625;
	add.s32 	%r130, %r128, 1;
	add.s32 	%r131, %r629, 1;
	cvt.rn.f32.s32 	%f626, %r128;
	sub.f32 	%f135, %f133, %f626;
	cvt.rn.f32.s32 	%f627, %r629;
	sub.f32 	%f136, %f623, %f627;
	mov.f32 	%f628, 0f3F800000;
	sub.f32 	%f137, %f628, %f135;
	sub.f32 	%f138, %f628, %f136;
	or.b32  	%r630, %r128, %r629;
	setp.lt.s32 	%p378, %r630, 0;
	mov.u16 	%rs1822, %rs527;
	@%p378 bra 	$L__BB2_232;
	mad.lo.s32 	%r631, %r128, %r112, %r114;
	add.s32 	%r632, %r631, %r629;
	mad.lo.s32 	%r633, %r632, %r275, %r5;
	mul.wide.s32 	%rd211, %r633, 2;
	add.s64 	%rd212, %rd1, %rd211;
	ld.global.u16 	%rs1082, [%rd212];
	mul.f32 	%f629, %f137, %f138;
	// begin inline asm
	{  cvt.rn.f16.f32 %rs1080, %f629;}

	// end inline asm
	// begin inline asm
	{fma.rn.f16 %rs1822,%rs1082,%rs1080,%rs527;
}
	// end inline asm
$L__BB2_232:
	setp.lt.s32 	%p379, %r128, 0;
	setp.ge.s32 	%p380, %r131, %r112;
	or.pred  	%p381, %p379, %p380;
	@%p381 bra 	$L__BB2_234;
	mad.lo.s32 	%r634, %r128, %r112, %r114;
	add.s32 	%r635, %r634, %r131;
	mad.lo.s32 	%r636, %r635, %r275, %r5;
	mul.wide.s32 	%rd213, %r636, 2;
	add.s64 	%rd214, %rd1, %rd213;
	ld.global.u16 	%rs1087, [%rd214];
	mul.f32 	%f630, %f137, %f136;
	// begin inline asm
	{  cvt.rn.f16.f32 %rs1085, %f630;}

	// end inline asm
	// begin inline asm
	{fma.rn.f16 %rs1822,%rs1087,%rs1085,%rs1822;
}
	// end inline asm
$L__BB2_234:
	setp.lt.s32 	%p382, %r629, 0;
	setp.ge.s32 	%p383, %r130, %r111;
	or.pred  	%p384, %p383, %p382;
	@%p384 bra 	$L__BB2_236;
	add.s32 	%r637, %r114, %r629;
	mad.lo.s32 	%r638, %r130, %r112, %r637;
	mad.lo.s32 	%r639, %r638, %r275, %r5;
	mul.wide.s32 	%rd215, %r639, 2;
	add.s64 	%rd216, %rd1, %rd215;
	ld.global.u16 	%rs1092, [%rd216];
	mul.f32 	%f631, %f135, %f138;
	// begin inline asm
	{  cvt.rn.f16.f32 %rs1090, %f631;}

	// end inline asm
	// begin inline asm
	{fma.rn.f16 %rs1822,%rs1092,%rs1090,%rs1822;
}
	// end inline asm
$L__BB2_236:
	or.pred  	%p387, %p383, %p380;
	@%p387 bra 	$L__BB2_238;
	mad.lo.s32 	%r640, %r130, %r112, %r114;
	add.s32 	%r641, %r640, %r131;
	mad.lo.s32 	%r642, %r641, %r275, %r5;
	mul.wide.s32 	%rd217, %r642, 2;
	add.s64 	%rd218, %rd1, %rd217;
	ld.global.u16 	%rs1097, [%rd218];
	mul.f32 	%f632, %f135, %f136;
	// begin inline asm
	{  cvt.rn.f16.f32 %rs1095, %f632;}

	// end inline asm
	// begin inline asm
	{fma.rn.f16 %rs1822,%rs1097,%rs1095,%rs1822;
}
	// end inline asm
$L__BB2_238:
	// begin inline asm
	{fma.rn.f16 %rs1710,%rs245,%rs1822,%rs1710;
}
	// end inline asm
$L__BB2_239:
	ld.global.u16 	%rs1104, [%rd9+16];
	ld.global.u16 	%rs1105, [%rd9+18];
	ld.global.u16 	%rs256, [%rd10+8];
	// begin inline asm
	{  cvt.f32.f16 %f633, %rs1104;}

	// end inline asm
	add.f32 	%f635, %f633, 0f3F800000;
	mul.f32 	%f636, %f635, %f113;
	fma.rn.f32 	%f139, %f636, 0f3F000000, 0fBF000000;
	// begin inline asm
	{  cvt.f32.f16 %f634, %rs1105;}

	// end inline asm
	add.f32 	%f637, %f634, 0f3F800000;
	mul.f32 	%f638, %f637, %f114;
	fma.rn.f32 	%f639, %f638, 0f3F000000, 0fBF000000;
	setp.leu.f32 	%p388, %f139, 0fBF800000;
	setp.leu.f32 	%p389, %f639, 0fBF800000;
	or.pred  	%p390, %p388, %p389;
	setp.geu.f32 	%p391, %f139, %f113;
	or.pred  	%p392, %p391, %p390;
	setp.geu.f32 	%p393, %f639, %f114;
	or.pred  	%p394, %p392, %p393;
	@%p394 bra 	$L__BB2_249;
	cvt.rmi.f32.f32 	%f640, %f139;
	cvt.rzi.s32.f32 	%r132, %f640;
	cvt.rmi.f32.f32 	%f641, %f639;
	cvt.rzi.s32.f32 	%r643, %f641;
	add.s32 	%r134, %r132, 1;
	add.s32 	%r135, %r643, 1;
	cvt.rn.f32.s32 	%f642, %r132;
	sub.f32 	%f141, %f139, %f642;
	cvt.rn.f32.s32 	%f643, %r643;
	sub.f32 	%f142, %f639, %f643;
	mov.f32 	%f644, 0f3F800000;
	sub.f32 	%f143, %f644, %f141;
	sub.f32 	%f144, %f644, %f142;
	or.b32  	%r644, %r132, %r643;
	setp.lt.s32 	%p395, %r644, 0;
	mov.u16 	%rs1827, %rs527;
	@%p395 bra 	$L__BB2_242;
	mad.lo.s32 	%r645, %r132, %r112, %r114;
	add.s32 	%r646, %r645, %r643;
	mad.lo.s32 	%r647, %r646, %r275, %r5;
	mul.wide.s32 	%rd219, %r647, 2;
	add.s64 	%rd220, %rd1, %rd219;
	ld.global.u16 	%rs1108, [%rd220];
	mul.f32 	%f645, %f143, %f144;
	// begin inline asm
	{  cvt.rn.f16.f32 %rs1106, %f645;}

	// end inline asm
	// begin inline asm
	{fma.rn.f16 %rs1827,%rs1108,%rs1106,%rs527;
}
	// end inline asm
$L__BB2_242:
	setp.lt.s32 	%p396, %r132, 0;
	setp.ge.s32 	%p397, %r135, %r112;
	or.pred  	%p398, %p396, %p397;
	@%p398 bra 	$L__BB2_244;
	mad.lo.s32 	%r648, %r132, %r112, %r114;
	add.s32 	%r649, %r648, %r135;
	mad.lo.s32 	%r650, %r649, %r275, %r5;
	mul.wide.s32 	%rd221, %r650, 2;
	add.s64 	%rd222, %rd1, %rd221;
	ld.global.u16 	%rs1113, [%rd222];
	mul.f32 	%f646, %f143, %f142;
	// begin inline asm
	{  cvt.rn.f16.f32 %rs1111, %f646;}

	// end inline asm
	// begin inline asm
	{fma.rn.f16 %rs1827,%rs1113,%rs1111,%rs1827;
}
	// end inline asm
$L__BB2_244:
	setp.lt.s32 	%p399, %r643, 0;
	setp.ge.s32 	%p400, %r134, %r111;
	or.pred  	%p401, %p400, %p399;
	@%p401 bra 	$L__BB2_246;
	add.s32 	%r651, %r114, %r643;
	mad.lo.s32 	%r652, %r134, %r112, %r651;
	mad.lo.s32 	%r653, %r652, %r275, %r5;
	mul.wide.s32 	%rd223, %r653, 2;
	add.s64 	%rd224, %rd1, %rd223;
	ld.global.u16 	%rs1118, [%rd224];
	mul.f32 	%f647, %f141, %f144;
	// begin inline asm
	{  cvt.rn.f16.f32 %rs1116, %f647;}

	// end inline asm
	// begin inline asm
	{fma.rn.f16 %rs1827,%rs1118,%rs1116,%rs1827;
}
	// end inline asm
$L__BB2_246:
	or.pred  	%p404, %p400, %p397;
	@%p404 bra 	$L__BB2_248;
	mad.lo.s32 	%r654, %r134, %r112, %r114;
	add.s32 	%r655, %r654, %r135;
	mad.lo.s32 	%r656, %r655, %r275, %r5;
	mul.wide.s32 	%rd225, %r656, 2;
	add.s64 	%rd226, %rd1, %rd225;
	ld.global.u16 	%rs1123, [%rd226];
	mul.f32 	%f648, %f141, %f142;
	// begin inline asm
	{  cvt.rn.f16.f32 %rs1121, %f648;}

	// end inline asm
	// begin inline asm
	{fma.rn.f16 %rs1827,%rs1123,%rs1121,%rs1827;
}
	// end inline asm
$L__BB2_248:
	// begin inline asm
	{fma.rn.f16 %rs1710,%rs256,%rs1827,%rs1710;
}
	// end inline asm
$L__BB2_249:
	ld.global.u16 	%rs1130, [%rd9+20];
	ld.global.u16 	%rs1131, [%rd9+22];
	ld.global.u16 	%rs267, [%rd10+10];
	// begin inline asm
	{  cvt.f32.f16 %f649, %rs1130;}

	// end inline asm
	add.f32 	%f651, %f649, 0f3F800000;
	mul.f32 	%f652, %f651, %f113;
	fma.rn.f32 	%f145, %f652, 0f3F000000, 0fBF000000;
	// begin inline asm
	{  cvt.f32.f16 %f650, %rs1131;}

	// end inline asm
	add.f32 	%f653, %f650, 0f3F800000;
	mul.f32 	%f654, %f653, %f114;
	fma.rn.f32 	%f655, %f654, 0f3F000000, 0fBF000000;
	setp.leu.f32 	%p405, %f145, 0fBF800000;
	setp.leu.f32 	%p406, %f655, 0fBF800000;
	or.pred  	%p407, %p405, %p406;
	setp.geu.f32 	%p408, %f145, %f113;
	or.pred  	%p409, %p408, %p407;
	setp.geu.f32 	%p410, %f655, %f114;
	or.pred  	%p411, %p409, %p410;
	@%p411 bra 	$L__BB2_259;
	cvt.rmi.f32.f32 	%f656, %f145;
	cvt.rzi.s32.f32 	%r136, %f656;
	cvt.rmi.f32.f32 	%f657, %f655;
	cvt.rzi.s32.f32 	%r657, %f657;
	add.s32 	%r138, %r136, 1;
	add.s32 	%r139, %r657, 1;
	cvt.rn.f32.s32 	%f658, %r136;
	sub.f32 	%f147, %f145, %f658;
	cvt.rn.f32.s32 	%f659, %r657;
	sub.f32 	%f148, %f655, %f659;
	mov.f32 	%f660, 0f3F800000;
	sub.f32 	%f149, %f660, %f147;
	sub.f32 	%f150, %f660, %f148;
	or.b32  	%r658, %r136, %r657;
	setp.lt.s32 	%p412, %r658, 0;
	mov.u16 	%rs1832, %rs527;
	@%p412 bra 	$L__BB2_252;
	mad.lo.s32 	%r659, %r136, %r112, %r114;
	add.s32 	%r660, %r659, %r657;
	mad.lo.s32 	%r661, %r660, %r275, %r5;
	mul.wide.s32 	%rd227, %r661, 2;
	add.s64 	%rd228, %rd1, %rd227;
	ld.global.u16 	%rs1134, [%rd228];
	mul.f32 	%f661, %f149, %f150;
	// begin inline asm
	{  cvt.rn.f16.f32 %rs1132, %f661;}

	// end inline asm
	// begin inline asm
	{fma.rn.f16 %rs1832,%rs1134,%rs1132,%rs527;
}
	// end inline asm
$L__BB2_252:
	setp.lt.s32 	%p413, %r136, 0;
	setp.ge.s32 	%p414, %r139, %r112;
	or.pred  	%p415, %p413, %p414;
	@%p415 bra 	$L__BB2_254;
	mad.lo.s32 	%r662, %r136, %r112, %r114;
	add.s32 	%r663, %r662, %r139;
	mad.lo.s32 	%r664, %r663, %r275, %r5;
	mul.wide.s32 	%rd229, %r664, 2;
	add.s64 	%rd230, %rd1, %rd229;
	ld.global.u16 	%rs1139, [%rd230];
	mul.f32 	%f662, %f149, %f148;
	// begin inline asm
	{  cvt.rn.f16.f32 %rs1137, %f662;}

	// end inline asm
	// begin inline asm
	{fma.rn.f16 %rs1832,%rs1139,%rs1137,%rs1832;
}
	// end inline asm
$L__BB2_254:
	setp.lt.s32 	%p416, %r657, 0;
	setp.ge.s32 	%p417, %r138, %r111;
	or.pred  	%p418, %p417, %p416;
	@%p418 bra 	$L__BB2_256;
	add.s32 	%r665, %r114, %r657;
	mad.lo.s32 	%r666, %r138, %r112, %r665;
	mad.lo.s32 	%r667, %r666, %r275, %r5;
	mul.wide.s32 	%rd231, %r667, 2;
	add.s64 	%rd232, %rd1, %rd231;
	ld.global.u16 	%rs1144, [%rd232];
	mul.f32 	%f663, %f147, %f150;
	// begin inline asm
	{  cvt.rn.f16.f32 %rs1142, %f663;}

	// end inline asm
	// begin inline asm
	{fma.rn.f16 %rs1832,%rs1144,%rs1142,%rs1832;
}
	// end inline asm
$L__BB2_256:
	or.pred  	%p421, %p417, %p414;
	@%p421 bra 	$L__BB2_258;
	mad.lo.s32 	%r668, %r138, %r112, %r114;
	add.s32 	%r669, %r668, %r139;
	mad.lo.s32 	%r670, %r669, %r275, %r5;
	mul.wide.s32 	%rd233, %r670, 2;
	add.s64 	%rd234, %rd1, %rd233;
	ld.global.u16 	%rs1149, [%rd234];
	mul.f32 	%f664, %f147, %f148;
	// begin inline asm
	{  cvt.rn.f16.f32 %rs1147, %f664;}

	// end inline asm
	// begin inline asm
	{fma.rn.f16 %rs1832,%rs1149,%rs1147,%rs1832;
}
	// end inline asm
$L__BB2_258:
	// begin inline asm
	{fma.rn.f16 %rs1710,%rs267,%rs1832,%rs1710;
}
	// end inline asm
$L__BB2_259:
	ld.global.u16 	%rs1156, [%rd9+24];
	ld.global.u16 	%rs1157, [%rd9+26];
	ld.global.u16 	%rs278, [%rd10+12];
	// begin inline asm
	{  cvt.f32.f16 %f665, %rs1156;}

	// end inline asm
	add.f32 	%f667, %f665, 0f3F800000;
	mul.f32 	%f668, %f667, %f113;
	fma.rn.f32 	%f151, %f668, 0f3F000000, 0fBF000000;
	// begin inline asm
	{  cvt.f32.f16 %f666, %rs1157;}

	// end inline asm
	add.f32 	%f669, %f666, 0f3F800000;
	mul.f32 	%f670, %f669, %f114;
	fma.rn.f32 	%f671, %f670, 0f3F000000, 0fBF000000;
	setp.leu.f32 	%p422, %f151, 0fBF800000;
	setp.leu.f32 	%p423, %f671, 0fBF800000;
	or.pred  	%p424, %p422, %p423;
	setp.geu.f32 	%p425, %f151, %f113;
	or.pred  	%p426, %p425, %p424;
	setp.geu.f32 	%p427, %f671, %f114;
	or.pred  	%p428, %p426, %p427;
	@%p428 bra 	$L__BB2_269;
	cvt.rmi.f32.f32 	%f672, %f151;
	cvt.rzi.s32.f32 	%r140, %f672;
	cvt.rmi.f32.f32 	%f673, %f671;
	cvt.rzi.s32.f32 	%r671, %f673;
	add.s32 	%r142, %r140, 1;
	add.s32 	%r143, %r671, 1;
	cvt.rn.f32.s32 	%f674, %r140;
	sub.f32 	%f153, %f151, %f674;
	cvt.rn.f32.s32 	%f675, %r671;
	sub.f32 	%f154, %f671, %f675;
	mov.f32 	%f676, 0f3F800000;
	sub.f32 	%f155, %f676, %f153;
	sub.f32 	%f156, %f676, %f154;
	or.b32  	%r672, %r140, %r671;
	setp.lt.s32 	%p429, %r672, 0;
	mov.u16 	%rs1837, %rs527;
	@%p429 bra 	$L__BB2_262;
	mad.lo.s32 	%r673, %r140, %r112, %r114;
	add.s32 	%r674, %r673, %r671;
	mad.lo.s32 	%r675, %r674, %r275, %r5;
	mul.wide.s32 	%rd235, %r675, 2;
	add.s64 	%rd236, %rd1, %rd235;
	ld.global.u16 	%rs1160, [%rd236];
	mul.f32 	%f677, %f155, %f156;
	// begin inline asm
	{  cvt.rn.f16.f32 %rs1158, %f677;}

	// end inline asm
	// begin inline asm
	{fma.rn.f16 %rs1837,%rs1160,%rs1158,%rs527;
}
	// end inline asm
$L__BB2_262:
	setp.lt.s32 	%p430, %r140, 0;
	setp.ge.s32 	%p431, %r143, %r112;
	or.pred  	%p432, %p430, %p431;
	@%p432 bra 	$L__BB2_264;
	mad.lo.s32 	%r676, %r140, %r112, %r114;
	add.s32 	%r677, %r676, %r143;
	mad.lo.s32 	%r678, %r677, %r275, %r5;
	mul.wide.s32 	%rd237, %r678, 2;
	add.s64 	%rd238, %rd1, %rd237;
	ld.global.u16 	%rs1165, [%rd238];
	mul.f32 	%f678, %f155, %f154;
	// begin inline asm
	{  cvt.rn.f16.f32 %rs1163, %f678;}

	// end inline asm
	// begin inline asm
	{fma.rn.f16 %rs1837,%rs1165,%rs1163,%rs1837;
}
	// end inline asm
$L__BB2_264:
	setp.lt.s32 	%p433, %r671, 0;
	setp.ge.s32 	%p434, %r142, %r111;
	or.pred  	%p435, %p434, %p433;
	@%p435 bra 	$L__BB2_266;
	add.s32 	%r679, %r114, %r671;
	mad.lo.s32 	%r680, %r142, %r112, %r679;
	mad.lo.s32 	%r681, %r680, %r275, %r5;
	mul.wide.s32 	%rd239, %r681, 2;
	add.s64 	%rd240, %rd1, %rd239;
	ld.global.u16 	%rs1170, [%rd240];
	mul.f32 	%f679, %f153, %f156;
	// begin inline asm
	{  cvt.rn.f16.f32 %rs1168, %f679;}

	// end inline asm
	// begin inline asm
	{fma.rn.f16 %rs1837,%rs1170,%rs1168,%rs1837;
}
	// end inline asm
$L__BB2_266:
	or.pred  	%p438, %p434, %p431;
	@%p438 bra 	$L__BB2_268;
	mad.lo.s32 	%r682, %r142, %r112, %r114;
	add.s32 	%r683, %r682, %r143;
	mad.lo.s32 	%r684, %r683, %r275, %r5;
	mul.wide.s32 	%rd241, %r684, 2;
	add.s64 	%rd242, %rd1, %rd241;
	ld.global.u16 	%rs1175, [%rd242];
	mul.f32 	%f680, %f153, %f154;
	// begin inline asm
	{  cvt.rn.f16.f32 %rs1173, %f680;}

	// end inline asm
	// begin inline asm
	{fma.rn.f16 %rs1837,%rs1175,%rs1173,%rs1837;
}
	// end inline asm
$L__BB2_268:
	// begin inline asm
	{fma.rn.f16 %rs1710,%rs278,%rs1837,%rs1710;
}
	// end inline asm
$L__BB2_269:
	ld.global.u16 	%rs1182, [%rd9+28];
	ld.global.u16 	%rs1183, [%rd9+30];
	ld.global.u16 	%rs289, [%rd10+14];
	// begin inline asm
	{  cvt.f32.f16 %f681, %rs1182;}

	// end inline asm
	add.f32 	%f683, %f681, 0f3F800000;
	mul.f32 	%f684, %f683, %f113;
	fma.rn.f32 	%f157, %f684, 0f3F000000, 0fBF000000;
	// begin inline asm
	{  cvt.f32.f16 %f682, %rs1183;}

	// end inline asm
	add.f32 	%f685, %f682, 0f3F800000;
	mul.f32 	%f686, %f685, %f114;
	fma.rn.f32 	%f687, %f686, 0f3F000000, 0fBF000000;
	setp.leu.f32 	%p439, %f157, 0fBF800000;
	setp.leu.f32 	%p440, %f687, 0fBF800000;
	or.pred  	%p441, %p439, %p440;
	setp.geu.f32 	%p442, %f157, %f113;
	or.pred  	%p443, %p442, %p441;
	setp.geu.f32 	%p444, %f687, %f114;
	or.pred  	%p445, %p443, %p444;
	@%p445 bra 	$L__BB2_279;
	cvt.rmi.f32.f32 	%f688, %f157;
	cvt.rzi.s32.f32 	%r144, %f688;
	cvt.rmi.f32.f32 	%f689, %f687;
	cvt.rzi.s32.f32 	%r685, %f689;
	add.s32 	%r146, %r144, 1;
	add.s32 	%r147, %r685, 1;
	cvt.rn.f32.s32 	%f690, %r144;
	sub.f32 	%f159, %f157, %f690;
	cvt.rn.f32.s32 	%f691, %r685;
	sub.f32 	%f160, %f687, %f691;
	mov.f32 	%f692, 0f3F800000;
	sub.f32 	%f161, %f692, %f159;
	sub.f32 	%f162, %f692, %f160;
	or.b32  	%r686, %r144, %r685;
	setp.lt.s32 	%p446, %r686, 0;
	mov.u16 	%rs1842, %rs527;
	@%p446 bra 	$L__BB2_272;
	mad.lo.s32 	%r687, %r144, %r112, %r114;
	add.s32 	%r688, %r687, %r685;
	mad.lo.s32 	%r689, %r688, %r275, %r5;
	mul.wide.s32 	%rd243, %r689, 2;
	add.s64 	%rd244, %rd1, %rd243;
	ld.global.u16 	%rs1186, [%rd244];
	mul.f32 	%f693, %f161, %f162;
	// begin inline asm
	{  cvt.rn.f16.f32 %rs1184, %f693;}

	// end inline asm
	// begin inline asm
	{fma.rn.f16 %rs1842,%rs1186,%rs1184,%rs527;
}
	// end inline asm
$L__BB2_272:
	setp.lt.s32 	%p447, %r144, 0;
	setp.ge.s32 	%p448, %r147, %r112;
	or.pred  	%p449, %p447, %p448;
	@%p449 bra 	$L__BB2_274;
	mad.lo.s32 	%r690, %r144, %r112, %r114;
	add.s32 	%r691, %r690, %r147;
	mad.lo.s32 	%r692, %r691, %r275, %r5;
	mul.wide.s32 	%rd245, %r692, 2;
	add.s64 	%rd246, %rd1, %rd245;
	ld.global.u16 	%rs1191, [%rd246];
	mul.f32 	%f694, %f161, %f160;
	// begin inline asm
	{  cvt.rn.f16.f32 %rs1189, %f694;}

	// end inline asm
	// begin inline asm
	{fma.rn.f16 %rs1842,%rs1191,%rs1189,%rs1842;
}
	// end inline asm
$L__BB2_274:
	setp.lt.s32 	%p450, %r685, 0;
	setp.ge.s32 	%p451, %r146, %r111;
	or.pred  	%p452, %p451, %p450;
	@%p452 bra 	$L__BB2_276;
	add.s32 	%r693, %r114, %r685;
	mad.lo.s32 	%r694, %r146, %r112, %r693;
	mad.lo.s32 	%r695, %r694, %r275, %r5;
	mul.wide.s32 	%rd247, %r695, 2;
	add.s64 	%rd248, %rd1, %rd247;
	ld.global.u16 	%rs1196, [%rd248];
	mul.f32 	%f695, %f159, %f162;
	// begin inline asm
	{  cvt.rn.f16.f32 %rs1194, %f695;}

	// end inline asm
	// begin inline asm
	{fma.rn.f16 %rs1842,%rs1196,%rs1194,%rs1842;
}
	// end inline asm
$L__BB2_276:
	or.pred  	%p455, %p451, %p448;
	@%p455 bra 	$L__BB2_278;
	mad.lo.s32 	%r696, %r146, %r112, %r114;
	add.s32 	%r697, %r696, %r147;
	mad.lo.s32 	%r698, %r697, %r275, %r5;
	mul.wide.s32 	%rd249, %r698, 2;
	add.s64 	%rd250, %rd1, %rd249;
	ld.global.u16 	%rs1201, [%rd250];
	mul.f32 	%f696, %f159, %f160;
	// begin inline asm
	{  cvt.rn.f16.f32 %rs1199, %f696;}

	// end inline asm
	// begin inline asm
	{fma.rn.f16 %rs1842,%rs1201,%rs1199,%rs1842;
}
	// end inline asm
$L__BB2_278:
	// begin inline asm
	{fma.rn.f16 %rs1710,%rs289,%rs1842,%rs1710;
}
	// end inline asm
$L__BB2_279:
	add.s32 	%r1007, %r1007, 8;
	and.b32  	%r1009, %r11, 8;
	setp.ne.s32 	%p456, %r1007, %r1009;
	@%p456 bra 	$L__BB2_199;
$L__BB2_280:
	and.b32  	%r699, %r11, 7;
	setp.eq.s32 	%p457, %r699, 0;
	@%p457 bra 	$L__BB2_293;
	mov.b32 	%r1010, 0;
$L__BB2_282:
	.pragma "nounroll";
	add.s32 	%r701, %r1009, %r113;
	shl.b32 	%r702, %r701, 1;
	add.s32 	%r703, %r702, %r8;
	add.s32 	%r704, %r701, %r7;
	mul.wide.s32 	%rd251, %r703, 2;
	add.s64 	%rd252, %rd3, %rd251;
	ld.global.u16 	%rs1208, [%rd252];
	ld.global.u16 	%rs1209, [%rd252+2];
	mul.wide.s32 	%rd253, %r704, 2;
	add.s64 	%rd254, %rd2, %rd253;
	ld.global.u16 	%rs303, [%rd254];
	// begin inline asm
	{  cvt.f32.f16 %f697, %rs1208;}

	// end inline asm
	add.f32 	%f699, %f697, 0f3F800000;
	mul.f32 	%f700, %f699, %f113;
	fma.rn.f32 	%f163, %f700, 0f3F000000, 0fBF000000;
	// begin inline asm
	{  cvt.f32.f16 %f698, %rs1209;}

	// end inline asm
	add.f32 	%f701, %f698, 0f3F800000;
	mul.f32 	%f702, %f701, %f114;
	fma.rn.f32 	%f703, %f702, 0f3F000000, 0fBF000000;
	setp.leu.f32 	%p458, %f163, 0fBF800000;
	setp.leu.f32 	%p459, %f703, 0fBF800000;
	or.pred  	%p460, %p458, %p459;
	setp.geu.f32 	%p461, %f163, %f113;
	or.pred  	%p462, %p461, %p460;
	setp.geu.f32 	%p463, %f703, %f114;
	or.pred  	%p464, %p462, %p463;
	@%p464 bra 	$L__BB2_292;
	cvt.rmi.f32.f32 	%f704, %f163;
	cvt.rzi.s32.f32 	%r153, %f704;
	cvt.rmi.f32.f32 	%f705, %f703;
	cvt.rzi.s32.f32 	%r705, %f705;
	add.s32 	%r155, %r153, 1;
	add.s32 	%r156, %r705, 1;
	cvt.rn.f32.s32 	%f706, %r153;
	sub.f32 	%f165, %f163, %f706;
	cvt.rn.f32.s32 	%f707, %r705;
	sub.f32 	%f166, %f703, %f707;
	mov.f32 	%f708, 0f3F800000;
	sub.f32 	%f167, %f708, %f165;
	sub.f32 	%f168, %f708, %f166;
	or.b32  	%r706, %r153, %r705;
	setp.lt.s32 	%p465, %r706, 0;
	mov.u16 	%rs1850, %rs527;
	@%p465 bra 	$L__BB2_285;
	mad.lo.s32 	%r707, %r153, %r112, %r114;
	add.s32 	%r708, %r707, %r705;
	mad.lo.s32 	%r709, %r708, %r275, %r5;
	mul.wide.s32 	%rd255, %r709, 2;
	add.s64 	%rd256, %rd1, %rd255;
	ld.global.u16 	%rs1212, [%rd256];
	mul.f32 	%f709, %f167, %f168;
	// begin inline asm
	{  cvt.rn.f16.f32 %rs1210, %f709;}

	// end inline asm
	// begin inline asm
	{fma.rn.f16 %rs1850,%rs1212,%rs1210,%rs527;
}
	// end inline asm
$L__BB2_285:
	setp.lt.s32 	%p466, %r153, 0;
	setp.ge.s32 	%p467, %r156, %r112;
	or.pred  	%p468, %p466, %p467;
	@%p468 bra 	$L__BB2_287;
	mad.lo.s32 	%r710, %r153, %r112, %r114;
	add.s32 	%r711, %r710, %r156;
	mad.lo.s32 	%r712, %r711, %r275, %r5;
	mul.wide.s32 	%rd257, %r712, 2;
	add.s64 	%rd258, %rd1, %rd257;
	ld.global.u16 	%rs1217, [%rd258];
	mul.f32 	%f710, %f167, %f166;
	// begin inline asm
	{  cvt.rn.f16.f32 %rs1215, %f710;}

	// end inline asm
	// begin inline asm
	{fma.rn.f16 %rs1850,%rs1217,%rs1215,%rs1850;
}
	// end inline asm
$L__BB2_287:
	setp.lt.s32 	%p469, %r705, 0;
	setp.ge.s32 	%p470, %r155, %r111;
	or.pred  	%p471, %p470, %p469;
	@%p471 bra 	$L__BB2_289;
	add.s32 	%r713, %r114, %r705;
	mad.lo.s32 	%r714, %r155, %r112, %r713;
	mad.lo.s32 	%r715, %r714, %r275, %r5;
	mul.wide.s32 	%rd259, %r715, 2;
	add.s64 	%rd260, %rd1, %rd259;
	ld.global.u16 	%rs1222, [%rd260];
	mul.f32 	%f711, %f165, %f168;
	// begin inline asm
	{  cvt.rn.f16.f32 %rs1220, %f711;}

	// end inline asm
	// begin inline asm
	{fma.rn.f16 %rs1850,%rs1222,%rs1220,%rs1850;
}
	// end inline asm
$L__BB2_289:
	or.pred  	%p474, %p470, %p467;
	@%p474 bra 	$L__BB2_291;
	mad.lo.s32 	%r716, %r155, %r112, %r114;
	add.s32 	%r717, %r716, %r156;
	mad.lo.s32 	%r718, %r717, %r275, %r5;
	mul.wide.s32 	%rd261, %r718, 2;
	add.s64 	%rd262, %rd1, %rd261;
	ld.global.u16 	%rs1227, [%rd262];
	mul.f32 	%f712, %f165, %f166;
	// begin inline asm
	{  cvt.rn.f16.f32 %rs1225, %f712;}

	// end inline asm
	// begin inline asm
	{fma.rn.f16 %rs1850,%rs1227,%rs1225,%rs1850;
}
	// end inline asm
$L__BB2_291:
	// begin inline asm
	{fma.rn.f16 %rs1710,%rs303,%rs1850,%rs1710;
}
	// end inline asm
$L__BB2_292:
	add.s32 	%r1009, %r1009, 1;
	add.s32 	%r1010, %r1010, 1;
	and.b32  	%r719, %r11, 7;
	setp.ne.s32 	%p475, %r1010, %r719;
	@%p475 bra 	$L__BB2_282;
$L__BB2_293:
	ld.param.u64 	%rd435, [_Z20deform_attn_unrolledI6__halfEvPKT_PKlS5_S3_S3_iiiiiiiPS1__param_2];
	setp.lt.u32 	%p476, %r10, 7;
	ld.global.u32 	%r159, [%rd4+48];
	ld.global.u32 	%r160, [%rd4+56];
	cvta.to.global.u64 	%rd263, %rd435;
	mul.wide.u32 	%rd264, %r998, 8;
	add.s64 	%rd265, %rd263, %rd264;
	ld.global.u32 	%r721, [%rd265+16];
	add.s32 	%r161, %r113, %r278;
	cvt.rn.f32.s32 	%f169, %r159;
	cvt.rn.f32.s32 	%f170, %r160;
	add.s32 	%r162, %r9, %r721;
	mov.b32 	%r1013, 0;
	@%p476 bra 	$L__BB2_376;
	mov.b32 	%r1011, 0;
$L__BB2_295:
	.pragma "nounroll";
	add.s32 	%r723, %r1011, %r161;
	shl.b32 	%r724, %r723, 1;
	add.s32 	%r725, %r724, %r8;
	add.s32 	%r726, %r723, %r7;
	mul.wide.s32 	%rd266, %r725, 2;
	add.s64 	%rd11, %rd3, %rd266;
	ld.global.u16 	%rs1235, [%rd11];
	ld.global.u16 	%rs1236, [%rd11+2];
	mul.wide.s32 	%rd267, %r726, 2;
	add.s64 	%rd12, %rd2, %rd267;
	ld.global.u16 	%rs316, [%rd12];
	// begin inline asm
	{  cvt.f32.f16 %f713, %rs1235;}

	// end inline asm
	add.f32 	%f715, %f713, 0f3F800000;
	mul.f32 	%f716, %f715, %f169;
	fma.rn.f32 	%f171, %f716, 0f3F000000, 0fBF000000;
	// begin inline asm
	{  cvt.f32.f16 %f714, %rs1236;}

	// end inline asm
	add.f32 	%f717, %f714, 0f3F800000;
	mul.f32 	%f718, %f717, %f170;
	fma.rn.f32 	%f719, %f718, 0f3F000000, 0fBF000000;
	setp.leu.f32 	%p477, %f171, 0fBF800000;
	setp.leu.f32 	%p478, %f719, 0fBF800000;
	or.pred  	%p479, %p477, %p478;
	setp.geu.f32 	%p480, %f171, %f169;
	or.pred  	%p481, %p480, %p479;
	setp.geu.f32 	%p482, %f719, %f170;
	or.pred  	%p483, %p481, %p482;
	@%p483 bra 	$L__BB2_305;
	cvt.rmi.f32.f32 	%f720, %f171;
	cvt.rzi.s32.f32 	%r164, %f720;
	cvt.rmi.f32.f32 	%f721, %f719;
	cvt.rzi.s32.f32 	%r727, %f721;
	add.s32 	%r166, %r164, 1;
	add.s32 	%r167, %r727, 1;
	cvt.rn.f32.s32 	%f722, %r164;
	sub.f32 	%f173, %f171, %f722;
	cvt.rn.f32.s32 	%f723, %r727;
	sub.f32 	%f174, %f719, %f723;
	mov.f32 	%f724, 0f3F800000;
	sub.f32 	%f175, %f724, %f173;
	sub.f32 	%f176, %f724, %f174;
	or.b32  	%r728, %r164, %r727;
	setp.lt.s32 	%p484, %r728, 0;
	mov.u16 	%rs1857, %rs527;
	@%p484 bra 	$L__BB2_298;
	mad.lo.s32 	%r729, %r164, %r160, %r162;
	add.s32 	%r730, %r729, %r727;
	mad.lo.s32 	%r731, %r730, %r275, %r5;
	mul.wide.s32 	%rd268, %r731, 2;
	add.s64 	%rd269, %rd1, %rd268;
	ld.global.u16 	%rs1239, [%rd269];
	mul.f32 	%f725, %f175, %f176;
	// begin inline asm
	{  cvt.rn.f16.f32 %rs1237, %f725;}

	// end inline asm
	// begin inline asm
	{fma.rn.f16 %rs1857,%rs1239,%rs1237,%rs527;
}
	// end inline asm
$L__BB2_298:
	setp.lt.s32 	%p485, %r164, 0;
	setp.ge.s32 	%p486, %r167, %r160;
	or.pred  	%p487, %p485, %p486;
	@%p487 bra 	$L__BB2_300;
	mad.lo.s32 	%r732, %r164, %r160, %r162;
	add.s32 	%r733, %r732, %r167;
	mad.lo.s32 	%r734, %r733, %r275, %r5;
	mul.wide.s32 	%rd270, %r734, 2;
	add.s64 	%rd271, %rd1, %rd270;
	ld.global.u16 	%rs1244, [%rd271];
	mul.f32 	%f726, %f175, %f174;
	// begin inline asm
	{  cvt.rn.f16.f32 %rs1242, %f726;}

	// end inline asm
	// begin inline asm
	{fma.rn.f16 %rs1857,%rs1244,%rs1242,%rs1857;
}
	// end inline asm
$L__BB2_300:
	setp.lt.s32 	%p488, %r727, 0;
	setp.ge.s32 	%p489, %r166, %r159;
	or.pred  	%p490, %p489, %p488;
	@%p490 bra 	$L__BB2_302;
	add.s32 	%r735, %r162, %r727;
	mad.lo.s32 	%r736, %r166, %r160, %r735;
	mad.lo.s32 	%r737, %r736, %r275, %r5;
	mul.wide.s32 	%rd272, %r737, 2;
	add.s64 	%rd273, %rd1, %rd272;
	ld.global.u16 	%rs1249, [%rd273];
	mul.f32 	%f727, %f173, %f176;
	// begin inline asm
	{  cvt.rn.f16.f32 %rs1247, %f727;}

	// end inline asm
	// begin inline asm
	{fma.rn.f16 %rs1857,%rs1249,%rs1247,%rs1857;
}
	// end inline asm
$L__BB2_302:
	or.pred  	%p493, %p489, %p486;
	@%p493 bra 	$L__BB2_304;
	mad.lo.s32 	%r738, %r166, %r160, %r162;
	add.s32 	%r739, %r738, %r167;
	mad.lo.s32 	%r740, %r739, %r275, %r5;
	mul.wide.s32 	%rd274, %r740, 2;
	add.s64 	%rd275, %rd1, %rd274;
	ld.global.u16 	%rs1254, [%rd275];
	mul.f32 	%f728, %f173, %f174;
	// begin inline asm
	{  cvt.rn.f16.f32 %rs1252, %f728;}

	// end inline asm
	// begin inline asm
	{fma.rn.f16 %rs1857,%rs1254,%rs1252,%rs1857;
}
	// end inline asm
$L__BB2_304:
	// begin inline asm
	{fma.rn.f16 %rs1710,%rs316,%rs1857,%rs1710;
}
	// end inline asm
$L__BB2_305:
	ld.global.u16 	%rs1261, [%rd11+4];
	ld.global.u16 	%rs1262, [%rd11+6];
	ld.global.u16 	%rs327, [%rd12+2];
	// begin inline asm
	{  cvt.f32.f16 %f729, %rs1261;}

	// end inline asm
	add.f32 	%f731, %f729, 0f3F800000;
	mul.f32 	%f732, %f731, %f169;
	fma.rn.f32 	%f177, %f732, 0f3F000000, 0fBF000000;
	// begin inline asm
	{  cvt.f32.f16 %f730, %rs1262;}

	// end inline asm
	add.f32 	%f733, %f730, 0f3F800000;
	mul.f32 	%f734, %f733, %f170;
	fma.rn.f32 	%f735, %f734, 0f3F000000, 0fBF000000;
	setp.leu.f32 	%p494, %f177, 0fBF800000;
	setp.leu.f32 	%p495, %f735, 0fBF800000;
	or.pred  	%p496, %p494, %p495;
	setp.geu.f32 	%p497, %f177, %f169;
	or.pred  	%p498, %p497, %p496;
	setp.geu.f32 	%p499, %f735, %f170;
	or.pred  	%p500, %p498, %p499;
	@%p500 bra 	$L__BB2_315;
	cvt.rmi.f32.f32 	%f736, %f177;
	cvt.rzi.s32.f32 	%r168, %f736;
	cvt.rmi.f32.f32 	%f737, %f735;
	cvt.rzi.s32.f32 	%r741, %f737;
	add.s32 	%r170, %r168, 1;
	add.s32 	%r171, %r741, 1;
	cvt.rn.f32.s32 	%f738, %r168;
	sub.f32 	%f179, %f177, %f738;
	cvt.rn.f32.s32 	%f739, %r741;
	sub.f32 	%f180, %f735, %f739;
	mov.f32 	%f740, 0f3F800000;
	sub.f32 	%f181, %f740, %f179;
	sub.f32 	%f182, %f740, %f180;
	or.b32  	%r742, %r168, %r741;
	setp.lt.s32 	%p501, %r742, 0;
	mov.u16 	%rs1862, %rs527;
	@%p501 bra 	$L__BB2_308;
	mad.lo.s32 	%r743, %r168, %r160, %r162;
	add.s32 	%r744, %r743, %r741;
	mad.lo.s32 	%r745, %r744, %r275, %r5;
	mul.wide.s32 	%rd276, %r745, 2;
	add.s64 	%rd277, %rd1, %rd276;
	ld.global.u16 	%rs1265, [%rd277];
	mul.f32 	%f741, %f181, %f182;
	// begin inline asm
	{  cvt.rn.f16.f32 %rs1263, %f741;}

	// end inline asm
	// begin inline asm
	{fma.rn.f16 %rs1862,%rs1265,%rs1263,%rs527;
}
	// end inline asm
$L__BB2_308:
	setp.lt.s32 	%p502, %r168, 0;
	setp.ge.s32 	%p503, %r171, %r160;
	or.pred  	%p504, %p502, %p503;
	@%p504 bra 	$L__BB2_310;
	mad.lo.s32 	%r746, %r168, %r160, %r162;
	add.s32 	%r747, %r746, %r171;
	mad.lo.s32 	%r748, %r747, %r275, %r5;
	mul.wide.s32 	%rd278, %r748, 2;
	add.s64 	%rd279, %rd1, %rd278;
	ld.global.u16 	%rs1270, [%rd279];
	mul.f32 	%f742, %f181, %f180;
	// begin inline asm
	{  cvt.rn.f16.f32 %rs1268, %f742;}

	// end inline asm
	// begin inline asm
	{fma.rn.f16 %rs1862,%rs1270,%rs1268,%rs1862;
}
	// end inline asm
$L__BB2_310:
	setp.lt.s32 	%p505, %r741, 0;
	setp.ge.s32 	%p506, %r170, %r159;
	or.pred  	%p507, %p506, %p505;
	@%p507 bra 	$L__BB2_312;
	add.s32 	%r749, %r162, %r741;
	mad.lo.s32 	%r750, %r170, %r160, %r749;
	mad.lo.s32 	%r751, %r750, %r275, %r5;
	mul.wide.s32 	%rd280, %r751, 2;
	add.s64 	%rd281, %rd1, %rd280;
	ld.global.u16 	%rs1275, [%rd281];
	mul.f32 	%f743, %f179, %f182;
	// begin inline asm
	{  cvt.rn.f16.f32 %rs1273, %f743;}

	// end inline asm
	// begin inline asm
	{fma.rn.f16 %rs1862,%rs1275,%rs1273,%rs1862;
}
	// end inline asm
$L__BB2_312:
	or.pred  	%p510, %p506, %p503;
	@%p510 bra 	$L__BB2_314;
	mad.lo.s32 	%r752, %r170, %r160, %r162;
	add.s32 	%r753, %r752, %r171;
	mad.lo.s32 	%r754, %r753, %r275, %r5;
	mul.wide.s32 	%rd282, %r754, 2;
	add.s64 	%rd283, %rd1, %rd282;
	ld.global.u16 	%rs1280, [%rd283];
	mul.f32 	%f744, %f179, %f180;
	// begin inline asm
	{  cvt.rn.f16.f32 %rs1278, %f744;}

	// end inline asm
	// begin inline asm
	{fma.rn.f16 %rs1862,%rs1280,%rs1278,%rs1862;
}
	// end inline asm
$L__BB2_314:
	// begin inline asm
	{fma.rn.f16 %rs1710,%rs327,%rs1862,%rs1710;
}
	// end inline asm
$L__BB2_315:
	ld.global.u16 	%rs1287, [%rd11+8];
	ld.global.u16 	%rs1288, [%rd11+10];
	ld.global.u16 	%rs338, [%rd12+4];
	// begin inline asm
	{  cvt.f32.f16 %f745, %rs1287;}

	// end inline asm
	add.f32 	%f747, %f745, 0f3F800000;
	mul.f32 	%f748, %f747, %f169;
	fma.rn.f32 	%f183, %f748, 0f3F000000, 0fBF000000;
	// begin inline asm
	{  cvt.f32.f16 %f746, %rs1288;}

	// end inline asm
	add.f32 	%f749, %f746, 0f3F800000;
	mul.f32 	%f750, %f749, %f170;
	fma.rn.f32 	%f751, %f750, 0f3F000000, 0fBF000000;
	setp.leu.f32 	%p511, %f183, 0fBF800000;
	setp.leu.f32 	%p512, %f751, 0fBF800000;
	or.pred  	%p513, %p511, %p512;
	setp.geu.f32 	%p514, %f183, %f169;
	or.pred  	%p515, %p514, %p513;
	setp.geu.f32 	%p516, %f751, %f170;
	or.pred  	%p517, %p515, %p516;
	@%p517 bra 	$L__BB2_325;
	cvt.rmi.f32.f32 	%f752, %f183;
	cvt.rzi.s32.f32 	%r172, %f752;
	cvt.rmi.f32.f32 	%f753, %f751;
	cvt.rzi.s32.f32 	%r755, %f753;
	add.s32 	%r174, %r172, 1;
	add.s32 	%r175, %r755, 1;
	cvt.rn.f32.s32 	%f754, %r172;
	sub.f32 	%f185, %f183, %f754;
	cvt.rn.f32.s32 	%f755, %r755;
	sub.f32 	%f186, %f751, %f755;
	mov.f32 	%f756, 0f3F800000;
	sub.f32 	%f187, %f756, %f185;
	sub.f32 	%f188, %f756, %f186;
	or.b32  	%r756, %r172, %r755;
	setp.lt.s32 	%p518, %r756, 0;
	mov.u16 	%rs1867, %rs527;
	@%p518 bra 	$L__BB2_318;
	mad.lo.s32 	%r757, %r172, %r160, %r162;
	add.s32 	%r758, %r757, %r755;
	mad.lo.s32 	%r759, %r758, %r275, %r5;
	mul.wide.s32 	%rd284, %r759, 2;
	add.s64 	%rd285, %rd1, %rd284;
	ld.global.u16 	%rs1291, [%rd285];
	mul.f32 	%f757, %f187, %f188;
	// begin inline asm
	{  cvt.rn.f16.f32 %rs1289, %f757;}

	// end inline asm
	// begin inline asm
	{fma.rn.f16 %rs1867,%rs1291,%rs1289,%rs527;
}
	// end inline asm
$L__BB2_318:
	setp.lt.s32 	%p519, %r172, 0;
	setp.ge.s32 	%p520, %r175, %r160;
	or.pred  	%p521, %p519, %p520;
	@%p521 bra 	$L__BB2_320;
	mad.lo.s32 	%r760, %r172, %r160, %r162;
	add.s32 	%r761, %r760, %r175;
	mad.lo.s32 	%r762, %r761, %r275, %r5;
	mul.wide.s32 	%rd286, %r762, 2;
	add.s64 	%rd287, %rd1, %rd286;
	ld.global.u16 	%rs1296, [%rd287];
	mul.f32 	%f758, %f187, %f186;
	// begin inline asm
	{  cvt.rn.f16.f32 %rs1294, %f758;}

	// end inline asm
	// begin inline asm
	{fma.rn.f16 %rs1867,%rs1296,%rs1294,%rs1867;
}
	// end inline asm
$L__BB2_320:
	setp.lt.s32 	%p522, %r755, 0;
	setp.ge.s32 	%p523, %r174, %r159;
	or.pred  	%p524, %p523, %p522;
	@%p524 bra 	$L__BB2_322;
	add.s32 	%r763, %r162, %r755;
	mad.lo.s32 	%r764, %r174, %r160, %r763;
	mad.lo.s32 	%r765, %r764, %r275, %r5;
	mul.wide.s32 	%rd288, %r765, 2;
	add.s64 	%rd289, %rd1, %rd288;
	ld.global.u16 	%rs1301, [%rd289];
	mul.f32 	%f759, %f185, %f188;
	// begin inline asm
	{  cvt.rn.f16.f32 %rs1299, %f759;}

	// end inline asm
	// begin inline asm
	{fma.rn.f16 %rs1867,%rs1301,%rs1299,%rs1867;
}
	// end inline asm
$L__BB2_322:
	or.pred  	%p527, %p523, %p520;
	@%p527 bra 	$L__BB2_324;
	mad.lo.s32 	%r766, %r174, %r160, %r162;
	add.s32 	%r767, %r766, %r175;
	mad.lo.s32 	%r768, %r767, %r275, %r5;
	mul.wide.s32 	%rd290, %r768, 2;
	add.s64 	%rd291, %rd1, %rd290;
	ld.global.u16 	%rs1306, [%rd291];
	mul.f32 	%f760, %f185, %f186;
	// begin inline asm
	{  cvt.rn.f16.f32 %rs1304, %f760;}

	// end inline asm
	// begin inline asm
	{fma.rn.f16 %rs1867,%rs1306,%rs1304,%rs1867;
}
	// end inline asm
$L__BB2_324:
	// begin inline asm
	{fma.rn.f16 %rs1710,%rs338,%rs1867,%rs1710;
}
	// end inline asm
$L__BB2_325:
	ld.global.u16 	%rs1313, [%rd11+12];
	ld.global.u16 	%rs1314, [%rd11+14];
	ld.global.u16 	%rs349, [%rd12+6];
	// begin inline asm
	{  cvt.f32.f16 %f761, %rs1313;}

	// end inline asm
	add.f32 	%f763, %f761, 0f3F800000;
	mul.f32 	%f764, %f763, %f169;
	fma.rn.f32 	%f189, %f764, 0f3F000000, 0fBF000000;
	// begin inline asm
	{  cvt.f32.f16 %f762, %rs1314;}

	// end inline asm
	add.f32 	%f765, %f762, 0f3F800000;
	mul.f32 	%f766, %f765, %f170;
	fma.rn.f32 	%f767, %f766, 0f3F000000, 0fBF000000;
	setp.leu.f32 	%p528, %f189, 0fBF800000;
	setp.leu.f32 	%p529, %f767, 0fBF800000;
	or.pred  	%p530, %p528, %p529;
	setp.geu.f32 	%p531, %f189, %f169;
	or.pred  	%p532, %p531, %p530;
	setp.geu.f32 	%p533, %f767, %f170;
	or.pred  	%p534, %p532, %p533;
	@%p534 bra 	$L__BB2_335;
	cvt.rmi.f32.f32 	%f768, %f189;
	cvt.rzi.s32.f32 	%r176, %f768;
	cvt.rmi.f32.f32 	%f769, %f767;
	cvt.rzi.s32.f32 	%r769, %f769;
	add.s32 	%r178, %r176, 1;
	add.s32 	%r179, %r769, 1;
	cvt.rn.f32.s32 	%f770, %r176;
	sub.f32 	%f191, %f189, %f770;
	cvt.rn.f32.s32 	%f771, %r769;
	sub.f32 	%f192, %f767, %f771;
	mov.f32 	%f772, 0f3F800000;
	sub.f32 	%f193, %f772, %f191;
	sub.f32 	%f194, %f772, %f192;
	or.b32  	%r770, %r176, %r769;
	setp.lt.s32 	%p535, %r770, 0;
	mov.u16 	%rs1872, %rs527;
	@%p535 bra 	$L__BB2_328;
	mad.lo.s32 	%r771, %r176, %r160, %r162;
	add.s32 	%r772, %r771, %r769;
	mad.lo.s32 	%r773, %r772, %r275, %r5;
	mul.wide.s32 	%rd292, %r773, 2;
	add.s64 	%rd293, %rd1, %rd292;
	ld.global.u16 	%rs1317, [%rd293];
	mul.f32 	%f773, %f193, %f194;
	// begin inline asm
	{  cvt.rn.f16.f32 %rs1315, %f773;}

	// end inline asm
	// begin inline asm
	{fma.rn.f16 %rs1872,%rs1317,%rs1315,%rs527;
}
	// end inline asm
$L__BB2_328:
	setp.lt.s32 	%p536, %r176, 0;
	setp.ge.s32 	%p537, %r179, %r160;
	or.pred  	%p538, %p536, %p537;
	@%p538 bra 	$L__BB2_330;
	mad.lo.s32 	%r774, %r176, %r160, %r162;
	add.s32 	%r775, %r774, %r179;
	mad.lo.s32 	%r776, %r775, %r275, %r5;
	mul.wide.s32 	%rd294, %r776, 2;
	add.s64 	%rd295, %rd1, %rd294;
	ld.global.u16 	%rs1322, [%rd295];
	mul.f32 	%f774, %f193, %f192;
	// begin inline asm
	{  cvt.rn.f16.f32 %rs1320, %f774;}

	// end inline asm
	// begin inline asm
	{fma.rn.f16 %rs1872,%rs1322,%rs1320,%rs1872;
}
	// end inline asm
$L__BB2_330:
	setp.lt.s32 	%p539, %r769, 0;
	setp.ge.s32 	%p540, %r178, %r159;
	or.pred  	%p541, %p540, %p539;
	@%p541 bra 	$L__BB2_332;
	add.s32 	%r777, %r162, %r769;
	mad.lo.s32 	%r778, %r178, %r160, %r777;
	mad.lo.s32 	%r779, %r778, %r275, %r5;
	mul.wide.s32 	%rd296, %r779, 2;
	add.s64 	%rd297, %rd1, %rd296;
	ld.global.u16 	%rs1327, [%rd297];
	mul.f32 	%f775, %f191, %f194;
	// begin inline asm
	{  cvt.rn.f16.f32 %rs1325, %f775;}

	// end inline asm
	// begin inline asm
	{fma.rn.f16 %rs1872,%rs1327,%rs1325,%rs1872;
}
	// end inline asm
$L__BB2_332:
	or.pred  	%p544, %p540, %p537;
	@%p544 bra 	$L__BB2_334;
	mad.lo.s32 	%r780, %r178, %r160, %r162;
	add.s32 	%r781, %r780, %r179;
	mad.lo.s32 	%r782, %r781, %r275, %r5;
	mul.wide.s32 	%rd298, %r782, 2;
	add.s64 	%rd299, %rd1, %rd298;
	ld.global.u16 	%rs1332, [%rd299];
	mul.f32 	%f776, %f191, %f192;
	// begin inline asm
	{  cvt.rn.f16.f32 %rs1330, %f776;}

	// end inline asm
	// begin inline asm
	{fma.rn.f16 %rs1872,%rs1332,%rs1330,%rs1872;
}
	// end inline asm
$L__BB2_334:
	// begin inline asm
	{fma.rn.f16 %rs1710,%rs349,%rs1872,%rs1710;
}
	// end inline asm
$L__BB2_335:
	ld.global.u16 	%rs1339, [%rd11+16];
	ld.global.u16 	%rs1340, [%rd11+18];
	ld.global.u16 	%rs360, [%rd12+8];
	// begin inline asm
	{  cvt.f32.f16 %f777, %rs1339;}

	// end inline asm
	add.f32 	%f779, %f777, 0f3F800000;
	mul.f32 	%f780, %f779, %f169;
	fma.rn.f32 	%f195, %f780, 0f3F000000, 0fBF000000;
	// begin inline asm
	{  cvt.f32.f16 %f778, %rs1340;}

	// end inline asm
	add.f32 	%f781, %f778, 0f3F800000;
	mul.f32 	%f782, %f781, %f170;
	fma.rn.f32 	%f783, %f782, 0f3F000000, 0fBF000000;
	setp.leu.f32 	%p545, %f195, 0fBF800000;
	setp.leu.f32 	%p546, %f783, 0fBF800000;
	or.pred  	%p547, %p545, %p546;
	setp.geu.f32 	%p548, %f195, %f169;
	or.pred  	%p549, %p548, %p547;
	setp.geu.f32 	%p550, %f783, %f170;
	or.pred  	%p551, %p549, %p550;
	@%p551 bra 	$L__BB2_345;
	cvt.rmi.f32.f32 	%f784, %f195;
	cvt.rzi.s32.f32 	%r180, %f784;
	cvt.rmi.f32.f32 	%f785, %f783;
	cvt.rzi.s32.f32 	%r783, %f785;
	add.s32 	%r182, %r180, 1;
	add.s32 	%r183, %r783, 1;
	cvt.rn.f32.s32 	%f786, %r180;
	sub.f32 	%f197, %f195, %f786;
	cvt.rn.f32.s32 	%f787, %r783;
	sub.f32 	%f198, %f783, %f787;
	mov.f32 	%f788, 0f3F800000;
	sub.f32 	%f199, %f788, %f197;
	sub.f32 	%f200, %f788, %f198;
	or.b32  	%r784, %r180, %r783;
	setp.lt.s32 	%p552, %r784, 0;
	mov.u16 	%rs1877, %rs527;
	@%p552 bra 	$L__BB2_338;
	mad.lo.s32 	%r785, %r180, %r160, %r162;
	add.s32 	%r786, %r785, %r783;
	mad.lo.s32 	%r787, %r786, %r275, %r5;
	mul.wide.s32 	%rd300, %r787, 2;
	add.s64 	%rd301, %rd1, %rd300;
	ld.global.u16 	%rs1343, [%rd301];
	mul.f32 	%f789, %f199, %f200;
	// begin inline asm
	{  cvt.rn.f16.f32 %rs1341, %f789;}

	// end inline asm
	// begin inline asm
	{fma.rn.f16 %rs1877,%rs1343,%rs1341,%rs527;
}
	// end inline asm
$L__BB2_338:
	setp.lt.s32 	%p553, %r180, 0;
	setp.ge.s32 	%p554, %r183, %r160;
	or.pred  	%p555, %p553, %p554;
	@%p555 bra 	$L__BB2_340;
	mad.lo.s32 	%r788, %r180, %r160, %r162;
	add.s32 	%r789, %r788, %r183;
	mad.lo.s32 	%r790, %r789, %r275, %r5;
	mul.wide.s32 	%rd302, %r790, 2;
	add.s64 	%rd303, %rd1, %rd302;
	ld.global.u16 	%rs1348, [%rd303];
	mul.f32 	%f790, %f199, %f198;
	// begin inline asm
	{  cvt.rn.f16.f32 %rs1346, %f790;}

	// end inline asm
	// begin inline asm
	{fma.rn.f16 %rs1877,%rs1348,%rs1346,%rs1877;
}
	// end inline asm
$L__BB2_340:
	setp.lt.s32 	%p556, %r783, 0;
	setp.ge.s32 	%p557, %r182, %r159;
	or.pred  	%p558, %p557, %p556;
	@%p558 bra 	$L__BB2_342;
	add.s32 	%r791, %r162, %r783;
	mad.lo.s32 	%r792, %r182, %r160, %r791;
	mad.lo.s32 	%r793, %r792, %r275, %r5;
	mul.wide.s32 	%rd304, %r793, 2;
	add.s64 	%rd305, %rd1, %rd304;
	ld.global.u16 	%rs1353, [%rd305];
	mul.f32 	%f791, %f197, %f200;
	// begin inline asm
	{  cvt.rn.f16.f32 %rs1351, %f791;}

	// end inline asm
	// begin inline asm
	{fma.rn.f16 %rs1877,%rs1353,%rs1351,%rs1877;
}
	// end inline asm
$L__BB2_342:
	or.pred  	%p561, %p557, %p554;
	@%p561 bra 	$L__BB2_344;
	mad.lo.s32 	%r794, %r182, %r160, %r162;
	add.s32 	%r795, %r794, %r183;
	mad.lo.s32 	%r796, %r795, %r275, %r5;
	mul.wide.s32 	%rd306, %r796, 2;
	add.s64 	%rd307, %rd1, %rd306;
	ld.global.u16 	%rs1358, [%rd307];
	mul.f32 	%f792, %f197, %f198;
	// begin inline asm
	{  cvt.rn.f16.f32 %rs1356, %f792;}

	// end inline asm
	// begin inline asm
	{fma.rn.f16 %rs1877,%rs1358,%rs1356,%rs1877;
}
	// end inline asm
$L__BB2_344:
	// begin inline asm
	{fma.rn.f16 %rs1710,%rs360,%rs1877,%rs1710;
}
	// end inline asm
$L__BB2_345:
	ld.global.u16 	%rs1365, [%rd11+20];
	ld.global.u16 	%rs1366, [%rd11+22];
	ld.global.u16 	%rs371, [%rd12+10];
	// begin inline asm
	{  cvt.f32.f16 %f793, %rs1365;}

	// end inline asm
	add.f32 	%f795, %f793, 0f3F800000;
	mul.f32 	%f796, %f795, %f169;
	fma.rn.f32 	%f201, %f796, 0f3F000000, 0fBF000000;
	// begin inline asm
	{  cvt.f32.f16 %f794, %rs1366;}

	// end inline asm
	add.f32 	%f797, %f794, 0f3F800000;
	mul.f32 	%f798, %f797, %f170;
	fma.rn.f32 	%f799, %f798, 0f3F000000, 0fBF000000;
	setp.leu.f32 	%p562, %f201, 0fBF800000;
	setp.leu.f32 	%p563, %f799, 0fBF800000;
	or.pred  	%p564, %p562, %p563;
	setp.geu.f32 	%p565, %f201, %f169;
	or.pred  	%p566, %p565, %p564;
	setp.geu.f32 	%p567, %f799, %f170;
	or.pred  	%p568, %p566, %p567;
	@%p568 bra 	$L__BB2_355;
	cvt.rmi.f32.f32 	%f800, %f201;
	cvt.rzi.s32.f32 	%r184, %f800;
	cvt.rmi.f32.f32 	%f801, %f799;
	cvt.rzi.s32.f32 	%r797, %f801;
	add.s32 	%r186, %r184, 1;
	add.s32 	%r187, %r797, 1;
	cvt.rn.f32.s32 	%f802, %r184;
	sub.f32 	%f203, %f201, %f802;
	cvt.rn.f32.s32 	%f803, %r797;
	sub.f32 	%f204, %f799, %f803;
	mov.f32 	%f804, 0f3F800000;
	sub.f32 	%f205, %f804, %f203;
	sub.f32 	%f206, %f804, %f204;
	or.b32  	%r798, %r184, %r797;
	setp.lt.s32 	%p569, %r798, 0;
	mov.u16 	%rs1882, %rs527;
	@%p569 bra 	$L__BB2_348;
	mad.lo.s32 	%r799, %r184, %r160, %r162;
	add.s32 	%r800, %r799, %r797;
	mad.lo.s32 	%r801, %r800, %r275, %r5;
	mul.wide.s32 	%rd308, %r801, 2;
	add.s64 	%rd309, %rd1, %rd308;
	ld.global.u16 	%rs1369, [%rd309];
	mul.f32 	%f805, %f205, %f206;
	// begin inline asm
	{  cvt.rn.f16.f32 %rs1367, %f805;}

	// end inline asm
	// begin inline asm
	{fma.rn.f16 %rs1882,%rs1369,%rs1367,%rs527;
}
	// end inline asm
$L__BB2_348:
	setp.lt.s32 	%p570, %r184, 0;
	setp.ge.s32 	%p571, %r187, %r160;
	or.pred  	%p572, %p570, %p571;
	@%p572 bra 	$L__BB2_350;
	mad.lo.s32 	%r802, %r184, %r160, %r162;
	add.s32 	%r803, %r802, %r187;
	mad.lo.s32 	%r804, %r803, %r275, %r5;
	mul.wide.s32 	%rd310, %r804, 2;
	add.s64 	%rd311, %rd1, %rd310;
	ld.global.u16 	%rs1374, [%rd311];
	mul.f32 	%f806, %f205, %f204;
	// begin inline asm
	{  cvt.rn.f16.f32 %rs1372, %f806;}

	// end inline asm
	// begin inline asm
	{fma.rn.f16 %rs1882,%rs1374,%rs1372,%rs1882;
}
	// end inline asm
$L__BB2_350:
	setp.lt.s32 	%p573, %r797, 0;
	setp.ge.s32 	%p574, %r186, %r159;
	or.pred  	%p575, %p574, %p573;
	@%p575 bra 	$L__BB2_352;
	add.s32 	%r805, %r162, %r797;
	mad.lo.s32 	%r806, %r186, %r160, %r805;
	mad.lo.s32 	%r807, %r806, %r275, %r5;
	mul.wide.s32 	%rd312, %r807, 2;
	add.s64 	%rd313, %rd1, %rd312;
	ld.global.u16 	%rs1379, [%rd313];
	mul.f32 	%f807, %f203, %f206;
	// begin inline asm
	{  cvt.rn.f16.f32 %rs1377, %f807;}

	// end inline asm
	// begin inline asm
	{fma.rn.f16 %rs1882,%rs1379,%rs1377,%rs1882;
}
	// end inline asm
$L__BB2_352:
	or.pred  	%p578, %p574, %p571;
	@%p578 bra 	$L__BB2_354;
	mad.lo.s32 	%r808, %r186, %r160, %r162;
	add.s32 	%r809, %r808, %r187;
	mad.lo.s32 	%r810, %r809, %r275, %r5;
	mul.wide.s32 	%rd314, %r810, 2;
	add.s64 	%rd315, %rd1, %rd314;
	ld.global.u16 	%rs1384, [%rd315];
	mul.f32 	%f808, %f203, %f204;
	// begin inline asm
	{  cvt.rn.f16.f32 %rs1382, %f808;}

	// end inline asm
	// begin inline asm
	{fma.rn.f16 %rs1882,%rs1384,%rs1382,%rs1882;
}
	// end inline asm
$L__BB2_354:
	// begin inline asm
	{fma.rn.f16 %rs1710,%rs371,%rs1882,%rs1710;
}
	// end inline asm
$L__BB2_355:
	ld.global.u16 	%rs1391, [%rd11+24];
	ld.global.u16 	%rs1392, [%rd11+26];
	ld.global.u16 	%rs382, [%rd12+12];
	// begin inline asm
	{  cvt.f32.f16 %f809, %rs1391;}

	// end inline asm
	add.f32 	%f811, %f809, 0f3F800000;
	mul.f32 	%f812, %f811, %f169;
	fma.rn.f32 	%f207, %f812, 0f3F000000, 0fBF000000;
	// begin inline asm
	{  cvt.f32.f16 %f810, %rs1392;}

	// end inline asm
	add.f32 	%f813, %f810, 0f3F800000;
	mul.f32 	%f814, %f813, %f170;
	fma.rn.f32 	%f815, %f814, 0f3F000000, 0fBF000000;
	setp.leu.f32 	%p579, %f207, 0fBF800000;
	setp.leu.f32 	%p580, %f815, 0fBF800000;
	or.pred  	%p581, %p579, %p580;
	setp.geu.f32 	%p582, %f207, %f169;
	or.pred  	%p583, %p582, %p581;
	setp.geu.f32 	%p584, %f815, %f170;
	or.pred  	%p585, %p583, %p584;
	@%p585 bra 	$L__BB2_365;
	cvt.rmi.f32.f32 	%f816, %f207;
	cvt.rzi.s32.f32 	%r188, %f816;
	cvt.rmi.f32.f32 	%f817, %f815;
	cvt.rzi.s32.f32 	%r811, %f817;
	add.s32 	%r190, %r188, 1;
	add.s32 	%r191, %r811, 1;
	cvt.rn.f32.s32 	%f818, %r188;
	sub.f32 	%f209, %f207, %f818;
	cvt.rn.f32.s32 	%f819, %r811;
	sub.f32 	%f210, %f815, %f819;
	mov.f32 	%f820, 0f3F800000;
	sub.f32 	%f211, %f820, %f209;
	sub.f32 	%f212, %f820, %f210;
	or.b32  	%r812, %r188, %r811;
	setp.lt.s32 	%p586, %r812, 0;
	mov.u16 	%rs1887, %rs527;
	@%p586 bra 	$L__BB2_358;
	mad.lo.s32 	%r813, %r188, %r160, %r162;
	add.s32 	%r814, %r813, %r811;
	mad.lo.s32 	%r815, %r814, %r275, %r5;
	mul.wide.s32 	%rd316, %r815, 2;
	add.s64 	%rd317, %rd1, %rd316;
	ld.global.u16 	%rs1395, [%rd317];
	mul.f32 	%f821, %f211, %f212;
	// begin inline asm
	{  cvt.rn.f16.f32 %rs1393, %f821;}

	// end inline asm
	// begin inline asm
	{fma.rn.f16 %rs1887,%rs1395,%rs1393,%rs527;
}
	// end inline asm
$L__BB2_358:
	setp.lt.s32 	%p587, %r188, 0;
	setp.ge.s32 	%p588, %r191, %r160;
	or.pred  	%p589, %p587, %p588;
	@%p589 bra 	$L__BB2_360;
	mad.lo.s32 	%r816, %r188, %r160, %r162;
	add.s32 	%r817, %r816, %r191;
	mad.lo.s32 	%r818, %r817, %r275, %r5;
	mul.wide.s32 	%rd318, %r818, 2;
	add.s64 	%rd319, %rd1, %rd318;
	ld.global.u16 	%rs1400, [%rd319];
	mul.f32 	%f822, %f211, %f210;
	// begin inline asm
	{  cvt.rn.f16.f32 %rs1398, %f822;}

	// end inline asm
	// begin inline asm
	{fma.rn.f16 %rs1887,%rs1400,%rs1398,%rs1887;
}
	// end inline asm
$L__BB2_360:
	setp.lt.s32 	%p590, %r811, 0;
	setp.ge.s32 	%p591, %r190, %r159;
	or.pred  	%p592, %p591, %p590;
	@%p592 bra 	$L__BB2_362;
	add.s32 	%r819, %r162, %r811;
	mad.lo.s32 	%r820, %r190, %r160, %r819;
	mad.lo.s32 	%r821, %r820, %r275, %r5;
	mul.wide.s32 	%rd320, %r821, 2;
	add.s64 	%rd321, %rd1, %rd320;
	ld.global.u16 	%rs1405, [%rd321];
	mul.f32 	%f823, %f209, %f212;
	// begin inline asm
	{  cvt.rn.f16.f32 %rs1403, %f823;}

	// end inline asm
	// begin inline asm
	{fma.rn.f16 %rs1887,%rs1405,%rs1403,%rs1887;
}
	// end inline asm
$L__BB2_362:
	or.pred  	%p595, %p591, %p588;
	@%p595 bra 	$L__BB2_364;
	mad.lo.s32 	%r822, %r190, %r160, %r162;
	add.s32 	%r823, %r822, %r191;
	mad.lo.s32 	%r824, %r823, %r275, %r5;
	mul.wide.s32 	%rd322, %r824, 2;
	add.s64 	%rd323, %rd1, %rd322;
	ld.global.u16 	%rs1410, [%rd323];
	mul.f32 	%f824, %f209, %f210;
	// begin inline asm
	{  cvt.rn.f16.f32 %rs1408, %f824;}

	// end inline asm
	// begin inline asm
	{fma.rn.f16 %rs1887,%rs1410,%rs1408,%rs1887;
}
	// end inline asm
$L__BB2_364:
	// begin inline asm
	{fma.rn.f16 %rs1710,%rs382,%rs1887,%rs1710;
}
	// end inline asm
$L__BB2_365:
	ld.global.u16 	%rs1417, [%rd11+28];
	ld.global.u16 	%rs1418, [%rd11+30];
	ld.global.u16 	%rs393, [%rd12+14];
	// begin inline asm
	{  cvt.f32.f16 %f825, %rs1417;}

	// end inline asm
	add.f32 	%f827, %f825, 0f3F800000;
	mul.f32 	%f828, %f827, %f169;
	fma.rn.f32 	%f213, %f828, 0f3F000000, 0fBF000000;
	// begin inline asm
	{  cvt.f32.f16 %f826, %rs1418;}

	// end inline asm
	add.f32 	%f829, %f826, 0f3F800000;
	mul.f32 	%f830, %f829, %f170;
	fma.rn.f32 	%f831, %f830, 0f3F000000, 0fBF000000;
	setp.leu.f32 	%p596, %f213, 0fBF800000;
	setp.leu.f32 	%p597, %f831, 0fBF800000;
	or.pred  	%p598, %p596, %p597;
	setp.geu.f32 	%p599, %f213, %f169;
	or.pred  	%p600, %p599, %p598;
	setp.geu.f32 	%p601, %f831, %f170;
	or.pred  	%p602, %p600, %p601;
	@%p602 bra 	$L__BB2_375;
	cvt.rmi.f32.f32 	%f832, %f213;
	cvt.rzi.s32.f32 	%r192, %f832;
	cvt.rmi.f32.f32 	%f833, %f831;
	cvt.rzi.s32.f32 	%r825, %f833;
	add.s32 	%r194, %r192, 1;
	add.s32 	%r195, %r825, 1;
	cvt.rn.f32.s32 	%f834, %r192;
	sub.f32 	%f215, %f213, %f834;
	cvt.rn.f32.s32 	%f835, %r825;
	sub.f32 	%f216, %f831, %f835;
	mov.f32 	%f836, 0f3F800000;
	sub.f32 	%f217, %f836, %f215;
	sub.f32 	%f218, %f836, %f216;
	or.b32  	%r826, %r192, %r825;
	setp.lt.s32 	%p603, %r826, 0;
	mov.u16 	%rs1892, %rs527;
	@%p603 bra 	$L__BB2_368;
	mad.lo.s32 	%r827, %r192, %r160, %r162;
	add.s32 	%r828, %r827, %r825;
	mad.lo.s32 	%r829, %r828, %r275, %r5;
	mul.wide.s32 	%rd324, %r829, 2;
	add.s64 	%rd325, %rd1, %rd324;
	ld.global.u16 	%rs1421, [%rd325];
	mul.f32 	%f837, %f217, %f218;
	// begin inline asm
	{  cvt.rn.f16.f32 %rs1419, %f837;}

	// end inline asm
	// begin inline asm
	{fma.rn.f16 %rs1892,%rs1421,%rs1419,%rs527;
}
	// end inline asm
$L__BB2_368:
	setp.lt.s32 	%p604, %r192, 0;
	setp.ge.s32 	%p605, %r195, %r160;
	or.pred  	%p606, %p604, %p605;
	@%p606 bra 	$L__BB2_370;
	mad.lo.s32 	%r830, %r192, %r160, %r162;
	add.s32 	%r831, %r830, %r195;
	mad.lo.s32 	%r832, %r831, %r275, %r5;
	mul.wide.s32 	%rd326, %r832, 2;
	add.s64 	%rd327, %rd1, %rd326;
	ld.global.u16 	%rs1426, [%rd327];
	mul.f32 	%f838, %f217, %f216;
	// begin inline asm
	{  cvt.rn.f16.f32 %rs1424, %f838;}

	// end inline asm
	// begin inline asm
	{fma.rn.f16 %rs1892,%rs1426,%rs1424,%rs1892;
}
	// end inline asm
$L__BB2_370:
	setp.lt.s32 	%p607, %r825, 0;
	setp.ge.s32 	%p608, %r194, %r159;
	or.pred  	%p609, %p608, %p607;
	@%p609 bra 	$L__BB2_372;
	add.s32 	%r833, %r162, %r825;
	mad.lo.s32 	%r834, %r194, %r160, %r833;
	mad.lo.s32 	%r835, %r834, %r275, %r5;
	mul.wide.s32 	%rd328, %r835, 2;
	add.s64 	%rd329, %rd1, %rd328;
	ld.global.u16 	%rs1431, [%rd329];
	mul.f32 	%f839, %f215, %f218;
	// begin inline asm
	{  cvt.rn.f16.f32 %rs1429, %f839;}

	// end inline asm
	// begin inline asm
	{fma.rn.f16 %rs1892,%rs1431,%rs1429,%rs1892;
}
	// end inline asm
$L__BB2_372:
	or.pred  	%p612, %p608, %p605;
	@%p612 bra 	$L__BB2_374;
	mad.lo.s32 	%r836, %r194, %r160, %r162;
	add.s32 	%r837, %r836, %r195;
	mad.lo.s32 	%r838, %r837, %r275, %r5;
	mul.wide.s32 	%rd330, %r838, 2;
	add.s64 	%rd331, %rd1, %rd330;
	ld.global.u16 	%rs1436, [%rd331];
	mul.f32 	%f840, %f215, %f216;
	// begin inline asm
	{  cvt.rn.f16.f32 %rs1434, %f840;}

	// end inline asm
	// begin inline asm
	{fma.rn.f16 %rs1892,%rs1436,%rs1434,%rs1892;
}
	// end inline asm
$L__BB2_374:
	// begin inline asm
	{fma.rn.f16 %rs1710,%rs393,%rs1892,%rs1710;
}
	// end inline asm
$L__BB2_375:
	add.s32 	%r1011, %r1011, 8;
	and.b32  	%r1013, %r11, 8;
	setp.ne.s32 	%p613, %r1011, %r1013;
	@%p613 bra 	$L__BB2_295;
$L__BB2_376:
	and.b32  	%r839, %r11, 7;
	setp.eq.s32 	%p614, %r839, 0;
	@%p614 bra 	$L__BB2_389;
	mov.b32 	%r1014, 0;
$L__BB2_378:
	.pragma "nounroll";
	add.s32 	%r841, %r1013, %r161;
	shl.b32 	%r842, %r841, 1;
	add.s32 	%r843, %r842, %r8;
	add.s32 	%r844, %r841, %r7;
	mul.wide.s32 	%rd332, %r843, 2;
	add.s64 	%rd333, %rd3, %rd332;
	ld.global.u16 	%rs1443, [%rd333];
	ld.global.u16 	%rs1444, [%rd333+2];
	mul.wide.s32 	%rd334, %r844, 2;
	add.s64 	%rd335, %rd2, %rd334;
	ld.global.u16 	%rs407, [%rd335];
	// begin inline asm
	{  cvt.f32.f16 %f841, %rs1443;}

	// end inline asm
	add.f32 	%f843, %f841, 0f3F800000;
	mul.f32 	%f844, %f843, %f169;
	fma.rn.f32 	%f219, %f844, 0f3F000000, 0fBF000000;
	// begin inline asm
	{  cvt.f32.f16 %f842, %rs1444;}

	// end inline asm
	add.f32 	%f845, %f842, 0f3F800000;
	mul.f32 	%f846, %f845, %f170;
	fma.rn.f32 	%f847, %f846, 0f3F000000, 0fBF000000;
	setp.leu.f32 	%p615, %f219, 0fBF800000;
	setp.leu.f32 	%p616, %f847, 0fBF800000;
	or.pred  	%p617, %p615, %p616;
	setp.geu.f32 	%p618, %f219, %f169;
	or.pred  	%p619, %p618, %p617;
	setp.geu.f32 	%p620, %f847, %f170;
	or.pred  	%p621, %p619, %p620;
	@%p621 bra 	$L__BB2_388;
	cvt.rmi.f32.f32 	%f848, %f219;
	cvt.rzi.s32.f32 	%r201, %f848;
	cvt.rmi.f32.f32 	%f849, %f847;
	cvt.rzi.s32.f32 	%r845, %f849;
	add.s32 	%r203, %r201, 1;
	add.s32 	%r204, %r845, 1;
	cvt.rn.f32.s32 	%f850, %r201;
	sub.f32 	%f221, %f219, %f850;
	cvt.rn.f32.s32 	%f851, %r845;
	sub.f32 	%f222, %f847, %f851;
	mov.f32 	%f852, 0f3F800000;
	sub.f32 	%f223, %f852, %f221;
	sub.f32 	%f224, %f852, %f222;
	or.b32  	%r846, %r201, %r845;
	setp.lt.s32 	%p622, %r846, 0;
	mov.u16 	%rs1900, %rs527;
	@%p622 bra 	$L__BB2_381;
	mad.lo.s32 	%r847, %r201, %r160, %r162;
	add.s32 	%r848, %r847, %r845;
	mad.lo.s32 	%r849, %r848, %r275, %r5;
	mul.wide.s32 	%rd336, %r849, 2;
	add.s64 	%rd337, %rd1, %rd336;
	ld.global.u16 	%rs1447, [%rd337];
	mul.f32 	%f853, %f223, %f224;
	// begin inline asm
	{  cvt.rn.f16.f32 %rs1445, %f853;}

	// end inline asm
	// begin inline asm
	{fma.rn.f16 %rs1900,%rs1447,%rs1445,%rs527;
}
	// end inline asm
$L__BB2_381:
	setp.lt.s32 	%p623, %r201, 0;
	setp.ge.s32 	%p624, %r204, %r160;
	or.pred  	%p625, %p623, %p624;
	@%p625 bra 	$L__BB2_383;
	mad.lo.s32 	%r850, %r201, %r160, %r162;
	add.s32 	%r851, %r850, %r204;
	mad.lo.s32 	%r852, %r851, %r275, %r5;
	mul.wide.s32 	%rd338, %r852, 2;
	add.s64 	%rd339, %rd1, %rd338;
	ld.global.u16 	%rs1452, [%rd339];
	mul.f32 	%f854, %f223, %f222;
	// begin inline asm
	{  cvt.rn.f16.f32 %rs1450, %f854;}

	// end inline asm
	// begin inline asm
	{fma.rn.f16 %rs1900,%rs1452,%rs1450,%rs1900;
}
	// end inline asm
$L__BB2_383:
	setp.lt.s32 	%p626, %r845, 0;
	setp.ge.s32 	%p627, %r203, %r159;
	or.pred  	%p628, %p627, %p626;
	@%p628 bra 	$L__BB2_385;
	add.s32 	%r853, %r162, %r845;
	mad.lo.s32 	%r854, %r203, %r160, %r853;
	mad.lo.s32 	%r855, %r854, %r275, %r5;
	mul.wide.s32 	%rd340, %r855, 2;
	add.s64 	%rd341, %rd1, %rd340;
	ld.global.u16 	%rs1457, [%rd341];
	mul.f32 	%f855, %f221, %f224;
	// begin inline asm
	{  cvt.rn.f16.f32 %rs1455, %f855;}

	// end inline asm
	// begin inline asm
	{fma.rn.f16 %rs1900,%rs1457,%rs1455,%rs1900;
}
	// end inline asm
$L__BB2_385:
	or.pred  	%p631, %p627, %p624;
	@%p631 bra 	$L__BB2_387;
	mad.lo.s32 	%r856, %r203, %r160, %r162;
	add.s32 	%r857, %r856, %r204;
	mad.lo.s32 	%r858, %r857, %r275, %r5;
	mul.wide.s32 	%rd342, %r858, 2;
	add.s64 	%rd343, %rd1, %rd342;
	ld.global.u16 	%rs1462, [%rd343];
	mul.f32 	%f856, %f221, %f222;
	// begin inline asm
	{  cvt.rn.f16.f32 %rs1460, %f856;}

	// end inline asm
	// begin inline asm
	{fma.rn.f16 %rs1900,%rs1462,%rs1460,%rs1900;
}
	// end inline asm
$L__BB2_387:
	// begin inline asm
	{fma.rn.f16 %rs1710,%rs407,%rs1900,%rs1710;
}
	// end inline asm
$L__BB2_388:
	add.s32 	%r1013, %r1013, 1;
	add.s32 	%r1014, %r1014, 1;
	and.b32  	%r859, %r11, 7;
	setp.ne.s32 	%p632, %r1014, %r859;
	@%p632 bra 	$L__BB2_378;
$L__BB2_389:
	add.s32 	%r998, %r998, 4;
	setp.ne.s32 	%p633, %r998, %r1016;
	@%p633 bra 	$L__BB2_5;
$L__BB2_390:
	setp.eq.s32 	%p634, %r13, 0;
	@%p634 bra 	$L__BB2_491;
	and.b32  	%r209, %r11, 7;
	and.b32  	%r210, %r11, 8;
	neg.s32 	%r211, %r210;
	mul.lo.s32 	%r212, %r276, %r6;
	mov.b32 	%r1017, 0;
$L__BB2_392:
	.pragma "nounroll";
	ld.param.u64 	%rd432, [_Z20deform_attn_unrolledI6__halfEvPKT_PKlS5_S3_S3_iiiiiiiPS1__param_1];
	shl.b32 	%r215, %r1016, 1;
	cvta.to.global.u64 	%rd344, %rd432;
	mul.wide.u32 	%rd345, %r215, 8;
	add.s64 	%rd346, %rd344, %rd345;
	ld.global.u32 	%r216, [%rd346];
	ld.global.u32 	%r217, [%rd346+8];
	setp.eq.s32 	%p635, %r1016, 0;
	mov.b32 	%r1018, 0;
	@%p635 bra 	$L__BB2_394;
	ld.param.u64 	%rd436, [_Z20deform_attn_unrolledI6__halfEvPKT_PKlS5_S3_S3_iiiiiiiPS1__param_2];
	add.s32 	%r862, %r1016, -1;
	cvta.to.global.u64 	%rd347, %rd436;
	mul.wide.u32 	%rd348, %r862, 8;
	add.s64 	%rd349, %rd347, %rd348;
	ld.global.u32 	%r1018, [%rd349];
$L__BB2_394:
	setp.lt.u32 	%p636, %r10, 7;
	cvt.rn.f32.s32 	%f225, %r216;
	cvt.rn.f32.s32 	%f226, %r217;
	add.s32 	%r220, %r1018, %r9;
	mov.b32 	%r1023, 0;
	@%p636 bra 	$L__BB2_477;
	add.s32 	%r864, %r212, %r1016;
	mul.lo.s32 	%r1020, %r278, %r864;
	shl.b32 	%r865, %r212, 1;
	add.s32 	%r866, %r865, %r215;
	mul.lo.s32 	%r1019, %r278, %r866;
	mov.u32 	%r1021, %r211;
$L__BB2_396:
	.pragma "nounroll";
	mul.wide.s32 	%rd350, %r1019, 2;
	add.s64 	%rd13, %rd3, %rd350;
	ld.global.u16 	%rs1470, [%rd13];
	ld.global.u16 	%rs1471, [%rd13+2];
	mul.wide.s32 	%rd351, %r1020, 2;
	add.s64 	%rd14, %rd2, %rd351;
	ld.global.u16 	%rs423, [%rd14];
	// begin inline asm
	{  cvt.f32.f16 %f857, %rs1470;}

	// end inline asm
	add.f32 	%f859, %f857, 0f3F800000;
	mul.f32 	%f860, %f859, %f225;
	fma.rn.f32 	%f227, %f860, 0f3F000000, 0fBF000000;
	// begin inline asm
	{  cvt.f32.f16 %f858, %rs1471;}

	// end inline asm
	add.f32 	%f861, %f858, 0f3F800000;
	mul.f32 	%f862, %f861, %f226;
	fma.rn.f32 	%f863, %f862, 0f3F000000, 0fBF000000;
	setp.leu.f32 	%p637, %f227, 0fBF800000;
	setp.leu.f32 	%p638, %f863, 0fBF800000;
	or.pred  	%p639, %p637, %p638;
	setp.geu.f32 	%p640, %f227, %f225;
	or.pred  	%p641, %p640, %p639;
	setp.geu.f32 	%p642, %f863, %f226;
	or.pred  	%p643, %p641, %p642;
	@%p643 bra 	$L__BB2_406;
	cvt.rmi.f32.f32 	%f864, %f227;
	cvt.rzi.s32.f32 	%r226, %f864;
	cvt.rmi.f32.f32 	%f865, %f863;
	cvt.rzi.s32.f32 	%r867, %f865;
	add.s32 	%r228, %r226, 1;
	add.s32 	%r229, %r867, 1;
	cvt.rn.f32.s32 	%f866, %r226;
	sub.f32 	%f229, %f227, %f866;
	cvt.rn.f32.s32 	%f867, %r867;
	sub.f32 	%f230, %f863, %f867;
	mov.f32 	%f868, 0f3F800000;
	sub.f32 	%f231, %f868, %f229;
	sub.f32 	%f232, %f868, %f230;
	or.b32  	%r868, %r226, %r867;
	setp.lt.s32 	%p644, %r868, 0;
	mov.u16 	%rs1910, %rs527;
	@%p644 bra 	$L__BB2_399;
	mad.lo.s32 	%r869, %r226, %r217, %r220;
	add.s32 	%r870, %r869, %r867;
	mad.lo.s32 	%r871, %r870, %r275, %r5;
	mul.wide.s32 	%rd352, %r871, 2;
	add.s64 	%rd353, %rd1, %rd352;
	ld.global.u16 	%rs1474, [%rd353];
	mul.f32 	%f869, %f231, %f232;
	// begin inline asm
	{  cvt.rn.f16.f32 %rs1472, %f869;}

	// end inline asm
	// begin inline asm
	{fma.rn.f16 %rs1910,%rs1474,%rs1472,%rs527;
}
	// end inline asm
$L__BB2_399:
	setp.lt.s32 	%p645, %r226, 0;
	setp.ge.s32 	%p646, %r229, %r217;
	or.pred  	%p647, %p645, %p646;
	@%p647 bra 	$L__BB2_401;
	mad.lo.s32 	%r872, %r226, %r217, %r220;
	add.s32 	%r873, %r872, %r229;
	mad.lo.s32 	%r874, %r873, %r275, %r5;
	mul.wide.s32 	%rd354, %r874, 2;
	add.s64 	%rd355, %rd1, %rd354;
	ld.global.u16 	%rs1479, [%rd355];
	mul.f32 	%f870, %f231, %f230;
	// begin inline asm
	{  cvt.rn.f16.f32 %rs1477, %f870;}

	// end inline asm
	// begin inline asm
	{fma.rn.f16 %rs1910,%rs1479,%rs1477,%rs1910;
}
	// end inline asm
$L__BB2_401:
	setp.lt.s32 	%p648, %r867, 0;
	setp.ge.s32 	%p649, %r228, %r216;
	or.pred  	%p650, %p649, %p648;
	@%p650 bra 	$L__BB2_403;
	add.s32 	%r875, %r220, %r867;
	mad.lo.s32 	%r876, %r228, %r217, %r875;
	mad.lo.s32 	%r877, %r876, %r275, %r5;
	mul.wide.s32 	%rd356, %r877, 2;
	add.s64 	%rd357, %rd1, %rd356;
	ld.global.u16 	%rs1484, [%rd357];
	mul.f32 	%f871, %f229, %f232;
	// begin inline asm
	{  cvt.rn.f16.f32 %rs1482, %f871;}

	// end inline asm
	// begin inline asm
	{fma.rn.f16 %rs1910,%rs1484,%rs1482,%rs1910;
}
	// end inline asm
$L__BB2_403:
	or.pred  	%p653, %p649, %p646;
	@%p653 bra 	$L__BB2_405;
	mad.lo.s32 	%r878, %r228, %r217, %r220;
	add.s32 	%r879, %r878, %r229;
	mad.lo.s32 	%r880, %r879, %r275, %r5;
	mul.wide.s32 	%rd358, %r880, 2;
	add.s64 	%rd359, %rd1, %rd358;
	ld.global.u16 	%rs1489, [%rd359];
	mul.f32 	%f872, %f229, %f230;
	// begin inline asm
	{  cvt.rn.f16.f32 %rs1487, %f872;}

	// end inline asm
	// begin inline asm
	{fma.rn.f16 %rs1910,%rs1489,%rs1487,%rs1910;
}
	// end inline asm
$L__BB2_405:
	// begin inline asm
	{fma.rn.f16 %rs1710,%rs423,%rs1910,%rs1710;
}
	// end inline asm
$L__BB2_406:
	ld.global.u16 	%rs1496, [%rd13+4];
	ld.global.u16 	%rs1497, [%rd13+6];
	ld.global.u16 	%rs434, [%rd14+2];
	// begin inline asm
	{  cvt.f32.f16 %f873, %rs1496;}

	// end inline asm
	add.f32 	%f875, %f873, 0f3F800000;
	mul.f32 	%f876, %f875, %f225;
	fma.rn.f32 	%f233, %f876, 0f3F000000, 0fBF000000;
	// begin inline asm
	{  cvt.f32.f16 %f874, %rs1497;}

	// end inline asm
	add.f32 	%f877, %f874, 0f3F800000;
	mul.f32 	%f878, %f877, %f226;
	fma.rn.f32 	%f879, %f878, 0f3F000000, 0fBF000000;
	setp.leu.f32 	%p654, %f233, 0fBF800000;
	setp.leu.f32 	%p655, %f879, 0fBF800000;
	or.pred  	%p656, %p654, %p655;
	setp.geu.f32 	%p657, %f233, %f225;
	or.pred  	%p658, %p657, %p656;
	setp.geu.f32 	%p659, %f879, %f226;
	or.pred  	%p660, %p658, %p659;
	@%p660 bra 	$L__BB2_416;
	cvt.rmi.f32.f32 	%f880, %f233;
	cvt.rzi.s32.f32 	%r230, %f880;
	cvt.rmi.f32.f32 	%f881, %f879;
	cvt.rzi.s32.f32 	%r881, %f881;
	add.s32 	%r232, %r230, 1;
	add.s32 	%r233, %r881, 1;
	cvt.rn.f32.s32 	%f882, %r230;
	sub.f32 	%f235, %f233, %f882;
	cvt.rn.f32.s32 	%f883, %r881;
	sub.f32 	%f236, %f879, %f883;
	mov.f32 	%f884, 0f3F800000;
	sub.f32 	%f237, %f884, %f235;
	sub.f32 	%f238, %f884, %f236;
	or.b32  	%r882, %r230, %r881;
	setp.lt.s32 	%p661, %r882, 0;
	mov.u16 	%rs1915, %rs527;
	@%p661 bra 	$L__BB2_409;
	mad.lo.s32 	%r883, %r230, %r217, %r220;
	add.s32 	%r884, %r883, %r881;
	mad.lo.s32 	%r885, %r884, %r275, %r5;
	mul.wide.s32 	%rd360, %r885, 2;
	add.s64 	%rd361, %rd1, %rd360;
	ld.global.u16 	%rs1500, [%rd361];
	mul.f32 	%f885, %f237, %f238;
	// begin inline asm
	{  cvt.rn.f16.f32 %rs1498, %f885;}

	// end inline asm
	// begin inline asm
	{fma.rn.f16 %rs1915,%rs1500,%rs1498,%rs527;
}
	// end inline asm
$L__BB2_409:
	setp.lt.s32 	%p662, %r230, 0;
	setp.ge.s32 	%p663, %r233, %r217;
	or.pred  	%p664, %p662, %p663;
	@%p664 bra 	$L__BB2_411;
	mad.lo.s32 	%r886, %r230, %r217, %r220;
	add.s32 	%r887, %r886, %r233;
	mad.lo.s32 	%r888, %r887, %r275, %r5;
	mul.wide.s32 	%rd362, %r888, 2;
	add.s64 	%rd363, %rd1, %rd362;
	ld.global.u16 	%rs1505, [%rd363];
	mul.f32 	%f886, %f237, %f236;
	// begin inline asm
	{  cvt.rn.f16.f32 %rs1503, %f886;}

	// end inline asm
	// begin inline asm
	{fma.rn.f16 %rs1915,%rs1505,%rs1503,%rs1915;
}
	// end inline asm
$L__BB2_411:
	setp.lt.s32 	%p665, %r881, 0;
	setp.ge.s32 	%p666, %r232, %r216;
	or.pred  	%p667, %p666, %p665;
	@%p667 bra 	$L__BB2_413;
	add.s32 	%r889, %r220, %r881;
	mad.lo.s32 	%r890, %r232, %r217, %r889;
	mad.lo.s32 	%r891, %r890, %r275, %r5;
	mul.wide.s32 	%rd364, %r891, 2;
	add.s64 	%rd365, %rd1, %rd364;
	ld.global.u16 	%rs1510, [%rd365];
	mul.f32 	%f887, %f235, %f238;
	// begin inline asm
	{  cvt.rn.f16.f32 %rs1508, %f887;}

	// end inline asm
	// begin inline asm
	{fma.rn.f16 %rs1915,%rs1510,%rs1508,%rs1915;
}
	// end inline asm
$L__BB2_413:
	or.pred  	%p670, %p666, %p663;
	@%p670 bra 	$L__BB2_415;
	mad.lo.s32 	%r892, %r232, %r217, %r220;
	add.s32 	%r893, %r892, %r233;
	mad.lo.s32 	%r894, %r893, %r275, %r5;
	mul.wide.s32 	%rd366, %r894, 2;
	add.s64 	%rd367, %rd1, %rd366;
	ld.global.u16 	%rs1515, [%rd367];
	mul.f32 	%f888, %f235, %f236;
	// begin inline asm
	{  cvt.rn.f16.f32 %rs1513, %f888;}

	// end inline asm
	// begin inline asm
	{fma.rn.f16 %rs1915,%rs1515,%rs1513,%rs1915;
}
	// end inline asm
$L__BB2_415:
	// begin inline asm
	{fma.rn.f16 %rs1710,%rs434,%rs1915,%rs1710;
}
	// end inline asm
$L__BB2_416:
	ld.global.u16 	%rs1522, [%rd13+8];
	ld.global.u16 	%rs1523, [%rd13+10];
	ld.global.u16 	%rs445, [%rd14+4];
	// begin inline asm
	{  cvt.f32.f16 %f889, %rs1522;}

	// end inline asm
	add.f32 	%f891, %f889, 0f3F800000;
	mul.f32 	%f892, %f891, %f225;
	fma.rn.f32 	%f239, %f892, 0f3F000000, 0fBF000000;
	// begin inline asm
	{  cvt.f32.f16 %f890, %rs1523;}

	// end inline asm
	add.f32 	%f893, %f890, 0f3F800000;
	mul.f32 	%f894, %f893, %f226;
	fma.rn.f32 	%f895, %f894, 0f3F000000, 0fBF000000;
	setp.leu.f32 	%p671, %f239, 0fBF800000;
	setp.leu.f32 	%p672, %f895, 0fBF800000;
	or.pred  	%p673, %p671, %p672;
	setp.geu.f32 	%p674, %f239, %f225;
	or.pred  	%p675, %p674, %p673;
	setp.geu.f32 	%p676, %f895, %f226;
	or.pred  	%p677, %p675, %p676;
	@%p677 bra 	$L__BB2_426;
	cvt.rmi.f32.f32 	%f896, %f239;
	cvt.rzi.s32.f32 	%r234, %f896;
	cvt.rmi.f32.f32 	%f897, %f895;
	cvt.rzi.s32.f32 	%r895, %f897;
	add.s32 	%r236, %r234, 1;
	add.s32 	%r237, %r895, 1;
	cvt.rn.f32.s32 	%f898, %r234;
	sub.f32 	%f241, %f239, %f898;
	cvt.rn.f32.s32 	%f899, %r895;
	sub.f32 	%f242, %f895, %f899;
	mov.f32 	%f900, 0f3F800000;
	sub.f32 	%f243, %f900, %f241;
	sub.f32 	%f244, %f900, %f242;
	or.b32  	%r896, %r234, %r895;
	setp.lt.s32 	%p678, %r896, 0;
	mov.u16 	%rs1920, %rs527;
	@%p678 bra 	$L__BB2_419;
	mad.lo.s32 	%r897, %r234, %r217, %r220;
	add.s32 	%r898, %r897, %r895;
	mad.lo.s32 	%r899, %r898, %r275, %r5;
	mul.wide.s32 	%rd368, %r899, 2;
	add.s64 	%rd369, %rd1, %rd368;
	ld.global.u16 	%rs1526, [%rd369];
	mul.f32 	%f901, %f243, %f244;
	// begin inline asm
	{  cvt.rn.f16.f32 %rs1524, %f901;}

	// end inline asm
	// begin inline asm
	{fma.rn.f16 %rs1920,%rs1526,%rs1524,%rs527;
}
	// end inline asm
$L__BB2_419:
	setp.lt.s32 	%p679, %r234, 0;
	setp.ge.s32 	%p680, %r237, %r217;
	or.pred  	%p681, %p679, %p680;
	@%p681 bra 	$L__BB2_421;
	mad.lo.s32 	%r900, %r234, %r217, %r220;
	add.s32 	%r901, %r900, %r237;
	mad.lo.s32 	%r902, %r901, %r275, %r5;
	mul.wide.s32 	%rd370, %r902, 2;
	add.s64 	%rd371, %rd1, %rd370;
	ld.global.u16 	%rs1531, [%rd371];
	mul.f32 	%f902, %f243, %f242;
	// begin inline asm
	{  cvt.rn.f16.f32 %rs1529, %f902;}

	// end inline asm
	// begin inline asm
	{fma.rn.f16 %rs1920,%rs1531,%rs1529,%rs1920;
}
	// end inline asm
$L__BB2_421:
	setp.lt.s32 	%p682, %r895, 0;
	setp.ge.s32 	%p683, %r236, %r216;
	or.pred  	%p684, %p683, %p682;
	@%p684 bra 	$L__BB2_423;
	add.s32 	%r903, %r220, %r895;
	mad.lo.s32 	%r904, %r236, %r217, %r903;
	mad.lo.s32 	%r905, %r904, %r275, %r5;
	mul.wide.s32 	%rd372, %r905, 2;
	add.s64 	%rd373, %rd1, %rd372;
	ld.global.u16 	%rs1536, [%rd373];
	mul.f32 	%f903, %f241, %f244;
	// begin inline asm
	{  cvt.rn.f16.f32 %rs1534, %f903;}

	// end inline asm
	// begin inline asm
	{fma.rn.f16 %rs1920,%rs1536,%rs1534,%rs1920;
}
	// end inline asm
$L__BB2_423:
	or.pred  	%p687, %p683, %p680;
	@%p687 bra 	$L__BB2_425;
	mad.lo.s32 	%r906, %r236, %r217, %r220;
	add.s32 	%r907, %r906, %r237;
	mad.lo.s32 	%r908, %r907, %r275, %r5;
	mul.wide.s32 	%rd374, %r908, 2;
	add.s64 	%rd375, %rd1, %rd374;
	ld.global.u16 	%rs1541, [%rd375];
	mul.f32 	%f904, %f241, %f242;
	// begin inline asm
	{  cvt.rn.f16.f32 %rs1539, %f904;}

	// end inline asm
	// begin inline asm
	{fma.rn.f16 %rs1920,%rs1541,%rs1539,%rs1920;
}
	// end inline asm
$L__BB2_425:
	// begin inline asm
	{fma.rn.f16 %rs1710,%rs445,%rs1920,%rs1710;
}
	// end inline asm
$L__BB2_426:
	ld.global.u16 	%rs1548, [%rd13+12];
	ld.global.u16 	%rs1549, [%rd13+14];
	ld.global.u16 	%rs456, [%rd14+6];
	// begin inline asm
	{  cvt.f32.f16 %f905, %rs1548;}

	// end inline asm
	add.f32 	%f907, %f905, 0f3F800000;
	mul.f32 	%f908, %f907, %f225;
	fma.rn.f32 	%f245, %f908, 0f3F000000, 0fBF000000;
	// begin inline asm
	{  cvt.f32.f16 %f906, %rs1549;}

	// end inline asm
	add.f32 	%f909, %f906, 0f3F800000;
	mul.f32 	%f910, %f909, %f226;
	fma.rn.f32 	%f911, %f910, 0f3F000000, 0fBF000000;
	setp.leu.f32 	%p688, %f245, 0fBF800000;
	setp.leu.f32 	%p689, %f911, 0fBF800000;
	or.pred  	%p690, %p688, %p689;
	setp.geu.f32 	%p691, %f245, %f225;
	or.pred  	%p692, %p691, %p690;
	setp.geu.f32 	%p693, %f911, %f226;
	or.pred  	%p694, %p692, %p693;
	@%p694 bra 	$L__BB2_436;
	cvt.rmi.f32.f32 	%f912, %f245;
	cvt.rzi.s32.f32 	%r238, %f912;
	cvt.rmi.f32.f32 	%f913, %f911;
	cvt.rzi.s32.f32 	%r909, %f913;
	add.s32 	%r240, %r238, 1;
	add.s32 	%r241, %r909, 1;
	cvt.rn.f32.s32 	%f914, %r238;
	sub.f32 	%f247, %f245, %f914;
	cvt.rn.f32.s32 	%f915, %r909;
	sub.f32 	%f248, %f911, %f915;
	mov.f32 	%f916, 0f3F800000;
	sub.f32 	%f249, %f916, %f247;
	sub.f32 	%f250, %f916, %f248;
	or.b32  	%r910, %r238, %r909;
	setp.lt.s32 	%p695, %r910, 0;
	mov.u16 	%rs1925, %rs527;
	@%p695 bra 	$L__BB2_429;
	mad.lo.s32 	%r911, %r238, %r217, %r220;
	add.s32 	%r912, %r911, %r909;
	mad.lo.s32 	%r913, %r912, %r275, %r5;
	mul.wide.s32 	%rd376, %r913, 2;
	add.s64 	%rd377, %rd1, %rd376;
	ld.global.u16 	%rs1552, [%rd377];
	mul.f32 	%f917, %f249, %f250;
	// begin inline asm
	{  cvt.rn.f16.f32 %rs1550, %f917;}

	// end inline asm
	// begin inline asm
	{fma.rn.f16 %rs1925,%rs1552,%rs1550,%rs527;
}
	// end inline asm
$L__BB2_429:
	setp.lt.s32 	%p696, %r238, 0;
	setp.ge.s32 	%p697, %r241, %r217;
	or.pred  	%p698, %p696, %p697;
	@%p698 bra 	$L__BB2_431;
	mad.lo.s32 	%r914, %r238, %r217, %r220;
	add.s32 	%r915, %r914, %r241;
	mad.lo.s32 	%r916, %r915, %r275, %r5;
	mul.wide.s32 	%rd378, %r916, 2;
	add.s64 	%rd379, %rd1, %rd378;
	ld.global.u16 	%rs1557, [%rd379];
	mul.f32 	%f918, %f249, %f248;
	// begin inline asm
	{  cvt.rn.f16.f32 %rs1555, %f918;}

	// end inline asm
	// begin inline asm
	{fma.rn.f16 %rs1925,%rs1557,%rs1555,%rs1925;
}
	// end inline asm
$L__BB2_431:
	setp.lt.s32 	%p699, %r909, 0;
	setp.ge.s32 	%p700, %r240, %r216;
	or.pred  	%p701, %p700, %p699;
	@%p701 bra 	$L__BB2_433;
	add.s32 	%r917, %r220, %r909;
	mad.lo.s32 	%r918, %r240, %r217, %r917;
	mad.lo.s32 	%r919, %r918, %r275, %r5;
	mul.wide.s32 	%rd380, %r919, 2;
	add.s64 	%rd381, %rd1, %rd380;
	ld.global.u16 	%rs1562, [%rd381];
	mul.f32 	%f919, %f247, %f250;
	// begin inline asm
	{  cvt.rn.f16.f32 %rs1560, %f919;}

	// end inline asm
	// begin inline asm
	{fma.rn.f16 %rs1925,%rs1562,%rs1560,%rs1925;
}
	// end inline asm
$L__BB2_433:
	or.pred  	%p704, %p700, %p697;
	@%p704 bra 	$L__BB2_435;
	mad.lo.s32 	%r920, %r240, %r217, %r220;
	add.s32 	%r921, %r920, %r241;
	mad.lo.s32 	%r922, %r921, %r275, %r5;
	mul.wide.s32 	%rd382, %r922, 2;
	add.s64 	%rd383, %rd1, %rd382;
	ld.global.u16 	%rs1567, [%rd383];
	mul.f32 	%f920, %f247, %f248;
	// begin inline asm
	{  cvt.rn.f16.f32 %rs1565, %f920;}

	// end inline asm
	// begin inline asm
	{fma.rn.f16 %rs1925,%rs1567,%rs1565,%rs1925;
}
	// end inline asm
$L__BB2_435:
	// begin inline asm
	{fma.rn.f16 %rs1710,%rs456,%rs1925,%rs1710;
}
	// end inline asm
$L__BB2_436:
	ld.global.u16 	%rs1574, [%rd13+16];
	ld.global.u16 	%rs1575, [%rd13+18];
	ld.global.u16 	%rs467, [%rd14+8];
	// begin inline asm
	{  cvt.f32.f16 %f921, %rs1574;}

	// end inline asm
	add.f32 	%f923, %f921, 0f3F800000;
	mul.f32 	%f924, %f923, %f225;
	fma.rn.f32 	%f251, %f924, 0f3F000000, 0fBF000000;
	// begin inline asm
	{  cvt.f32.f16 %f922, %rs1575;}

	// end inline asm
	add.f32 	%f925, %f922, 0f3F800000;
	mul.f32 	%f926, %f925, %f226;
	fma.rn.f32 	%f927, %f926, 0f3F000000, 0fBF000000;
	setp.leu.f32 	%p705, %f251, 0fBF800000;
	setp.leu.f32 	%p706, %f927, 0fBF800000;
	or.pred  	%p707, %p705, %p706;
	setp.geu.f32 	%p708, %f251, %f225;
	or.pred  	%p709, %p708, %p707;
	setp.geu.f32 	%p710, %f927, %f226;
	or.pred  	%p711, %p709, %p710;
	@%p711 bra 	$L__BB2_446;
	cvt.rmi.f32.f32 	%f928, %f251;
	cvt.rzi.s32.f32 	%r242, %f928;
	cvt.rmi.f32.f32 	%f929, %f927;
	cvt.rzi.s32.f32 	%r923, %f929;
	add.s32 	%r244, %r242, 1;
	add.s32 	%r245, %r923, 1;
	cvt.rn.f32.s32 	%f930, %r242;
	sub.f32 	%f253, %f251, %f930;
	cvt.rn.f32.s32 	%f931, %r923;
	sub.f32 	%f254, %f927, %f931;
	mov.f32 	%f932, 0f3F800000;
	sub.f32 	%f255, %f932, %f253;
	sub.f32 	%f256, %f932, %f254;
	or.b32  	%r924, %r242, %r923;
	setp.lt.s32 	%p712, %r924, 0;
	mov.u16 	%rs1930, %rs527;
	@%p712 bra 	$L__BB2_439;
	mad.lo.s32 	%r925, %r242, %r217, %r220;
	add.s32 	%r926, %r925, %r923;
	mad.lo.s32 	%r927, %r926, %r275, %r5;
	mul.wide.s32 	%rd384, %r927, 2;
	add.s64 	%rd385, %rd1, %rd384;
	ld.global.u16 	%rs1578, [%rd385];
	mul.f32 	%f933, %f255, %f256;
	// begin inline asm
	{  cvt.rn.f16.f32 %rs1576, %f933;}

	// end inline asm
	// begin inline asm
	{fma.rn.f16 %rs1930,%rs1578,%rs1576,%rs527;
}
	// end inline asm
$L__BB2_439:
	setp.lt.s32 	%p713, %r242, 0;
	setp.ge.s32 	%p714, %r245, %r217;
	or.pred  	%p715, %p713, %p714;
	@%p715 bra 	$L__BB2_441;
	mad.lo.s32 	%r928, %r242, %r217, %r220;
	add.s32 	%r929, %r928, %r245;
	mad.lo.s32 	%r930, %r929, %r275, %r5;
	mul.wide.s32 	%rd386, %r930, 2;
	add.s64 	%rd387, %rd1, %rd386;
	ld.global.u16 	%rs1583, [%rd387];
	mul.f32 	%f934, %f255, %f254;
	// begin inline asm
	{  cvt.rn.f16.f32 %rs1581, %f934;}

	// end inline asm
	// begin inline asm
	{fma.rn.f16 %rs1930,%rs1583,%rs1581,%rs1930;
}
	// end inline asm
$L__BB2_441:
	setp.lt.s32 	%p716, %r923, 0;
	setp.ge.s32 	%p717, %r244, %r216;
	or.pred  	%p718, %p717, %p716;
	@%p718 bra 	$L__BB2_443;
	add.s32 	%r931, %r220, %r923;
	mad.lo.s32 	%r932, %r244, %r217, %r931;
	mad.lo.s32 	%r933, %r932, %r275, %r5;
	mul.wide.s32 	%rd388, %r933, 2;
	add.s64 	%rd389, %rd1, %rd388;
	ld.global.u16 	%rs1588, [%rd389];
	mul.f32 	%f935, %f253, %f256;
	// begin inline asm
	{  cvt.rn.f16.f32 %rs1586, %f935;}

	// end inline asm
	// begin inline asm
	{fma.rn.f16 %rs1930,%rs1588,%rs1586,%rs1930;
}
	// end inline asm
$L__BB2_443:
	or.pred  	%p721, %p717, %p714;
	@%p721 bra 	$L__BB2_445;
	mad.lo.s32 	%r934, %r244, %r217, %r220;
	add.s32 	%r935, %r934, %r245;
	mad.lo.s32 	%r936, %r935, %r275, %r5;
	mul.wide.s32 	%rd390, %r936, 2;
	add.s64 	%rd391, %rd1, %rd390;
	ld.global.u16 	%rs1593, [%rd391];
	mul.f32 	%f936, %f253, %f254;
	// begin inline asm
	{  cvt.rn.f16.f32 %rs1591, %f936;}

	// end inline asm
	// begin inline asm
	{fma.rn.f16 %rs1930,%rs1593,%rs1591,%rs1930;
}
	// end inline asm
$L__BB2_445:
	// begin inline asm
	{fma.rn.f16 %rs1710,%rs467,%rs1930,%rs1710;
}
	// end inline asm
$L__BB2_446:
	ld.global.u16 	%rs1600, [%rd13+20];
	ld.global.u16 	%rs1601, [%rd13+22];
	ld.global.u16 	%rs478, [%rd14+10];
	// begin inline asm
	{  cvt.f32.f16 %f937, %rs1600;}

	// end inline asm
	add.f32 	%f939, %f937, 0f3F800000;
	mul.f32 	%f940, %f939, %f225;
	fma.rn.f32 	%f257, %f940, 0f3F000000, 0fBF000000;
	// begin inline asm
	{  cvt.f32.f16 %f938, %rs1601;}

	// end inline asm
	add.f32 	%f941, %f938, 0f3F800000;
	mul.f32 	%f942, %f941, %f226;
	fma.rn.f32 	%f943, %f942, 0f3F000000, 0fBF000000;
	setp.leu.f32 	%p722, %f257, 0fBF800000;
	setp.leu.f32 	%p723, %f943, 0fBF800000;
	or.pred  	%p724, %p722, %p723;
	setp.geu.f32 	%p725, %f257, %f225;
	or.pred  	%p726, %p725, %p724;
	setp.geu.f32 	%p727, %f943, %f226;
	or.pred  	%p728, %p726, %p727;
	@%p728 bra 	$L__BB2_456;
	cvt.rmi.f32.f32 	%f944, %f257;
	cvt.rzi.s32.f32 	%r246, %f944;
	cvt.rmi.f32.f32 	%f945, %f943;
	cvt.rzi.s32.f32 	%r937, %f945;
	add.s32 	%r248, %r246, 1;
	add.s32 	%r249, %r937, 1;
	cvt.rn.f32.s32 	%f946, %r246;
	sub.f32 	%f259, %f257, %f946;
	cvt.rn.f32.s32 	%f947, %r937;
	sub.f32 	%f260, %f943, %f947;
	mov.f32 	%f948, 0f3F800000;
	sub.f32 	%f261, %f948, %f259;
	sub.f32 	%f262, %f948, %f260;
	or.b32  	%r938, %r246, %r937;
	setp.lt.s32 	%p729, %r938, 0;
	mov.u16 	%rs1935, %rs527;
	@%p729 bra 	$L__BB2_449;
	mad.lo.s32 	%r939, %r246, %r217, %r220;
	add.s32 	%r940, %r939, %r937;
	mad.lo.s32 	%r941, %r940, %r275, %r5;
	mul.wide.s32 	%rd392, %r941, 2;
	add.s64 	%rd393, %rd1, %rd392;
	ld.global.u16 	%rs1604, [%rd393];
	mul.f32 	%f949, %f261, %f262;
	// begin inline asm
	{  cvt.rn.f16.f32 %rs1602, %f949;}

	// end inline asm
	// begin inline asm
	{fma.rn.f16 %rs1935,%rs1604,%rs1602,%rs527;
}
	// end inline asm
$L__BB2_449:
	setp.lt.s32 	%p730, %r246, 0;
	setp.ge.s32 	%p731, %r249, %r217;
	or.pred  	%p732, %p730, %p731;
	@%p732 bra 	$L__BB2_451;
	mad.lo.s32 	%r942, %r246, %r217, %r220;
	add.s32 	%r943, %r942, %r249;
	mad.lo.s32 	%r944, %r943, %r275, %r5;
	mul.wide.s32 	%rd394, %r944, 2;
	add.s64 	%rd395, %rd1, %rd394;
	ld.global.u16 	%rs1609, [%rd395];
	mul.f32 	%f950, %f261, %f260;
	// begin inline asm
	{  cvt.rn.f16.f32 %rs1607, %f950;}

	// end inline asm
	// begin inline asm
	{fma.rn.f16 %rs1935,%rs1609,%rs1607,%rs1935;
}
	// end inline asm
$L__BB2_451:
	setp.lt.s32 	%p733, %r937, 0;
	setp.ge.s32 	%p734, %r248, %r216;
	or.pred  	%p735, %p734, %p733;
	@%p735 bra 	$L__BB2_453;
	add.s32 	%r945, %r220, %r937;
	mad.lo.s32 	%r946, %r248, %r217, %r945;
	mad.lo.s32 	%r947, %r946, %r275, %r5;
	mul.wide.s32 	%rd396, %r947, 2;
	add.s64 	%rd397, %rd1, %rd396;
	ld.global.u16 	%rs1614, [%rd397];
	mul.f32 	%f951, %f259, %f262;
	// begin inline asm
	{  cvt.rn.f16.f32 %rs1612, %f951;}

	// end inline asm
	// begin inline asm
	{fma.rn.f16 %rs1935,%rs1614,%rs1612,%rs1935;
}
	// end inline asm
$L__BB2_453:
	or.pred  	%p738, %p734, %p731;
	@%p738 bra 	$L__BB2_455;
	mad.lo.s32 	%r948, %r248, %r217, %r220;
	add.s32 	%r949, %r948, %r249;
	mad.lo.s32 	%r950, %r949, %r275, %r5;
	mul.wide.s32 	%rd398, %r950, 2;
	add.s64 	%rd399, %rd1, %rd398;
	ld.global.u16 	%rs1619, [%rd399];
	mul.f32 	%f952, %f259, %f260;
	// begin inline asm
	{  cvt.rn.f16.f32 %rs1617, %f952;}

	// end inline asm
	// begin inline asm
	{fma.rn.f16 %rs1935,%rs1619,%rs1617,%rs1935;
}
	// end inline asm
$L__BB2_455:
	// begin inline asm
	{fma.rn.f16 %rs1710,%rs478,%rs1935,%rs1710;
}
	// end inline asm
$L__BB2_456:
	ld.global.u16 	%rs1626, [%rd13+24];
	ld.global.u16 	%rs1627, [%rd13+26];
	ld.global.u16 	%rs489, [%rd14+12];
	// begin inline asm
	{  cvt.f32.f16 %f953, %rs1626;}

	// end inline asm
	add.f32 	%f955, %f953, 0f3F800000;
	mul.f32 	%f956, %f955, %f225;
	fma.rn.f32 	%f263, %f956, 0f3F000000, 0fBF000000;
	// begin inline asm
	{  cvt.f32.f16 %f954, %rs1627;}

	// end inline asm
	add.f32 	%f957, %f954, 0f3F800000;
	mul.f32 	%f958, %f957, %f226;
	fma.rn.f32 	%f959, %f958, 0f3F000000, 0fBF000000;
	setp.leu.f32 	%p739, %f263, 0fBF800000;
	setp.leu.f32 	%p740, %f959, 0fBF800000;
	or.pred  	%p741, %p739, %p740;
	setp.geu.f32 	%p742, %f263, %f225;
	or.pred  	%p743, %p742, %p741;
	setp.geu.f32 	%p744, %f959, %f226;
	or.pred  	%p745, %p743, %p744;
	@%p745 bra 	$L__BB2_466;
	cvt.rmi.f32.f32 	%f960, %f263;
	cvt.rzi.s32.f32 	%r250, %f960;
	cvt.rmi.f32.f32 	%f961, %f959;
	cvt.rzi.s32.f32 	%r951, %f961;
	add.s32 	%r252, %r250, 1;
	add.s32 	%r253, %r951, 1;
	cvt.rn.f32.s32 	%f962, %r250;
	sub.f32 	%f265, %f263, %f962;
	cvt.rn.f32.s32 	%f963, %r951;
	sub.f32 	%f266, %f959, %f963;
	mov.f32 	%f964, 0f3F800000;
	sub.f32 	%f267, %f964, %f265;
	sub.f32 	%f268, %f964, %f266;
	or.b32  	%r952, %r250, %r951;
	setp.lt.s32 	%p746, %r952, 0;
	mov.u16 	%rs1940, %rs527;
	@%p746 bra 	$L__BB2_459;
	mad.lo.s32 	%r953, %r250, %r217, %r220;
	add.s32 	%r954, %r953, %r951;
	mad.lo.s32 	%r955, %r954, %r275, %r5;
	mul.wide.s32 	%rd400, %r955, 2;
	add.s64 	%rd401, %rd1, %rd400;
	ld.global.u16 	%rs1630, [%rd401];
	mul.f32 	%f965, %f267, %f268;
	// begin inline asm
	{  cvt.rn.f16.f32 %rs1628, %f965;}

	// end inline asm
	// begin inline asm
	{fma.rn.f16 %rs1940,%rs1630,%rs1628,%rs527;
}
	// end inline asm
$L__BB2_459:
	setp.lt.s32 	%p747, %r250, 0;
	setp.ge.s32 	%p748, %r253, %r217;
	or.pred  	%p749, %p747, %p748;
	@%p749 bra 	$L__BB2_461;
	mad.lo.s32 	%r956, %r250, %r217, %r220;
	add.s32 	%r957, %r956, %r253;
	mad.lo.s32 	%r958, %r957, %r275, %r5;
	mul.wide.s32 	%rd402, %r958, 2;
	add.s64 	%rd403, %rd1, %rd402;
	ld.global.u16 	%rs1635, [%rd403];
	mul.f32 	%f966, %f267, %f266;
	// begin inline asm
	{  cvt.rn.f16.f32 %rs1633, %f966;}

	// end inline asm
	// begin inline asm
	{fma.rn.f16 %rs1940,%rs1635,%rs1633,%rs1940;
}
	// end inline asm
$L__BB2_461:
	setp.lt.s32 	%p750, %r951, 0;
	setp.ge.s32 	%p751, %r252, %r216;
	or.pred  	%p752, %p751, %p750;
	@%p752 bra 	$L__BB2_463;
	add.s32 	%r959, %r220, %r951;
	mad.lo.s32 	%r960, %r252, %r217, %r959;
	mad.lo.s32 	%r961, %r960, %r275, %r5;
	mul.wide.s32 	%rd404, %r961, 2;
	add.s64 	%rd405, %rd1, %rd404;
	ld.global.u16 	%rs1640, [%rd405];
	mul.f32 	%f967, %f265, %f268;
	// begin inline asm
	{  cvt.rn.f16.f32 %rs1638, %f967;}

	// end inline asm
	// begin inline asm
	{fma.rn.f16 %rs1940,%rs1640,%rs1638,%rs1940;
}
	// end inline asm
$L__BB2_463:
	or.pred  	%p755, %p751, %p748;
	@%p755 bra 	$L__BB2_465;
	mad.lo.s32 	%r962, %r252, %r217, %r220;
	add.s32 	%r963, %r962, %r253;
	mad.lo.s32 	%r964, %r963, %r275, %r5;
	mul.wide.s32 	%rd406, %r964, 2;
	add.s64 	%rd407, %rd1, %rd406;
	ld.global.u16 	%rs1645, [%rd407];
	mul.f32 	%f968, %f265, %f266;
	// begin inline asm
	{  cvt.rn.f16.f32 %rs1643, %f968;}

	// end inline asm
	// begin inline asm
	{fma.rn.f16 %rs1940,%rs1645,%rs1643,%rs1940;
}
	// end inline asm
$L__BB2_465:
	// begin inline asm
	{fma.rn.f16 %rs1710,%rs489,%rs1940,%rs1710;
}
	// end inline asm
$L__BB2_466:
	ld.global.u16 	%rs1652, [%rd13+28];
	ld.global.u16 	%rs1653, [%rd13+30];
	ld.global.u16 	%rs500, [%rd14+14];
	// begin inline asm
	{  cvt.f32.f16 %f969, %rs1652;}

	// end inline asm
	add.f32 	%f971, %f969, 0f3F800000;
	mul.f32 	%f972, %f971, %f225;
	fma.rn.f32 	%f269, %f972, 0f3F000000, 0fBF000000;
	// begin inline asm
	{  cvt.f32.f16 %f970, %rs1653;}

	// end inline asm
	add.f32 	%f973, %f970, 0f3F800000;
	mul.f32 	%f974, %f973, %f226;
	fma.rn.f32 	%f975, %f974, 0f3F000000, 0fBF000000;
	setp.leu.f32 	%p756, %f269, 0fBF800000;
	setp.leu.f32 	%p757, %f975, 0fBF800000;
	or.pred  	%p758, %p756, %p757;
	setp.geu.f32 	%p759, %f269, %f225;
	or.pred  	%p760, %p759, %p758;
	setp.geu.f32 	%p761, %f975, %f226;
	or.pred  	%p762, %p760, %p761;
	@%p762 bra 	$L__BB2_476;
	cvt.rmi.f32.f32 	%f976, %f269;
	cvt.rzi.s32.f32 	%r254, %f976;
	cvt.rmi.f32.f32 	%f977, %f975;
	cvt.rzi.s32.f32 	%r965, %f977;
	add.s32 	%r256, %r254, 1;
	add.s32 	%r257, %r965, 1;
	cvt.rn.f32.s32 	%f978, %r254;
	sub.f32 	%f271, %f269, %f978;
	cvt.rn.f32.s32 	%f979, %r965;
	sub.f32 	%f272, %f975, %f979;
	mov.f32 	%f980, 0f3F800000;
	sub.f32 	%f273, %f980, %f271;
	sub.f32 	%f274, %f980, %f272;
	or.b32  	%r966, %r254, %r965;
	setp.lt.s32 	%p763, %r966, 0;
	mov.u16 	%rs1945, %rs527;
	@%p763 bra 	$L__BB2_469;
	mad.lo.s32 	%r967, %r254, %r217, %r220;
	add.s32 	%r968, %r967, %r965;
	mad.lo.s32 	%r969, %r968, %r275, %r5;
	mul.wide.s32 	%rd408, %r969, 2;
	add.s64 	%rd409, %rd1, %rd408;
	ld.global.u16 	%rs1656, [%rd409];
	mul.f32 	%f981, %f273, %f274;
	// begin inline asm
	{  cvt.rn.f16.f32 %rs1654, %f981;}

	// end inline asm
	// begin inline asm
	{fma.rn.f16 %rs1945,%rs1656,%rs1654,%rs527;
}
	// end inline asm
$L__BB2_469:
	setp.lt.s32 	%p764, %r254, 0;
	setp.ge.s32 	%p765, %r257, %r217;
	or.pred  	%p766, %p764, %p765;
	@%p766 bra 	$L__BB2_471;
	mad.lo.s32 	%r970, %r254, %r217, %r220;
	add.s32 	%r971, %r970, %r257;
	mad.lo.s32 	%r972, %r971, %r275, %r5;
	mul.wide.s32 	%rd410, %r972, 2;
	add.s64 	%rd411, %rd1, %rd410;
	ld.global.u16 	%rs1661, [%rd411];
	mul.f32 	%f982, %f273, %f272;
	// begin inline asm
	{  cvt.rn.f16.f32 %rs1659, %f982;}

	// end inline asm
	// begin inline asm
	{fma.rn.f16 %rs1945,%rs1661,%rs1659,%rs1945;
}
	// end inline asm
$L__BB2_471:
	setp.lt.s32 	%p767, %r965, 0;
	setp.ge.s32 	%p768, %r256, %r216;
	or.pred  	%p769, %p768, %p767;
	@%p769 bra 	$L__BB2_473;
	add.s32 	%r973, %r220, %r965;
	mad.lo.s32 	%r974, %r256, %r217, %r973;
	mad.lo.s32 	%r975, %r974, %r275, %r5;
	mul.wide.s32 	%rd412, %r975, 2;
	add.s64 	%rd413, %rd1, %rd412;
	ld.global.u16 	%rs1666, [%rd413];
	mul.f32 	%f983, %f271, %f274;
	// begin inline asm
	{  cvt.rn.f16.f32 %rs1664, %f983;}

	// end inline asm
	// begin inline asm
	{fma.rn.f16 %rs1945,%rs1666,%rs1664,%rs1945;
}
	// end inline asm
$L__BB2_473:
	or.pred  	%p772, %p768, %p765;
	@%p772 bra 	$L__BB2_475;
	mad.lo.s32 	%r976, %r256, %r217, %r220;
	add.s32 	%r977, %r976, %r257;
	mad.lo.s32 	%r978, %r977, %r275, %r5;
	mul.wide.s32 	%rd414, %r978, 2;
	add.s64 	%rd415, %rd1, %rd414;
	ld.global.u16 	%rs1671, [%rd415];
	mul.f32 	%f984, %f271, %f272;
	// begin inline asm
	{  cvt.rn.f16.f32 %rs1669, %f984;}

	// end inline asm
	// begin inline asm
	{fma.rn.f16 %rs1945,%rs1671,%rs1669,%rs1945;
}
	// end inline asm
$L__BB2_475:
	// begin inline asm
	{fma.rn.f16 %rs1710,%rs500,%rs1945,%rs1710;
}
	// end inline asm
$L__BB2_476:
	add.s32 	%r1021, %r1021, 8;
	add.s32 	%r1020, %r1020, 8;
	add.s32 	%r1019, %r1019, 16;
	setp.ne.s32 	%p773, %r1021, 0;
	mov.u32 	%r1023, %r210;
	@%p773 bra 	$L__BB2_396;
$L__BB2_477:
	setp.eq.s32 	%p774, %r209, 0;
	@%p774 bra 	$L__BB2_490;
	mul.lo.s32 	%r262, %r1016, %r278;
	mov.b32 	%r1024, 0;
$L__BB2_479:
	.pragma "nounroll";
	add.s32 	%r980, %r1023, %r262;
	shl.b32 	%r981, %r980, 1;
	add.s32 	%r982, %r981, %r8;
	add.s32 	%r983, %r980, %r7;
	mul.wide.s32 	%rd416, %r982, 2;
	add.s64 	%rd417, %rd3, %rd416;
	ld.global.u16 	%rs1678, [%rd417];
	ld.global.u16 	%rs1679, [%rd417+2];
	mul.wide.s32 	%rd418, %r983, 2;
	add.s64 	%rd419, %rd2, %rd418;
	ld.global.u16 	%rs514, [%rd419];
	// begin inline asm
	{  cvt.f32.f16 %f985, %rs1678;}

	// end inline asm
	add.f32 	%f987, %f985, 0f3F800000;
	mul.f32 	%f988, %f987, %f225;
	fma.rn.f32 	%f275, %f988, 0f3F000000, 0fBF000000;
	// begin inline asm
	{  cvt.f32.f16 %f986, %rs1679;}

	// end inline asm
	add.f32 	%f989, %f986, 0f3F800000;
	mul.f32 	%f990, %f989, %f226;
	fma.rn.f32 	%f991, %f990, 0f3F000000, 0fBF000000;
	setp.leu.f32 	%p775, %f275, 0fBF800000;
	setp.leu.f32 	%p776, %f991, 0fBF800000;
	or.pred  	%p777, %p775, %p776;
	setp.geu.f32 	%p778, %f275, %f225;
	or.pred  	%p779, %p778, %p777;
	setp.geu.f32 	%p780, %f991, %f226;
	or.pred  	%p781, %p779, %p780;
	@%p781 bra 	$L__BB2_489;
	cvt.rmi.f32.f32 	%f992, %f275;
	cvt.rzi.s32.f32 	%r265, %f992;
	cvt.rmi.f32.f32 	%f993, %f991;
	cvt.rzi.s32.f32 	%r984, %f993;
	add.s32 	%r267, %r265, 1;
	add.s32 	%r268, %r984, 1;
	cvt.rn.f32.s32 	%f994, %r265;
	sub.f32 	%f277, %f275, %f994;
	cvt.rn.f32.s32 	%f995, %r984;
	sub.f32 	%f278, %f991, %f995;
	mov.f32 	%f996, 0f3F800000;
	sub.f32 	%f279, %f996, %f277;
	sub.f32 	%f280, %f996, %f278;
	or.b32  	%r985, %r265, %r984;
	setp.lt.s32 	%p782, %r985, 0;
	mov.u16 	%rs1953, %rs527;
	@%p782 bra 	$L__BB2_482;
	mad.lo.s32 	%r986, %r265, %r217, %r220;
	add.s32 	%r987, %r986, %r984;
	mad.lo.s32 	%r988, %r987, %r275, %r5;
	mul.wide.s32 	%rd420, %r988, 2;
	add.s64 	%rd421, %rd1, %rd420;
	ld.global.u16 	%rs1682, [%rd421];
	mul.f32 	%f997, %f279, %f280;
	// begin inline asm
	{  cvt.rn.f16.f32 %rs1680, %f997;}

	// end inline asm
	// begin inline asm
	{fma.rn.f16 %rs1953,%rs1682,%rs1680,%rs527;
}
	// end inline asm
$L__BB2_482:
	setp.lt.s32 	%p783, %r265, 0;
	setp.ge.s32 	%p784, %r268, %r217;
	or.pred  	%p785, %p783, %p784;
	@%p785 bra 	$L__BB2_484;
	mad.lo.s32 	%r989, %r265, %r217, %r220;
	add.s32 	%r990, %r989, %r268;
	mad.lo.s32 	%r991, %r990, %r275, %r5;
	mul.wide.s32 	%rd422, %r991, 2;
	add.s64 	%rd423, %rd1, %rd422;
	ld.global.u16 	%rs1687, [%rd423];
	mul.f32 	%f998, %f279, %f278;
	// begin inline asm
	{  cvt.rn.f16.f32 %rs1685, %f998;}

	// end inline asm
	// begin inline asm
	{fma.rn.f16 %rs1953,%rs1687,%rs1685,%rs1953;
}
	// end inline asm
$L__BB2_484:
	setp.lt.s32 	%p786, %r984, 0;
	setp.ge.s32 	%p787, %r267, %r216;
	or.pred  	%p788, %p787, %p786;
	@%p788 bra 	$L__BB2_486;
	add.s32 	%r992, %r220, %r984;
	mad.lo.s32 	%r993, %r267, %r217, %r992;
	mad.lo.s32 	%r994, %r993, %r275, %r5;
	mul.wide.s32 	%rd424, %r994, 2;
	add.s64 	%rd425, %rd1, %rd424;
	ld.global.u16 	%rs1692, [%rd425];
	mul.f32 	%f999, %f277, %f280;
	// begin inline asm
	{  cvt.rn.f16.f32 %rs1690, %f999;}

	// end inline asm
	// begin inline asm
	{fma.rn.f16 %rs1953,%rs1692,%rs1690,%rs1953;
}
	// end inline asm
$L__BB2_486:
	or.pred  	%p791, %p787, %p784;
	@%p791 bra 	$L__BB2_488;
	mad.lo.s32 	%r995, %r267, %r217, %r220;
	add.s32 	%r996, %r995, %r268;
	mad.lo.s32 	%r997, %r996, %r275, %r5;
	mul.wide.s32 	%rd426, %r997, 2;
	add.s64 	%rd427, %rd1, %rd426;
	ld.global.u16 	%rs1697, [%rd427];
	mul.f32 	%f1000, %f277, %f278;
	// begin inline asm
	{  cvt.rn.f16.f32 %rs1695, %f1000;}

	// end inline asm
	// begin inline asm
	{fma.rn.f16 %rs1953,%rs1697,%rs1695,%rs1953;
}
	// end inline asm
$L__BB2_488:
	// begin inline asm
	{fma.rn.f16 %rs1710,%rs514,%rs1953,%rs1710;
}
	// end inline asm
$L__BB2_489:
	add.s32 	%r1023, %r1023, 1;
	add.s32 	%r1024, %r1024, 1;
	setp.ne.s32 	%p792, %r1024, %r209;
	@%p792 bra 	$L__BB2_479;
$L__BB2_490:
	add.s32 	%r1016, %r1016, 1;
	add.s32 	%r1017, %r1017, 1;
	setp.ne.s32 	%p793, %r1017, %r13;
	@%p793 bra 	$L__BB2_392;
$L__BB2_491:
	ld.param.u64 	%rd437, [_Z20deform_attn_unrolledI6__halfEvPKT_PKlS5_S3_S3_iiiiiiiPS1__param_12];
	cvta.to.global.u64 	%rd428, %rd437;
	mul.wide.s32 	%rd429, %r1, 2;
	add.s64 	%rd430, %rd428, %rd429;
	st.global.u16 	[%rd430], %rs1710;
$L__BB2_492:
	ret;

}
	// .globl	_Z25deform_attn_float2_coordsI6__halfEvPKT_PKlS5_S3_S3_iiiiiiiPS1_
.visible .entry _Z25deform_attn_float2_coordsI6__halfEvPKT_PKlS5_S3_S3_iiiiiiiPS1_(
	.param .u64 .ptr .align 1 _Z25deform_attn_float2_coordsI6__halfEvPKT_PKlS5_S3_S3_iiiiiiiPS1__param_0,
	.param .u64 .ptr .align 1 _Z25deform_attn_float2_coordsI6__halfEvPKT_PKlS5_S3_S3_iiiiiiiPS1__param_1,
	.param .u64 .ptr .align 1 _Z25deform_attn_float2_coordsI6__halfEvPKT_PKlS5_S3_S3_iiiiiiiPS1__param_2,
	.param .u64 .ptr .align 1 _Z25deform_attn_float2_coordsI6__halfEvPKT_PKlS5_S3_S3_iiiiiiiPS1__param_3,
	.param .u64 .ptr .align 1 _Z25deform_attn_float2_coordsI6__halfEvPKT_PKlS5_S3_S3_iiiiiiiPS1__param_4,
	.param .u32 _Z25deform_attn_float2_coordsI6__halfEvPKT_PKlS5_S3_S3_iiiiiiiPS1__param_5,
	.param .u32 _Z25deform_attn_float2_coordsI6__halfEvPKT_PKlS5_S3_S3_iiiiiiiPS1__param_6,
	.param .u32 _Z25deform_attn_float2_coordsI6__halfEvPKT_PKlS5_S3_S3_iiiiiiiPS1__param_7,
	.param .u32 _Z25deform_attn_float2_coordsI6__halfEvPKT_PKlS5_S3_S3_iiiiiiiPS1__param_8,
	.param .u32 _Z25deform_attn_float2_coordsI6__halfEvPKT_PKlS5_S3_S3_iiiiiiiPS1__param_9,
	.param .u32 _Z25deform_attn_float2_coordsI6__halfEvPKT_PKlS5_S3_S3_iiiiiiiPS1__param_10,
	.param .u32 _Z25deform_attn_float2_coordsI6__halfEvPKT_PKlS5_S3_S3_iiiiiiiPS1__param_11,
	.param .u64 .ptr .align 1 _Z25deform_attn_float2_coordsI6__halfEvPKT_PKlS5_S3_S3_iiiiiiiPS1__param_12
)
{
	.reg .pred 	%p<24>;
	.reg .b16 	%rs<51>;
	.reg .b32 	%r<76>;
	.reg .b32 	%f<29>;
	.reg .b64 	%rd<32>;

	ld.param.u64 	%rd11, [_Z25deform_attn_float2_coordsI6__halfEvPKT_PKlS5_S3_S3_iiiiiiiPS1__param_0];
	ld.param.u64 	%rd6, [_Z25deform_attn_float2_coordsI6__halfEvPKT_PKlS5_S3_S3_iiiiiiiPS1__param_1];
	ld.param.u64 	%rd7, [_Z25deform_attn_float2_coordsI6__halfEvPKT_PKlS5_S3_S3_iiiiiiiPS1__param_2];
	ld.param.u64 	%rd8, [_Z25deform_attn_float2_coordsI6__halfEvPKT_PKlS5_S3_S3_iiiiiiiPS1__param_3];
	ld.param.u64 	%rd9, [_Z25deform_attn_float2_coordsI6__halfEvPKT_PKlS5_S3_S3_iiiiiiiPS1__param_4];
	ld.param.u32 	%r36, [_Z25deform_attn_float2_coordsI6__halfEvPKT_PKlS5_S3_S3_iiiiiiiPS1__param_5];
	ld.param.u32 	%r30, [_Z25deform_attn_float2_coordsI6__halfEvPKT_PKlS5_S3_S3_iiiiiiiPS1__param_6];
	ld.param.u32 	%r31, [_Z25deform_attn_float2_coordsI6__halfEvPKT_PKlS5_S3_S3_iiiiiiiPS1__param_7];
	ld.param.u32 	%r32, [_Z25deform_attn_float2_coordsI6__halfEvPKT_PKlS5_S3_S3_iiiiiiiPS1__param_8];
	ld.param.u32 	%r33, [_Z25deform_attn_float2_coordsI6__halfEvPKT_PKlS5_S3_S3_iiiiiiiPS1__param_9];
	ld.param.u32 	%r34, [_Z25deform_attn_float2_coordsI6__halfEvPKT_PKlS5_S3_S3_iiiiiiiPS1__param_10];
	ld.param.u32 	%r35, [_Z25deform_attn_float2_coordsI6__halfEvPKT_PKlS5_S3_S3_iiiiiiiPS1__param_11];
	cvta.to.global.u64 	%rd1, %rd11;
	mov.u32 	%r37, %ctaid.x;
	mov.u32 	%r38, %ntid.x;
	mov.u32 	%r39, %tid.x;
	mad.lo.s32 	%r1, %r37, %r38, %r39;
	mul.lo.s32 	%r40, %r31, %r36;
	mul.lo.s32 	%r41, %r40, %r32;
	mul.lo.s32 	%r42, %r41, %r34;
	setp.ge.s32 	%p1, %r1, %r42;
	@%p1 bra 	$L__BB3_20;
	mul.lo.s32 	%r44, %r32, %r31;
	mul.lo.s32 	%r45, %r44, %r34;
	div.s32 	%r2, %r1, %r45;
	mul.lo.s32 	%r46, %r2, %r45;
	sub.s32 	%r47, %r1, %r46;
	div.s32 	%r3, %r47, %r44;
	mul.lo.s32 	%r48, %r3, %r44;
	sub.s32 	%r4, %r47, %r48;
	rem.s32 	%r5, %r47, %r32;
	mov.b32 	%r43, 0;
	// begin inline asm
	cvt.rn.f16.s32 %rs16, %r43;
	// end inline asm
	setp.lt.s32 	%p2, %r33, 1;
	mov.u16 	%rs49, %rs16;
	@%p2 bra 	$L__BB3_19;
	setp.lt.s32 	%p3, %r35, 1;
	mad.lo.s32 	%r49, %r2, %r34, %r3;
	div.s32 	%r50, %r4, %r32;
	mad.lo.s32 	%r6, %r49, %r31, %r50;
	mul.lo.s32 	%r7, %r2, %r30;
	@%p3 bra 	$L__BB3_19;
	neg.s32 	%r8, %r35;
	mul.lo.s32 	%r9, %r33, %r6;
	cvta.to.global.u64 	%rd2, %rd6;
	cvta.to.global.u64 	%rd3, %rd7;
	cvta.to.global.u64 	%rd4, %rd8;
	cvta.to.global.u64 	%rd5, %rd9;
	mov.b32 	%r71, 0;
	mov.u16 	%rs49, %rs16;
$L__BB3_4:
	shl.b32 	%r11, %r71, 1;
	mul.wide.u32 	%rd12, %r11, 8;
	add.s64 	%rd13, %rd2, %rd12;
	ld.global.u32 	%r12, [%rd13];
	ld.global.u32 	%r13, [%rd13+8];
	setp.eq.s32 	%p4, %r71, 0;
	mov.b32 	%r75, 0;
	@%p4 bra 	$L__BB3_6;
	mul.wide.u32 	%rd14, %r71, 8;
	add.s64 	%rd15, %rd3, %rd14;
	ld.global.u32 	%r75, [%rd15+-8];
$L__BB3_6:
	cvt.rn.f32.s32 	%f5, %r12;
	cvt.rn.f32.s32 	%f6, %r13;
	add.s32 	%r26, %r75, %r7;
	add.s32 	%r53, %r9, %r71;
	mul.lo.s32 	%r73, %r35, %r53;
	shl.b32 	%r54, %r9, 1;
	add.s32 	%r55, %r54, %r11;
	mul.lo.s32 	%r72, %r35, %r55;
	mov.u32 	%r74, %r8;
$L__BB3_7:
	mul.wide.s32 	%rd16, %r73, 2;
	add.s64 	%rd17, %rd5, %rd16;
	mul.wide.s32 	%rd18, %r72, 2;
	add.s64 	%rd19, %rd4, %rd18;
	ld.global.u32 	%r56, [%rd19];
	mov.b32 	{%rs17, %rs18}, %r56;
	ld.global.u16 	%rs4, [%rd17];
	// begin inline asm
	{  cvt.f32.f16 %f7, %rs17;}

	// end inline asm
	add.f32 	%f9, %f7, 0f3F800000;
	mul.f32 	%f10, %f9, %f5;
	fma.rn.f32 	%f1, %f10, 0f3F000000, 0fBF000000;
	// begin inline asm
	{  cvt.f32.f16 %f8, %rs18;}

	// end inline asm
	add.f32 	%f11, %f8, 0f3F800000;
	mul.f32 	%f12, %f11, %f6;
	fma.rn.f32 	%f13, %f12, 0f3F000000, 0fBF000000;
	setp.leu.f32 	%p5, %f1, 0fBF800000;
	setp.leu.f32 	%p6, %f13, 0fBF800000;
	or.pred  	%p7, %p5, %p6;
	setp.geu.f32 	%p8, %f1, %f5;
	or.pred  	%p9, %p8, %p7;
	setp.geu.f32 	%p10, %f13, %f6;
	or.pred  	%p11, %p9, %p10;
	@%p11 bra 	$L__BB3_17;
	cvt.rmi.f32.f32 	%f14, %f1;
	cvt.rzi.s32.f32 	%r18, %f14;
	cvt.rmi.f32.f32 	%f15, %f13;
	cvt.rzi.s32.f32 	%r57, %f15;
	add.s32 	%r20, %r18, 1;
	add.s32 	%r21, %r57, 1;
	cvt.rn.f32.s32 	%f16, %r18;
	sub.f32 	%f3, %f1, %f16;
	cvt.rn.f32.s32 	%f17, %r57;
	sub.f32 	%f4, %f13, %f17;
	or.b32  	%r58, %r18, %r57;
	setp.lt.s32 	%p12, %r58, 0;
	mov.u16 	%rs46, %rs16;
	@%p12 bra 	$L__BB3_10;
	mad.lo.s32 	%r59, %r18, %r13, %r26;
	add.s32 	%r60, %r59, %r57;
	mad.lo.s32 	%r61, %r60, %r32, %r5;
	mul.wide.s32 	%rd20, %r61, 2;
	add.s64 	%rd21, %rd1, %rd20;
	ld.global.u16 	%rs21, [%rd21];
	mov.f32 	%f19, 0f3F800000;
	sub.f32 	%f20, %f19, %f4;
	sub.f32 	%f21, %f19, %f3;
	mul.f32 	%f18, %f21, %f20;
	// begin inline asm
	{  cvt.rn.f16.f32 %rs19, %f18;}

	// end inline asm
	// begin inline asm
	{fma.rn.f16 %rs46,%rs21,%rs19,%rs16;
}
	// end inline asm
$L__BB3_10:
	setp.lt.s32 	%p13, %r18, 0;
	setp.ge.s32 	%p14, %r21, %r13;
	or.pred  	%p15, %p13, %p14;
	@%p15 bra 	$L__BB3_12;
	mad.lo.s32 	%r62, %r18, %r13, %r26;
	add.s32 	%r63, %r62, %r21;
	mad.lo.s32 	%r64, %r63, %r32, %r5;
	mul.wide.s32 	%rd22, %r64, 2;
	add.s64 	%rd23, %rd1, %rd22;
	ld.global.u16 	%rs26, [%rd23];
	mov.f32 	%f23, 0f3F800000;
	sub.f32 	%f24, %f23, %f3;
	mul.f32 	%f22, %f24, %f4;
	// begin inline asm
	{  cvt.rn.f16.f32 %rs24, %f22;}

	// end inline asm
	// begin inline asm
	{fma.rn.f16 %rs46,%rs26,%rs24,%rs46;
}
	// end inline asm
$L__BB3_12:
	setp.lt.s32 	%p16, %r57, 0;
	setp.ge.s32 	%p17, %r20, %r12;
	or.pred  	%p18, %p17, %p16;
	@%p18 bra 	$L__BB3_14;
	add.s32 	%r65, %r26, %r57;
	mad.lo.s32 	%r66, %r20, %r13, %r65;
	mad.lo.s32 	%r67, %r66, %r32, %r5;
	mul.wide.s32 	%rd24, %r67, 2;
	add.s64 	%rd25, %rd1, %rd24;
	ld.global.u16 	%rs31, [%rd25];
	mov.f32 	%f26, 0f3F800000;
	sub.f32 	%f27, %f26, %f4;
	mul.f32 	%f25, %f3, %f27;
	// begin inline asm
	{  cvt.rn.f16.f32 %rs29, %f25;}

	// end inline asm
	// begin inline asm
	{fma.rn.f16 %rs46,%rs31,%rs29,%rs46;
}
	// end inline asm
$L__BB3_14:
	or.pred  	%p21, %p17, %p14;
	@%p21 bra 	$L__BB3_16;
	mad.lo.s32 	%r68, %r20, %r13, %r26;
	add.s32 	%r69, %r68, %r21;
	mad.lo.s32 	%r70, %r69, %r32, %r5;
	mul.wide.s32 	%rd26, %r70, 2;
	add.s64 	%rd27, %rd1, %rd26;
	ld.global.u16 	%rs36, [%rd27];
	mul.f32 	%f28, %f3, %f4;
	// begin inline asm
	{  cvt.rn.f16.f32 %rs34, %f28;}

	// end inline asm
	// begin inline asm
	{fma.rn.f16 %rs46,%rs36,%rs34,%rs46;
}
	// end inline asm
$L__BB3_16:
	// begin inline asm
	{fma.rn.f16 %rs49,%rs4,%rs46,%rs49;
}
	// end inline asm
$L__BB3_17:
	add.s32 	%r74, %r74, 1;
	setp.eq.s32 	%p22, %r74, 0;
	add.s32 	%r73, %r73, 1;
	add.s32 	%r72, %r72, 2;
	@%p22 bra 	$L__BB3_18;
	bra.uni 	$L__BB3_7;
$L__BB3_18:
	add.s32 	%r71, %r71, 1;
	setp.ne.s32 	%p23, %r71, %r33;
	@%p23 bra 	$L__BB3_4;
$L__BB3_19:
	ld.param.u64 	%rd31, [_Z25deform_attn_float2_coordsI6__halfEvPKT_PKlS5_S3_S3_iiiiiiiPS1__param_12];
	cvta.to.global.u64 	%rd28, %rd31;
	mul.wide.s32 	%rd29, %r1, 2;
	add.s64 	%rd30, %rd28, %rd29;
	st.global.u16 	[%rd30], %rs49;
$L__BB3_20:
	ret;

}
	// .globl	_Z30deform_attn_precompute_weightsI6__halfEvPKT_PKlS5_S3_S3_iiiiiiiPS1_
.visible .entry _Z30deform_attn_precompute_weightsI6__halfEvPKT_PKlS5_S3_S3_iiiiiiiPS1_(
	.param .u64 .ptr .align 1 _Z30deform_attn_precompute_weightsI6__halfEvPKT_PKlS5_S3_S3_iiiiiiiPS1__param_0,
	.param .u64 .ptr .align 1 _Z30deform_attn_precompute_weightsI6__halfEvPKT_PKlS5_S3_S3_iiiiiiiPS1__param_1,
	.param .u64 .ptr .align 1 _Z30deform_attn_precompute_weightsI6__halfEvPKT_PKlS5_S3_S3_iiiiiiiPS1__param_2,
	.param .u64 .ptr .align 1 _Z30deform_attn_precompute_weightsI6__halfEvPKT_PKlS5_S3_S3_iiiiiiiPS1__param_3,
	.param .u64 .ptr .align 1 _Z30deform_attn_precompute_weightsI6__halfEvPKT_PKlS5_S3_S3_iiiiiiiPS1__param_4,
	.param .u32 _Z30deform_attn_precompute_weightsI6__halfEvPKT_PKlS5_S3_S3_iiiiiiiPS1__param_5,
	.param .u32 _Z30deform_attn_precompute_weightsI6__halfEvPKT_PKlS5_S3_S3_iiiiiiiPS1__param_6,
	.param .u32 _Z30deform_attn_precompute_weightsI6__halfEvPKT_PKlS5_S3_S3_iiiiiiiPS1__param_7,
	.param .u32 _Z30deform_attn_precompute_weightsI6__halfEvPKT_PKlS5_S3_S3_iiiiiiiPS1__param_8,
	.param .u32 _Z30deform_attn_precompute_weightsI6__halfEvPKT_PKlS5_S3_S3_iiiiiiiPS1__param_9,
	.param .u32 _Z30deform_attn_precompute_weightsI6__halfEvPKT_PKlS5_S3_S3_iiiiiiiPS1__param_10,
	.param .u32 _Z30deform_attn_precompute_weightsI6__halfEvPKT_PKlS5_S3_S3_iiiiiiiPS1__param_11,
	.param .u64 .ptr .align 1 _Z30deform_attn_precompute_weightsI6__halfEvPKT_PKlS5_S3_S3_iiiiiiiPS1__param_12
)
{
	.reg .pred 	%p<24>;
	.reg .b16 	%rs<55>;
	.reg .b32 	%r<75>;
	.reg .b32 	%f<25>;
	.reg .b64 	%rd<34>;

	ld.param.u64 	%rd10, [_Z30deform_attn_precompute_weightsI6__halfEvPKT_PKlS5_S3_S3_iiiiiiiPS1__param_0];
	ld.param.u64 	%rd6, [_Z30deform_attn_precompute_weightsI6__halfEvPKT_PKlS5_S3_S3_iiiiiiiPS1__param_2];
	ld.param.u64 	%rd7, [_Z30deform_attn_precompute_weightsI6__halfEvPKT_PKlS5_S3_S3_iiiiiiiPS1__param_3];
	ld.param.u64 	%rd8, [_Z30deform_attn_precompute_weightsI6__halfEvPKT_PKlS5_S3_S3_iiiiiiiPS1__param_4];
	ld.param.u32 	%r36, [_Z30deform_attn_precompute_weightsI6__halfEvPKT_PKlS5_S3_S3_iiiiiiiPS1__param_5];
	ld.param.u32 	%r30, [_Z30deform_attn_precompute_weightsI6__halfEvPKT_PKlS5_S3_S3_iiiiiiiPS1__param_6];
	ld.param.u32 	%r31, [_Z30deform_attn_precompute_weightsI6__halfEvPKT_PKlS5_S3_S3_iiiiiiiPS1__param_7];
	ld.param.u32 	%r32, [_Z30deform_attn_precompute_weightsI6__halfEvPKT_PKlS5_S3_S3_iiiiiiiPS1__param_8];
	ld.param.u32 	%r33, [_Z30deform_attn_precompute_weightsI6__halfEvPKT_PKlS5_S3_S3_iiiiiiiPS1__param_9];
	ld.param.u32 	%r34, [_Z30deform_attn_precompute_weightsI6__halfEvPKT_PKlS5_S3_S3_iiiiiiiPS1__param_10];
	ld.param.u32 	%r35, [_Z30deform_attn_precompute_weightsI6__halfEvPKT_PKlS5_S3_S3_iiiiiiiPS1__param_11];
	cvta.to.global.u64 	%rd1, %rd10;
	mov.u32 	%r37, %ctaid.x;
	mov.u32 	%r38, %ntid.x;
	mov.u32 	%r39, %tid.x;
	mad.lo.s32 	%r1, %r37, %r38, %r39;
	mul.lo.s32 	%r40, %r31, %r36;
	mul.lo.s32 	%r41, %r40, %r32;
	mul.lo.s32 	%r42, %r41, %r34;
	setp.ge.s32 	%p1, %r1, %r42;
	@%p1 bra 	$L__BB4_20;
	mul.lo.s32 	%r44, %r32, %r31;
	mul.lo.s32 	%r45, %r44, %r34;
	div.s32 	%r2, %r1, %r45;
	mul.lo.s32 	%r46, %r2, %r45;
	sub.s32 	%r47, %r1, %r46;
	div.s32 	%r3, %r47, %r44;
	mul.lo.s32 	%r48, %r3, %r44;
	sub.s32 	%r4, %r47, %r48;
	rem.s32 	%r5, %r47, %r32;
	mov.b32 	%r43, 0;
	// begin inline asm
	cvt.rn.f16.s32 %rs20, %r43;
	// end inline asm
	setp.lt.s32 	%p2, %r33, 1;
	mov.u16 	%rs53, %rs20;
	@%p2 bra 	$L__BB4_19;
	setp.lt.s32 	%p3, %r35, 1;
	mad.lo.s32 	%r49, %r2, %r34, %r3;
	div.s32 	%r50, %r4, %r32;
	mad.lo.s32 	%r6, %r49, %r31, %r50;
	mul.lo.s32 	%r7, %r2, %r30;
	@%p3 bra 	$L__BB4_19;
	neg.s32 	%r8, %r35;
	mul.lo.s32 	%r9, %r33, %r6;
	cvta.to.global.u64 	%rd11, %rd7;
	add.s64 	%rd2, %rd11, 2;
	cvta.to.global.u64 	%rd3, %rd6;
	cvta.to.global.u64 	%rd4, %rd8;
	mov.b32 	%r70, 0;
	mov.u16 	%rs53, %rs20;
$L__BB4_4:
	ld.param.u64 	%rd32, [_Z30deform_attn_precompute_weightsI6__halfEvPKT_PKlS5_S3_S3_iiiiiiiPS1__param_1];
	shl.b32 	%r11, %r70, 1;
	cvta.to.global.u64 	%rd12, %rd32;
	mul.wide.u32 	%rd13, %r11, 8;
	add.s64 	%rd14, %rd12, %rd13;
	ld.global.u32 	%r12, [%rd14];
	ld.global.u32 	%r13, [%rd14+8];
	setp.eq.s32 	%p4, %r70, 0;
	mov.b32 	%r74, 0;
	@%p4 bra 	$L__BB4_6;
	mul.wide.u32 	%rd15, %r70, 8;
	add.s64 	%rd16, %rd3, %rd15;
	ld.global.u32 	%r74, [%rd16+-8];
$L__BB4_6:
	cvt.rn.f32.s32 	%f3, %r12;
	cvt.rn.f32.s32 	%f4, %r13;
	add.s32 	%r26, %r74, %r7;
	add.s32 	%r53, %r9, %r70;
	mul.lo.s32 	%r72, %r35, %r53;
	shl.b32 	%r54, %r9, 1;
	add.s32 	%r55, %r54, %r11;
	mul.lo.s32 	%r71, %r35, %r55;
	mov.u32 	%r73, %r8;
$L__BB4_7:
	mul.wide.s32 	%rd17, %r72, 2;
	add.s64 	%rd18, %rd4, %rd17;
	mul.wide.s32 	%rd19, %r71, 2;
	add.s64 	%rd20, %rd2, %rd19;
	ld.global.u16 	%rs21, [%rd20+-2];
	ld.global.u16 	%rs22, [%rd20];
	ld.global.u16 	%rs4, [%rd18];
	// begin inline asm
	{  cvt.f32.f16 %f5, %rs21;}

	// end inline asm
	add.f32 	%f7, %f5, 0f3F800000;
	mul.f32 	%f8, %f7, %f3;
	fma.rn.f32 	%f1, %f8, 0f3F000000, 0fBF000000;
	// begin inline asm
	{  cvt.f32.f16 %f6, %rs22;}

	// end inline asm
	add.f32 	%f9, %f6, 0f3F800000;
	mul.f32 	%f10, %f9, %f4;
	fma.rn.f32 	%f11, %f10, 0f3F000000, 0fBF000000;
	setp.leu.f32 	%p5, %f1, 0fBF800000;
	setp.leu.f32 	%p6, %f11, 0fBF800000;
	or.pred  	%p7, %p5, %p6;
	setp.geu.f32 	%p8, %f1, %f3;
	or.pred  	%p9, %p8, %p7;
	setp.geu.f32 	%p10, %f11, %f4;
	or.pred  	%p11, %p9, %p10;
	@%p11 bra 	$L__BB4_17;
	cvt.rmi.f32.f32 	%f16, %f1;
	cvt.rzi.s32.f32 	%r18, %f16;
	cvt.rmi.f32.f32 	%f17, %f11;
	cvt.rzi.s32.f32 	%r56, %f17;
	add.s32 	%r20, %r18, 1;
	add.s32 	%r21, %r56, 1;
	cvt.rn.f32.s32 	%f18, %r18;
	sub.f32 	%f19, %f1, %f18;
	cvt.rn.f32.s32 	%f20, %r56;
	sub.f32 	%f21, %f11, %f20;
	mov.f32 	%f22, 0f3F800000;
	sub.f32 	%f23, %f22, %f19;
	sub.f32 	%f24, %f22, %f21;
	mul.f32 	%f12, %f23, %f24;
	// begin inline asm
	{  cvt.rn.f16.f32 %rs23, %f12;}

	// end inline asm
	mul.f32 	%f13, %f23, %f21;
	// begin inline asm
	{  cvt.rn.f16.f32 %rs24, %f13;}

	// end inline asm
	mul.f32 	%f14, %f19, %f24;
	// begin inline asm
	{  cvt.rn.f16.f32 %rs25, %f14;}

	// end inline asm
	mul.f32 	%f15, %f19, %f21;
	// begin inline asm
	{  cvt.rn.f16.f32 %rs26, %f15;}

	// end inline asm
	or.b32  	%r57, %r18, %r56;
	setp.lt.s32 	%p12, %r57, 0;
	mov.u16 	%rs50, %rs20;
	@%p12 bra 	$L__BB4_10;
	mad.lo.s32 	%r58, %r18, %r13, %r26;
	add.s32 	%r59, %r58, %r56;
	mad.lo.s32 	%r60, %r59, %r32, %r5;
	mul.wide.s32 	%rd21, %r60, 2;
	add.s64 	%rd22, %rd1, %rd21;
	ld.global.u16 	%rs28, [%rd22];
	// begin inline asm
	{fma.rn.f16 %rs50,%rs28,%rs23,%rs20;
}
	// end inline asm
$L__BB4_10:
	setp.lt.s32 	%p13, %r18, 0;
	setp.ge.s32 	%p14, %r21, %r13;
	or.pred  	%p15, %p13, %p14;
	@%p15 bra 	$L__BB4_12;
	mad.lo.s32 	%r61, %r18, %r13, %r26;
	add.s32 	%r62, %r61, %r21;
	mad.lo.s32 	%r63, %r62, %r32, %r5;
	mul.wide.s32 	%rd23, %r63, 2;
	add.s64 	%rd24, %rd1, %rd23;
	ld.global.u16 	%rs32, [%rd24];
	// begin inline asm
	{fma.rn.f16 %rs50,%rs32,%rs24,%rs50;
}
	// end inline asm
$L__BB4_12:
	setp.lt.s32 	%p16, %r56, 0;
	setp.ge.s32 	%p17, %r20, %r12;
	or.pred  	%p18, %p17, %p16;
	@%p18 bra 	$L__BB4_14;
	add.s32 	%r64, %r26, %r56;
	mad.lo.s32 	%r65, %r20, %r13, %r64;
	mad.lo.s32 	%r66, %r65, %r32, %r5;
	mul.wide.s32 	%rd25, %r66, 2;
	add.s64 	%rd26, %rd1, %rd25;
	ld.global.u16 	%rs36, [%rd26];
	// begin inline asm
	{fma.rn.f16 %rs50,%rs36,%rs25,%rs50;
}
	// end inline asm
$L__BB4_14:
	or.pred  	%p21, %p17, %p14;
	@%p21 bra 	$L__BB4_16;
	mad.lo.s32 	%r67, %r20, %r13, %r26;
	add.s32 	%r68, %r67, %r21;
	mad.lo.s32 	%r69, %r68, %r32, %r5;
	mul.wide.s32 	%rd27, %r69, 2;
	add.s64 	%rd28, %rd1, %rd27;
	ld.global.u16 	%rs40, [%rd28];
	// begin inline asm
	{fma.rn.f16 %rs50,%rs40,%rs26,%rs50;
}
	// end inline asm
$L__BB4_16:
	// begin inline asm
	{fma.rn.f16 %rs53,%rs4,%rs50,%rs53;
}
	// end inline asm
$L__BB4_17:
	add.s32 	%r73, %r73, 1;
	setp.eq.s32 	%p22, %r73, 0;
	add.s32 	%r72, %r72, 1;
	add.s32 	%r71, %r71, 2;
	@%p22 bra 	$L__BB4_18;
	bra.uni 	$L__BB4_7;
$L__BB4_18:
	add.s32 	%r70, %r70, 1;
	setp.ne.s32 	%p23, %r70, %r33;
	@%p23 bra 	$L__BB4_4;
$L__BB4_19:
	ld.param.u64 	%rd33, [_Z30deform_attn_precompute_weightsI6__halfEvPKT_PKlS5_S3_S3_iiiiiiiPS1__param_12];
	cvta.to.global.u64 	%rd29, %rd33;
	mul.wide.s32 	%rd30, %r1, 2;
	add.s64 	%rd31, %rd29, %rd30;
	st.global.u16 	[%rd31], %rs53;
$L__BB4_20:
	ret;

}
	// .globl	_Z23deform_attn_grid_strideI6__halfEvPKT_PKlS5_S3_S3_iiiiiiiPS1_
.visible .entry _Z23deform_attn_grid_strideI6__halfEvPKT_PKlS5_S3_S3_iiiiiiiPS1_(
	.param .u64 .ptr .align 1 _Z23deform_attn_grid_strideI6__halfEvPKT_PKlS5_S3_S3_iiiiiiiPS1__param_0,
	.param .u64 .ptr .align 1 _Z23deform_attn_grid_strideI6__halfEvPKT_PKlS5_S3_S3_iiiiiiiPS1__param_1,
	.param .u64 .ptr .align 1 _Z23deform_attn_grid_strideI6__halfEvPKT_PKlS5_S3_S3_iiiiiiiPS1__param_2,
	.param .u64 .ptr .align 1 _Z23deform_attn_grid_strideI6__halfEvPKT_PKlS5_S3_S3_iiiiiiiPS1__param_3,
	.param .u64 .ptr .align 1 _Z23deform_attn_grid_strideI6__halfEvPKT_PKlS5_S3_S3_iiiiiiiPS1__param_4,
	.param .u32 _Z23deform_attn_grid_strideI6__halfEvPKT_PKlS5_S3_S3_iiiiiiiPS1__param_5,
	.param .u32 _Z23deform_attn_grid_strideI6__halfEvPKT_PKlS5_S3_S3_iiiiiiiPS1__param_6,
	.param .u32 _Z23deform_attn_grid_strideI6__halfEvPKT_PKlS5_S3_S3_iiiiiiiPS1__param_7,
	.param .u32 _Z23deform_attn_grid_strideI6__halfEvPKT_PKlS5_S3_S3_iiiiiiiPS1__param_8,
	.param .u32 _Z23deform_attn_grid_strideI6__halfEvPKT_PKlS5_S3_S3_iiiiiiiPS1__param_9,
	.param .u32 _Z23deform_attn_grid_strideI6__halfEvPKT_PKlS5_S3_S3_iiiiiiiPS1__param_10,
	.param .u32 _Z23deform_attn_grid_strideI6__halfEvPKT_PKlS5_S3_S3_iiiiiiiPS1__param_11,
	.param .u64 .ptr .align 1 _Z23deform_attn_grid_strideI6__halfEvPKT_PKlS5_S3_S3_iiiiiiiPS1__param_12
)
{
	.reg .pred 	%p<27>;
	.reg .b16 	%rs<49>;
	.reg .b32 	%r<87>;
	.reg .b32 	%f<25>;
	.reg .b64 	%rd<37>;

	ld.param.u64 	%rd10, [_Z23deform_attn_grid_strideI6__halfEvPKT_PKlS5_S3_S3_iiiiiiiPS1__param_0];
	ld.param.u64 	%rd6, [_Z23deform_attn_grid_strideI6__halfEvPKT_PKlS5_S3_S3_iiiiiiiPS1__param_1];
	ld.param.u64 	%rd8, [_Z23deform_attn_grid_strideI6__halfEvPKT_PKlS5_S3_S3_iiiiiiiPS1__param_3];
	ld.param.u64 	%rd9, [_Z23deform_attn_grid_strideI6__halfEvPKT_PKlS5_S3_S3_iiiiiiiPS1__param_4];
	ld.param.u32 	%r42, [_Z23deform_attn_grid_strideI6__halfEvPKT_PKlS5_S3_S3_iiiiiiiPS1__param_5];
	ld.param.u32 	%r37, [_Z23deform_attn_grid_strideI6__halfEvPKT_PKlS5_S3_S3_iiiiiiiPS1__param_7];
	ld.param.u32 	%r38, [_Z23deform_attn_grid_strideI6__halfEvPKT_PKlS5_S3_S3_iiiiiiiPS1__param_8];
	ld.param.u32 	%r39, [_Z23deform_attn_grid_strideI6__halfEvPKT_PKlS5_S3_S3_iiiiiiiPS1__param_9];
	ld.param.u32 	%r40, [_Z23deform_attn_grid_strideI6__halfEvPKT_PKlS5_S3_S3_iiiiiiiPS1__param_10];
	ld.param.u32 	%r41, [_Z23deform_attn_grid_strideI6__halfEvPKT_PKlS5_S3_S3_iiiiiiiPS1__param_11];
	ld.param.u64 	%rd11, [_Z23deform_attn_grid_strideI6__halfEvPKT_PKlS5_S3_S3_iiiiiiiPS1__param_12];
	cvta.to.global.u64 	%rd1, %rd10;
	cvta.to.global.u64 	%rd2, %rd11;
	mul.lo.s32 	%r43, %r37, %r42;
	mul.lo.s32 	%r44, %r43, %r38;
	mul.lo.s32 	%r1, %r44, %r40;
	mov.u32 	%r45, %nctaid.x;
	mov.u32 	%r46, %ntid.x;
	mul.lo.s32 	%r2, %r45, %r46;
	mov.u32 	%r47, %ctaid.x;
	mov.u32 	%r48, %tid.x;
	mad.lo.s32 	%r85, %r47, %r46, %r48;
	setp.ge.s32 	%p1, %r85, %r1;
	@%p1 bra 	$L__BB5_23;
	mul.lo.s32 	%r4, %r38, %r37;
	mov.b32 	%r49, 0;
	// begin inline asm
	cvt.rn.f16.s32 %rs15, %r49;
	// end inline asm
	setp.gt.s32 	%p2, %r39, 0;
	@%p2 bra 	$L__BB5_2;
	bra.uni 	$L__BB5_22;
$L__BB5_2:
	setp.gt.s32 	%p4, %r41, 0;
	@%p4 bra 	$L__BB5_3;
	bra.uni 	$L__BB5_21;
$L__BB5_3:
	neg.s32 	%r5, %r41;
	cvta.to.global.u64 	%rd16, %rd8;
	add.s64 	%rd3, %rd16, 2;
	cvta.to.global.u64 	%rd4, %rd6;
	cvta.to.global.u64 	%rd5, %rd9;
	mul.lo.s32 	%r51, %r4, %r40;
$L__BB5_4:
	ld.param.u32 	%r78, [_Z23deform_attn_grid_strideI6__halfEvPKT_PKlS5_S3_S3_iiiiiiiPS1__param_6];
	div.s32 	%r52, %r85, %r51;
	mul.lo.s32 	%r53, %r52, %r51;
	sub.s32 	%r54, %r85, %r53;
	div.s32 	%r55, %r54, %r4;
	mul.lo.s32 	%r56, %r55, %r4;
	sub.s32 	%r57, %r54, %r56;
	div.s32 	%r58, %r57, %r38;
	rem.s32 	%r7, %r54, %r38;
	mad.lo.s32 	%r59, %r52, %r40, %r55;
	mad.lo.s32 	%r60, %r59, %r37, %r58;
	mul.lo.s32 	%r8, %r52, %r78;
	mul.lo.s32 	%r9, %r39, %r60;
	shl.b32 	%r10, %r9, 1;
	mov.b32 	%r80, 0;
	mov.u16 	%rs48, %rs15;
$L__BB5_5:
	shl.b32 	%r12, %r80, 1;
	mul.wide.u32 	%rd17, %r12, 8;
	add.s64 	%rd18, %rd4, %rd17;
	ld.global.u32 	%r13, [%rd18];
	ld.global.u32 	%r14, [%rd18+8];
	setp.eq.s32 	%p6, %r80, 0;
	mov.b32 	%r84, 0;
	@%p6 bra 	$L__BB5_7;
	ld.param.u64 	%rd36, [_Z23deform_attn_grid_strideI6__halfEvPKT_PKlS5_S3_S3_iiiiiiiPS1__param_2];
	cvta.to.global.u64 	%rd19, %rd36;
	mul.wide.u32 	%rd20, %r80, 8;
	add.s64 	%rd21, %rd19, %rd20;
	ld.global.u32 	%r84, [%rd21+-8];
$L__BB5_7:
	cvt.rn.f32.s32 	%f7, %r13;
	cvt.rn.f32.s32 	%f8, %r14;
	add.s32 	%r27, %r84, %r8;
	add.s32 	%r62, %r9, %r80;
	mul.lo.s32 	%r82, %r41, %r62;
	add.s32 	%r63, %r10, %r12;
	mul.lo.s32 	%r81, %r41, %r63;
	mov.u32 	%r83, %r5;
$L__BB5_8:
	mul.wide.s32 	%rd22, %r82, 2;
	add.s64 	%rd23, %rd5, %rd22;
	mul.wide.s32 	%rd24, %r81, 2;
	add.s64 	%rd25, %rd3, %rd24;
	ld.global.u16 	%rs16, [%rd25+-2];
	ld.global.u16 	%rs17, [%rd25];
	ld.global.u16 	%rs4, [%rd23];
	// begin inline asm
	{  cvt.f32.f16 %f9, %rs16;}

	// end inline asm
	add.f32 	%f11, %f9, 0f3F800000;
	mul.f32 	%f12, %f11, %f7;
	fma.rn.f32 	%f1, %f12, 0f3F000000, 0fBF000000;
	// begin inline asm
	{  cvt.f32.f16 %f10, %rs17;}

	// end inline asm
	add.f32 	%f13, %f10, 0f3F800000;
	mul.f32 	%f14, %f13, %f8;
	fma.rn.f32 	%f15, %f14, 0f3F000000, 0fBF000000;
	setp.leu.f32 	%p7, %f1, 0fBF800000;
	setp.leu.f32 	%p8, %f15, 0fBF800000;
	or.pred  	%p9, %p7, %p8;
	setp.geu.f32 	%p10, %f1, %f7;
	or.pred  	%p11, %p10, %p9;
	setp.geu.f32 	%p12, %f15, %f8;
	or.pred  	%p13, %p11, %p12;
	@%p13 bra 	$L__BB5_18;
	cvt.rmi.f32.f32 	%f16, %f1;
	cvt.rzi.s32.f32 	%r19, %f16;
	cvt.rmi.f32.f32 	%f17, %f15;
	cvt.rzi.s32.f32 	%r64, %f17;
	add.s32 	%r21, %r19, 1;
	add.s32 	%r22, %r64, 1;
	cvt.rn.f32.s32 	%f18, %r19;
	sub.f32 	%f3, %f1, %f18;
	cvt.rn.f32.s32 	%f19, %r64;
	sub.f32 	%f4, %f15, %f19;
	mov.f32 	%f20, 0f3F800000;
	sub.f32 	%f5, %f20, %f3;
	sub.f32 	%f6, %f20, %f4;
	or.b32  	%r65, %r19, %r64;
	setp.lt.s32 	%p14, %r65, 0;
	mov.u16 	%rs45, %rs15;
	@%p14 bra 	$L__BB5_11;
	mad.lo.s32 	%r66, %r19, %r14, %r27;
	add.s32 	%r67, %r66, %r64;
	mad.lo.s32 	%r68, %r67, %r38, %r7;
	mul.wide.s32 	%rd26, %r68, 2;
	add.s64 	%rd27, %rd1, %rd26;
	ld.global.u16 	%rs20, [%rd27];
	mul.f32 	%f21, %f5, %f6;
	// begin inline asm
	{  cvt.rn.f16.f32 %rs18, %f21;}

	// end inline asm
	// begin inline asm
	{fma.rn.f16 %rs45,%rs20,%rs18,%rs15;
}
	// end inline asm
$L__BB5_11:
	setp.lt.s32 	%p15, %r19, 0;
	setp.ge.s32 	%p16, %r22, %r14;
	or.pred  	%p17, %p15, %p16;
	@%p17 bra 	$L__BB5_13;
	mad.lo.s32 	%r69, %r19, %r14, %r27;
	add.s32 	%r70, %r69, %r22;
	mad.lo.s32 	%r71, %r70, %r38, %r7;
	mul.wide.s32 	%rd28, %r71, 2;
	add.s64 	%rd29, %rd1, %rd28;
	ld.global.u16 	%rs25, [%rd29];
	mul.f32 	%f22, %f5, %f4;
	// begin inline asm
	{  cvt.rn.f16.f32 %rs23, %f22;}

	// end inline asm
	// begin inline asm
	{fma.rn.f16 %rs45,%rs25,%rs23,%rs45;
}
	// end inline asm
$L__BB5_13:
	setp.lt.s32 	%p18, %r64, 0;
	setp.ge.s32 	%p19, %r21, %r13;
	or.pred  	%p20, %p19, %p18;
	@%p20 bra 	$L__BB5_15;
	add.s32 	%r72, %r27, %r64;
	mad.lo.s32 	%r73, %r21, %r14, %r72;
	mad.lo.s32 	%r74, %r73, %r38, %r7;
	mul.wide.s32 	%rd30, %r74, 2;
	add.s64 	%rd31, %rd1, %rd30;
	ld.global.u16 	%rs30, [%rd31];
	mul.f32 	%f23, %f3, %f6;
	// begin inline asm
	{  cvt.rn.f16.f32 %rs28, %f23;}

	// end inline asm
	// begin inline asm
	{fma.rn.f16 %rs45,%rs30,%rs28,%rs45;
}
	// end inline asm
$L__BB5_15:
	or.pred  	%p23, %p19, %p16;
	@%p23 bra 	$L__BB5_17;
	mad.lo.s32 	%r75, %r21, %r14, %r27;
	add.s32 	%r76, %r75, %r22;
	mad.lo.s32 	%r77, %r76, %r38, %r7;
	mul.wide.s32 	%rd32, %r77, 2;
	add.s64 	%rd33, %rd1, %rd32;
	ld.global.u16 	%rs35, [%rd33];
	mul.f32 	%f24, %f3, %f4;
	// begin inline asm
	{  cvt.rn.f16.f32 %rs33, %f24;}

	// end inline asm
	// begin inline asm
	{fma.rn.f16 %rs45,%rs35,%rs33,%rs45;
}
	// end inline asm
$L__BB5_17:
	// begin inline asm
	{fma.rn.f16 %rs48,%rs4,%rs45,%rs48;
}
	// end inline asm
$L__BB5_18:
	add.s32 	%r83, %r83, 1;
	setp.eq.s32 	%p24, %r83, 0;
	add.s32 	%r82, %r82, 1;
	add.s32 	%r81, %r81, 2;
	@%p24 bra 	$L__BB5_19;
	bra.uni 	$L__BB5_8;
$L__BB5_19:
	add.s32 	%r80, %r80, 1;
	setp.ne.s32 	%p25, %r80, %r39;
	@%p25 bra 	$L__BB5_5;
	mul.wide.s32 	%rd34, %r85, 2;
	add.s64 	%rd35, %rd2, %rd34;
	st.global.u16 	[%rd35], %rs48;
	add.s32 	%r85, %r85, %r2;
	setp.lt.s32 	%p26, %r85, %r1;
	@%p26 bra 	$L__BB5_4;
	bra.uni 	$L__BB5_23;
$L__BB5_21:
	mul.wide.s32 	%rd14, %r85, 2;
	add.s64 	%rd15, %rd2, %rd14;
	st.global.u16 	[%rd15], %rs15;
	add.s32 	%r85, %r85, %r2;
	setp.lt.s32 	%p5, %r85, %r1;
	@%p5 bra 	$L__BB5_21;
	bra.uni 	$L__BB5_23;
$L__BB5_22:
	mul.wide.s32 	%rd12, %r85, 2;
	add.s64 	%rd13, %rd2, %rd12;
	st.global.u16 	[%rd13], %rs15;
	add.s32 	%r85, %r85, %r2;
	setp.lt.s32 	%p3, %r85, %r1;
	@%p3 bra 	$L__BB5_22;
$L__BB5_23:
	ret;

}


// ===== COMPILED SASS (sm_100) =====

	.target	sm_100

	.elftype	@"ET_EXEC"


//--------------------- .note.nv.tkinfo           --------------------------
	.section	.note.nv.tkinfo,"",@"SHT_NOTE"
	.sectionflags	@"SHF_NOTE_NV_TKINFO"
	.tkinfo
        /*0018*/ 	.word	0x00000002
        /*0030*/ 	.string	""
        /*0030*/ 	.string	"ptxas"
        /*0030*/ 	.string	"Cuda compilation tools, release 13.0, V13.0.88"
        /*0030*/ 	.string	"Build cuda_13.0.r13.0/compiler.36424714_0"
        /*0030*/ 	.string	"-arch sm_100 -m 64 "



//--------------------- .note.nv.cuinfo           --------------------------
	.section	.note.nv.cuinfo,"",@"SHT_NOTE"
	.sectionflags	@"SHF_NOTE_NV_CUINFO"
        /*0018*/ 	.short	0x0002
        /*001a*/ 	.short	0x0064
        /*001c*/ 	.short	0x0082
	.zero		2


//--------------------- .nv.info                  --------------------------
	.section	.nv.info,"",@"SHT_CUDA_INFO"
	.align	4


	//----- nvinfo : EIATTR_REGCOUNT
	.align		4
        /*0000*/ 	.byte	0x04, 0x2f
        /*0002*/ 	.short	(.L_1 - .L_0)
	.align		4
.L_0:
        /*0004*/ 	.word	index@(_Z20deform_attn_baselineI6__halfEvPKT_PKlS5_S3_S3_iiiiiiiPS1_)
        /*0008*/ 	.word	0x00000020


	//----- nvinfo : EIATTR_FRAME_SIZE
	.align		4
.L_1:
        /*000c*/ 	.byte	0x04, 0x11
        /*000e*/ 	.short	(.L_3 - .L_2)
	.align		4
.L_2:
        /*0010*/ 	.word	index@(_Z20deform_attn_baselineI6__halfEvPKT_PKlS5_S3_S3_iiiiiiiPS1_)
        /*0014*/ 	.word	0x00000000


	//----- nvinfo : EIATTR_REGCOUNT
	.align		4
.L_3:
        /*0018*/ 	.byte	0x04, 0x2f
        /*001a*/ 	.short	(.L_5 - .L_4)
	.align		4
.L_4:
        /*001c*/ 	.word	index@(_Z23deform_attn_shared_metaI6__halfEvPKT_PKlS5_S3_S3_iiiiiiiPS1_)
        /*0020*/ 	.word	0x00000020


	//----- nvinfo : EIATTR_FRAME_SIZE
	.align		4
.L_5:
        /*0024*/ 	.byte	0x04, 0x11
        /*0026*/ 	.short	(.L_7 - .L_6)
	.align		4
.L_6:
        /*0028*/ 	.word	index@(_Z23deform_attn_shared_metaI6__halfEvPKT_PKlS5_S3_S3_iiiiiiiPS1_)
        /*002c*/ 	.word	0x00000000


	//----- nvinfo : EIATTR_REGCOUNT
	.align		4
.L_7:
        /*0030*/ 	.byte	0x04, 0x2f
        /*0032*/ 	.short	(.L_9 - .L_8)
	.align		4
.L_8:
        /*0034*/ 	.word	index@(_Z20deform_attn_unrolledI6__halfEvPKT_PKlS5_S3_S3_iiiiiiiPS1_)
        /*0038*/ 	.word	0x00000020


	//----- nvinfo : EIATTR_FRAME_SIZE
	.align		4
.L_9:
        /*003c*/ 	.byte	0x04, 0x11
        /*003e*/ 	.short	(.L_11 - .L_10)
	.align		4
.L_10:
        /*0040*/ 	.word	index@(_Z20deform_attn_unrolledI6__halfEvPKT_PKlS5_S3_S3_iiiiiiiPS1_)
        /*0044*/ 	.word	0x00000000


	//----- nvinfo : EIATTR_REGCOUNT
	.align		4
.L_11:
        /*0048*/ 	.byte	0x04, 0x2f
        /*004a*/ 	.short	(.L_13 - .L_12)
	.align		4
.L_12:
        /*004c*/ 	.word	index@(_Z25deform_attn_float2_coordsI6__halfEvPKT_PKlS5_S3_S3_iiiiiiiPS1_)
        /*0050*/ 	.word	0x00000020


	//----- nvinfo : EIATTR_FRAME_SIZE
	.align		4
.L_13:
        /*0054*/ 	.byte	0x04, 0x11
        /*0056*/ 	.short	(.L_15 - .L_14)
	.align		4
.L_14:
        /*0058*/ 	.word	index@(_Z25deform_attn_float2_coordsI6__halfEvPKT_PKlS5_S3_S3_iiiiiiiPS1_)
        /*005c*/ 	.word	0x00000000


	//----- nvinfo : EIATTR_REGCOUNT
	.align		4
.L_15:
        /*0060*/ 	.byte	0x04, 0x2f
        /*0062*/ 	.short	(.L_17 - .L_16)
	.align		4
.L_16:
        /*0064*/ 	.word	index@(_Z30deform_attn_precompute_weightsI6__halfEvPKT_PKlS5_S3_S3_iiiiiiiPS1_)
        /*0068*/ 	.word	0x00000020


	//----- nvinfo : EIATTR_FRAME_SIZE
	.align		4
.L_17:
        /*006c*/ 	.byte	0x04, 0x11
        /*006e*/ 	.short	(.L_19 - .L_18)
	.align		4
.L_18:
        /*0070*/ 	.word	index@(_Z30deform_attn_precompute_weightsI6__halfEvPKT_PKlS5_S3_S3_iiiiiiiPS1_)
        /*0074*/ 	.word	0x00000000


	//----- nvinfo : EIATTR_REGCOUNT
	.align		4
.L_19:
        /*0078*/ 	.byte	0x04, 0x2f
        /*007a*/ 	.short	(.L_21 - .L_20)
	.align		4
.L_20:
        /*007c*/ 	.word	index@(_Z23deform_attn_grid_strideI6__halfEvPKT_PKlS5_S3_S3_iiiiiiiPS1_)
        /*0080*/ 	.word	0x00000020


	//----- nvinfo : EIATTR_FRAME_SIZE
	.align		4
.L_21:
        /*0084*/ 	.byte	0x04, 0x11
        /*0086*/ 	.short	(.L_23 - .L_22)
	.align		4
.L_22:
        /*0088*/ 	.word	index@(_Z23deform_attn_grid_strideI6__halfEvPKT_PKlS5_S3_S3_iiiiiiiPS1_)
        /*008c*/ 	.word	0x00000000


	//----- nvinfo : EIATTR_MIN_STACK_SIZE
	.align		4
.L_23:
        /*0090*/ 	.byte	0x04, 0x12
        /*0092*/ 	.short	(.L_25 - .L_24)
	.align		4
.L_24:
        /*0094*/ 	.word	index@(_Z23deform_attn_grid_strideI6__halfEvPKT_PKlS5_S3_S3_iiiiiiiPS1_)
        /*0098*/ 	.word	0x00000000


	//----- nvinfo : EIATTR_MIN_STACK_SIZE
	.align		4
.L_25:
        /*009c*/ 	.byte	0x04, 0x12
        /*009e*/ 	.short	(.L_27 - .L_26)
	.align		4
.L_26:
        /*00a0*/ 	.word	index@(_Z30deform_attn_precompute_weightsI6__halfEvPKT_PKlS5_S3_S3_iiiiiiiPS1_)
        /*00a4*/ 	.word	0x00000000


	//----- nvinfo : EIATTR_MIN_STACK_SIZE
	.align		4
.L_27:
        /*00a8*/ 	.byte	0x04, 0x12
        /*00aa*/ 	.short	(.L_29 - .L_28)
	.align		4
.L_28:
        /*00ac*/ 	.word	index@(_Z25deform_attn_float2_coordsI6__halfEvPKT_PKlS5_S3_S3_iiiiiiiPS1_)
        /*00b0*/ 	.word	0x00000000


	//----- nvinfo : EIATTR_MIN_STACK_SIZE
	.align		4
.L_29:
        /*00b4*/ 	.byte	0x04, 0x12
        /*00b6*/ 	.short	(.L_31 - .L_30)
	.align		4
.L_30:
        /*00b8*/ 	.word	index@(_Z20deform_attn_unrolledI6__halfEvPKT_PKlS5_S3_S3_iiiiiiiPS1_)
        /*00bc*/ 	.word	0x00000000


	//----- nvinfo : EIATTR_MIN_STACK_SIZE
	.align		4
.L_31:
        /*00c0*/ 	.byte	0x04, 0x12
        /*00c2*/ 	.short	(.L_33 - .L_32)
	.align		4
.L_32:
        /*00c4*/ 	.word	index@(_Z23deform_attn_shared_metaI6__halfEvPKT_PKlS5_S3_S3_iiiiiiiPS1_)
        /*00c8*/ 	.word	0x00000000


	//----- nvinfo : EIATTR_MIN_STACK_SIZE
	.align		4
.L_33:
        /*00cc*/ 	.byte	0x04, 0x12
        /*00ce*/ 	.short	(.L_35 - .L_34)
	.align		4
.L_34:
        /*00d0*/ 	.word	index@(_Z20deform_attn_baselineI6__halfEvPKT_PKlS5_S3_S3_iiiiiiiPS1_)
        /*00d4*/ 	.word	0x00000000
.L_35:


//--------------------- .nv.compat                --------------------------
	.section	.nv.compat,"",@"SHT_CUDA_COMPAT_INFO"
	.align	4
        /*0000*/ 	.byte	0x02, 0x09, 0x00, 0x00, 0x02, 0x02, 0x01, 0x00, 0x02, 0x05, 0x05, 0x00, 0x03, 0x07, 0x01, 0x01
        /*0010*/ 	.byte	0x02, 0x03, 0x00, 0x00, 0x02, 0x06, 0x01, 0x00, 0x04, 0x0b, 0x08, 0x00, 0x01, 0x00, 0x00, 0x00
        /*0020*/ 	.byte	0x00, 0x00, 0x00, 0x00


//--------------------- .nv.info._Z23deform_attn_grid_strideI6__halfEvPKT_PKlS5_S3_S3_iiiiiiiPS1_ --------------------------
	.section	.nv.info._Z23deform_attn_grid_strideI6__halfEvPKT_PKlS5_S3_S3_iiiiiiiPS1_,"",@"SHT_CUDA_INFO"
	.sectionflags	@""
	.align	4


	//----- nvinfo : EIATTR_CUDA_API_VERSION
	.align		4
        /*0000*/ 	.byte	0x04, 0x37
        /*0002*/ 	.short	(.L_37 - .L_36)
.L_36:
        /*0004*/ 	.word	0x00000082


	//----- nvinfo : EIATTR_KPARAM_INFO
	.align		4
.L_37:
        /*0008*/ 	.byte	0x04, 0x17
        /*000a*/ 	.short	(.L_39 - .L_38)
.L_38:
        /*000c*/ 	.word	0x00000000
        /*0010*/ 	.short	0x000c
        /*0012*/ 	.short	0x0048
        /*0014*/ 	.byte	0x00, 0xf5, 0x21, 0x00


	//----- nvinfo : EIATTR_KPARAM_INFO
	.align		4
.L_39:
        /*0018*/ 	.byte	0x04, 0x17
        /*001a*/ 	.short	(.L_41 - .L_40)
.L_40:
        /*001c*/ 	.word	0x00000000
        /*0020*/ 	.short	0x000b
        /*0022*/ 	.short	0x0040
        /*0024*/ 	.byte	0x00, 0xf0, 0x11, 0x00


	//----- nvinfo : EIATTR_KPARAM_INFO
	.align		4
.L_41:
        /*0028*/ 	.byte	0x04, 0x17
        /*002a*/ 	.short	(.L_43 - .L_42)
.L_42:
        /*002c*/ 	.word	0x00000000
        /*0030*/ 	.short	0x000a
        /*0032*/ 	.short	0x003c
        /*0034*/ 	.byte	0x00, 0xf0, 0x11, 0x00


	//----- nvinfo : EIATTR_KPARAM_INFO
	.align		4
.L_43:
        /*0038*/ 	.byte	0x04, 0x17
        /*003a*/ 	.short	(.L_45 - .L_44)
.L_44:
        /*003c*/ 	.word	0x00000000
        /*0040*/ 	.short	0x0009
        /*0042*/ 	.short	0x0038
        /*0044*/ 	.byte	0x00, 0xf0, 0x11, 0x00


	//----- nvinfo : EIATTR_KPARAM_INFO
	.align		4
.L_45:
        /*0048*/ 	.byte	0x04, 0x17
        /*004a*/ 	.short	(.L_47 - .L_46)
.L_46:
        /*004c*/ 	.word	0x00000000
        /*0050*/ 	.short	0x0008
        /*0052*/ 	.short	0x0034
        /*0054*/ 	.byte	0x00, 0xf0, 0x11, 0x00


	//----- nvinfo : EIATTR_KPARAM_INFO
	.align		4
.L_47:
        /*0058*/ 	.byte	0x04, 0x17
        /*005a*/ 	.short	(.L_49 - .L_48)
.L_48:
        /*005c*/ 	.word	0x00000000
        /*0060*/ 	.short	0x0007
        /*0062*/ 	.short	0x0030
        /*0064*/ 	.byte	0x00, 0xf0, 0x11, 0x00


	//----- nvinfo : EIATTR_KPARAM_INFO
	.align		4
.L_49:
        /*0068*/ 	.byte	0x04, 0x17
        /*006a*/ 	.short	(.L_51 - .L_50)
.L_50:
        /*006c*/ 	.word	0x00000000
        /*0070*/ 	.short	0x0006
        /*0072*/ 	.short	0x002c
        /*0074*/ 	.byte	0x00, 0xf0, 0x11, 0x00


	//----- nvinfo : EIATTR_KPARAM_INFO
	.align		4
.L_51:
        /*0078*/ 	.byte	0x04, 0x17
        /*007a*/ 	.short	(.L_53 - .L_52)
.L_52:
        /*007c*/ 	.word	0x00000000
        /*0080*/ 	.short	0x0005
        /*0082*/ 	.short	0x0028
        /*0084*/ 	.byte	0x00, 0xf0, 0x11, 0x00


	//----- nvinfo : EIATTR_KPARAM_INFO
	.align		4
.L_53:
        /*0088*/ 	.byte	0x04, 0x17
        /*008a*/ 	.short	(.L_55 - .L_54)
.L_54:
        /*008c*/ 	.word	0x00000000
        /*0090*/ 	.short	0x0004
        /*0092*/ 	.short	0x0020
        /*0094*/ 	.byte	0x00, 0xf5, 0x21, 0x00


	//----- nvinfo : EIATTR_KPARAM_INFO
	.align		4
.L_55:
        /*0098*/ 	.byte	0x04, 0x17
        /*009a*/ 	.short	(.L_57 - .L_56)
.L_56:
        /*009c*/ 	.word	0x00000000
        /*00a0*/ 	.short	0x0003
        /*00a2*/ 	.short	0x0018
        /*00a4*/ 	.byte	0x00, 0xf5, 0x21, 0x00


	//----- nvinfo : EIATTR_KPARAM_INFO
	.align		4
.L_57:
        /*00a8*/ 	.byte	0x04, 0x17
        /*00aa*/ 	.short	(.L_59 - .L_58)
.L_58:
        /*00ac*/ 	.word	0x00000000
        /*00b0*/ 	.short	0x0002
        /*00b2*/ 	.short	0x0010
        /*00b4*/ 	.byte	0x00, 0xf5, 0x21, 0x00


	//----- nvinfo : EIATTR_KPARAM_INFO
	.align		4
.L_59:
        /*00b8*/ 	.byte	0x04, 0x17
        /*00ba*/ 	.short	(.L_61 - .L_60)
.L_60:
        /*00bc*/ 	.word	0x00000000
        /*00c0*/ 	.short	0x0001
        /*00c2*/ 	.short	0x0008
        /*00c4*/ 	.byte	0x00, 0xf5, 0x21, 0x00


	//----- nvinfo : EIATTR_KPARAM_INFO
	.align		4
.L_61:
        /*00c8*/ 	.byte	0x04, 0x17
        /*00ca*/ 	.short	(.L_63 - .L_62)
.L_62:
        /*00cc*/ 	.word	0x00000000
        /*00d0*/ 	.short	0x0000
        /*00d2*/ 	.short	0x0000
        /*00d4*/ 	.byte	0x00, 0xf5, 0x21, 0x00


	//----- nvinfo : EIATTR_SPARSE_MMA_MASK
	.align		4
.L_63:
        /*00d8*/ 	.byte	0x03, 0x50
        /*00da*/ 	.short	0x0000


	//----- nvinfo : EIATTR_MAXREG_COUNT
	.align		4
        /*00dc*/ 	.byte	0x03, 0x1b
        /*00de*/ 	.short	0x00ff


	//----- nvinfo : EIATTR_MERCURY_ISA_VERSION
	.align		4
        /*00e0*/ 	.byte	0x03, 0x5f
        /*00e2*/ 	.short	0x0101


	//----- nvinfo : EIATTR_VRC_CTA_INIT_COUNT
	.align		4
        /*00e4*/ 	.byte	0x02, 0x4a
	.zero		1
	.zero		1


	//----- nvinfo : EIATTR_EXIT_INSTR_OFFSETS
	.align		4
        /*00e8*/ 	.byte	0x04, 0x1c
        /*00ea*/ 	.short	(.L_65 - .L_64)


	//   ....[0]....
.L_64:
        /*00ec*/ 	.word	0x000000e0


	//   ....[1]....
        /*00f0*/ 	.word	0x00000190


	//   ....[2]....
        /*00f4*/ 	.word	0x00000230


	//   ....[3]....
        /*00f8*/ 	.word	0x000010b0


	//----- nvinfo : EIATTR_CRS_STACK_SIZE
	.align		4
.L_65:
        /*00fc*/ 	.byte	0x04, 0x1e
        /*00fe*/ 	.short	(.L_67 - .L_66)
.L_66:
        /*0100*/ 	.word	0x00000000


	//----- nvinfo : EIATTR_CBANK_PARAM_SIZE
	.align		4
.L_67:
        /*0104*/ 	.byte	0x03, 0x19
        /*0106*/ 	.short	0x0050


	//----- nvinfo : EIATTR_PARAM_CBANK
	.align		4
        /*0108*/ 	.byte	0x04, 0x0a
        /*010a*/ 	.short	(.L_69 - .L_68)
	.align		4
.L_68:
        /*010c*/ 	.word	index@(.nv.constant0._Z23deform_attn_grid_strideI6__halfEvPKT_PKlS5_S3_S3_iiiiiiiPS1_)
        /*0110*/ 	.short	0x0380
        /*0112*/ 	.short	0x0050


	//----- nvinfo : EIATTR_SW_WAR
	.align		4
.L_69:
        /*0114*/ 	.byte	0x04, 0x36
        /*0116*/ 	.short	(.L_71 - .L_70)
.L_70:
        /*0118*/ 	.word	0x00000008
.L_71:


//--------------------- .nv.info._Z30deform_attn_precompute_weightsI6__halfEvPKT_PKlS5_S3_S3_iiiiiiiPS1_ --------------------------
	.section	.nv.info._Z30deform_attn_precompute_weightsI6__halfEvPKT_PKlS5_S3_S3_iiiiiiiPS1_,"",@"SHT_CUDA_INFO"
	.sectionflags	@""
	.align	4


	//----- nvinfo : EIATTR_CUDA_API_VERSION
	.align		4
        /*0000*/ 	.byte	0x04, 0x37
        /*0002*/ 	.short	(.L_73 - .L_72)
.L_72:
        /*0004*/ 	.word	0x00000082


	//----- nvinfo : EIATTR_KPARAM_INFO
	.align		4
.L_73:
        /*0008*/ 	.byte	0x04, 0x17
        /*000a*/ 	.short	(.L_75 - .L_74)
.L_74:
        /*000c*/ 	.word	0x00000000
        /*0010*/ 	.short	0x000c
        /*0012*/ 	.short	0x0048
        /*0014*/ 	.byte	0x00, 0xf5, 0x21, 0x00


	//----- nvinfo : EIATTR_KPARAM_INFO
	.align		4
.L_75:
        /*0018*/ 	.byte	0x04, 0x17
        /*001a*/ 	.short	(.L_77 - .L_76)
.L_76:
        /*001c*/ 	.word	0x00000000
        /*0020*/ 	.short	0x000b
        /*0022*/ 	.short	0x0040
        /*0024*/ 	.byte	0x00, 0xf0, 0x11, 0x00


	//----- nvinfo : EIATTR_KPARAM_INFO
	.align		4
.L_77:
        /*0028*/ 	.byte	0x04, 0x17
        /*002a*/ 	.short	(.L_79 - .L_78)
.L_78:
        /*002c*/ 	.word	0x00000000
        /*0030*/ 	.short	0x000a
        /*0032*/ 	.short	0x003c
        /*0034*/ 	.byte	0x00, 0xf0, 0x11, 0x00


	//----- nvinfo : EIATTR_KPARAM_INFO
	.align		4
.L_79:
        /*0038*/ 	.byte	0x04, 0x17
        /*003a*/ 	.short	(.L_81 - .L_80)
.L_80:
        /*003c*/ 	.word	0x00000000
        /*0040*/ 	.short	0x0009
        /*0042*/ 	.short	0x0038
        /*0044*/ 	.byte	0x00, 0xf0, 0x11, 0x00


	//----- nvinfo : EIATTR_KPARAM_INFO
	.align		4
.L_81:
        /*0048*/ 	.byte	0x04, 0x17
        /*004a*/ 	.short	(.L_83 - .L_82)
.L_82:
        /*004c*/ 	.word	0x00000000
        /*0050*/ 	.short	0x0008
        /*0052*/ 	.short	0x0034
        /*0054*/ 	.byte	0x00, 0xf0, 0x11, 0x00


	//----- nvinfo : EIATTR_KPARAM_INFO
	.align		4
.L_83:
        /*0058*/ 	.byte	0x04, 0x17
        /*005a*/ 	.short	(.L_85 - .L_84)
.L_84:
        /*005c*/ 	.word	0x00000000
        /*0060*/ 	.short	0x0007
        /*0062*/ 	.short	0x0030
        /*0064*/ 	.byte	0x00, 0xf0, 0x11, 0x00


	//----- nvinfo : EIATTR_KPARAM_INFO
	.align		4
.L_85:
        /*0068*/ 	.byte	0x04, 0x17
        /*006a*/ 	.short	(.L_87 - .L_86)
.L_86:
        /*006c*/ 	.word	0x00000000
        /*0070*/ 	.short	0x0006
        /*0072*/ 	.short	0x002c
        /*0074*/ 	.byte	0x00, 0xf0, 0x11, 0x00


	//----- nvinfo : EIATTR_KPARAM_INFO
	.align		4
.L_87:
        /*0078*/ 	.byte	0x04, 0x17
        /*007a*/ 	.short	(.L_89 - .L_88)
.L_88:
        /*007c*/ 	.word	0x00000000
        /*0080*/ 	.short	0x0005
        /*0082*/ 	.short	0x0028
        /*0084*/ 	.byte	0x00, 0xf0, 0x11, 0x00


	//----- nvinfo : EIATTR_KPARAM_INFO
	.align		4
.L_89:
        /*0088*/ 	.byte	0x04, 0x17
        /*008a*/ 	.short	(.L_91 - .L_90)
.L_90:
        /*008c*/ 	.word	0x00000000
        /*0090*/ 	.short	0x0004
        /*0092*/ 	.short	0x0020
        /*0094*/ 	.byte	0x00, 0xf5, 0x21, 0x00


	//----- nvinfo : EIATTR_KPARAM_INFO
	.align		4
.L_91:
        /*0098*/ 	.byte	0x04, 0x17
        /*009a*/ 	.short	(.L_93 - .L_92)
.L_92:
        /*009c*/ 	.word	0x00000000
        /*00a0*/ 	.short	0x0003
        /*00a2*/ 	.short	0x0018
        /*00a4*/ 	.byte	0x00, 0xf5, 0x21, 0x00


	//----- nvinfo : EIATTR_KPARAM_INFO
	.align		4
.L_93:
        /*00a8*/ 	.byte	0x04, 0x17
        /*00aa*/ 	.short	(.L_95 - .L_94)
.L_94:
        /*00ac*/ 	.word	0x00000000
        /*00b0*/ 	.short	0x0002
        /*00b2*/ 	.short	0x0010
        /*00b4*/ 	.byte	0x00, 0xf5, 0x21, 0x00


	//----- nvinfo : EIATTR_KPARAM_INFO
	.align		4
.L_95:
        /*00b8*/ 	.byte	0x04, 0x17
        /*00ba*/ 	.short	(.L_97 - .L_96)
.L_96:
        /*00bc*/ 	.word	0x00000000
        /*00c0*/ 	.short	0x0001
        /*00c2*/ 	.short	0x0008
        /*00c4*/ 	.byte	0x00, 0xf5, 0x21, 0x00


	//----- nvinfo : EIATTR_KPARAM_INFO
	.align		4
.L_97:
        /*00c8*/ 	.byte	0x04, 0x17
        /*00ca*/ 	.short	(.L_99 - .L_98)
.L_98:
        /*00cc*/ 	.word	0x00000000
        /*00d0*/ 	.short	0x0000
        /*00d2*/ 	.short	0x0000
        /*00d4*/ 	.byte	0x00, 0xf5, 0x21, 0x00


	//----- nvinfo : EIATTR_SPARSE_MMA_MASK
	.align		4
.L_99:
        /*00d8*/ 	.byte	0x03, 0x50
        /*00da*/ 	.short	0x0000


	//----- nvinfo : EIATTR_MAXREG_COUNT
	.align		4
        /*00dc*/ 	.byte	0x03, 0x1b
        /*00de*/ 	.short	0x00ff


	//----- nvinfo : EIATTR_MERCURY_ISA_VERSION
	.align		4
        /*00e0*/ 	.byte	0x03, 0x5f
        /*00e2*/ 	.short	0x0101


	//----- nvinfo : EIATTR_VRC_CTA_INIT_COUNT
	.align		4
        /*00e4*/ 	.byte	0x02, 0x4a
	.zero		1
	.zero		1


	//----- nvinfo : EIATTR_EXIT_INSTR_OFFSETS
	.align		4
        /*00e8*/ 	.byte	0x04, 0x1c
        /*00ea*/ 	.short	(.L_101 - .L_100)


	//   ....[0]....
.L_100:
        /*00ec*/ 	.word	0x000000c0


	//   ....[1]....
        /*00f0*/ 	.word	0x000013f0


	//----- nvinfo : EIATTR_CRS_STACK_SIZE
	.align		4
.L_101:
        /*00f4*/ 	.byte	0x04, 0x1e
        /*00f6*/ 	.short	(.L_103 - .L_102)
.L_102:
        /*00f8*/ 	.word	0x00000000


	//----- nvinfo : EIATTR_CBANK_PARAM_SIZE
	.align		4
.L_103:
        /*00fc*/ 	.byte	0x03, 0x19
        /*00fe*/ 	.short	0x0050


	//----- nvinfo : EIATTR_PARAM_CBANK
	.align		4
        /*0100*/ 	.byte	0x04, 0x0a
        /*0102*/ 	.short	(.L_105 - .L_104)
	.align		4
.L_104:
        /*0104*/ 	.word	index@(.nv.constant0._Z30deform_attn_precompute_weightsI6__halfEvPKT_PKlS5_S3_S3_iiiiiiiPS1_)
        /*0108*/ 	.short	0x0380
        /*010a*/ 	.short	0x0050


	//----- nvinfo : EIATTR_SW_WAR
	.align		4
.L_105:
        /*010c*/ 	.byte	0x04, 0x36
        /*010e*/ 	.short	(.L_107 - .L_106)
.L_106:
        /*0110*/ 	.word	0x00000008
.L_107:


//--------------------- .nv.info._Z25deform_attn_float2_coordsI6__halfEvPKT_PKlS5_S3_S3_iiiiiiiPS1_ --------------------------
	.section	.nv.info._Z25deform_attn_float2_coordsI6__halfEvPKT_PKlS5_S3_S3_iiiiiiiPS1_,"",@"SHT_CUDA_INFO"
	.sectionflags	@""
	.align	4


	//----- nvinfo : EIATTR_CUDA_API_VERSION
	.align		4
        /*0000*/ 	.byte	0x04, 0x37
        /*0002*/ 	.short	(.L_109 - .L_108)
.L_108:
        /*0004*/ 	.word	0x00000082


	//----- nvinfo : EIATTR_KPARAM_INFO
	.align		4
.L_109:
        /*0008*/ 	.byte	0x04, 0x17
        /*000a*/ 	.short	(.L_111 - .L_110)
.L_110:
        /*000c*/ 	.word	0x00000000
        /*0010*/ 	.short	0x000c
        /*0012*/ 	.short	0x0048
        /*0014*/ 	.byte	0x00, 0xf5, 0x21, 0x00


	//----- nvinfo : EIATTR_KPARAM_INFO
	.align		4
.L_111:
        /*0018*/ 	.byte	0x04, 0x17
        /*001a*/ 	.short	(.L_113 - .L_112)
.L_112:
        /*001c*/ 	.word	0x00000000
        /*0020*/ 	.short	0x000b
        /*0022*/ 	.short	0x0040
        /*0024*/ 	.byte	0x00, 0xf0, 0x11, 0x00


	//----- nvinfo : EIATTR_KPARAM_INFO
	.align		4
.L_113:
        /*0028*/ 	.byte	0x04, 0x17
        /*002a*/ 	.short	(.L_115 - .L_114)
.L_114:
        /*002c*/ 	.word	0x00000000
        /*0030*/ 	.short	0x000a
        /*0032*/ 	.short	0x003c
        /*0034*/ 	.byte	0x00, 0xf0, 0x11, 0x00


	//----- nvinfo : EIATTR_KPARAM_INFO
	.align		4
.L_115:
        /*0038*/ 	.byte	0x04, 0x17
        /*003a*/ 	.short	(.L_117 - .L_116)
.L_116:
        /*003c*/ 	.word	0x00000000
        /*0040*/ 	.short	0x0009
        /*0042*/ 	.short	0x0038
        /*0044*/ 	.byte	0x00, 0xf0, 0x11, 0x00


	//----- nvinfo : EIATTR_KPARAM_INFO
	.align		4
.L_117:
        /*0048*/ 	.byte	0x04, 0x17
        /*004a*/ 	.short	(.L_119 - .L_118)
.L_118:
        /*004c*/ 	.word	0x00000000
        /*0050*/ 	.short	0x0008
        /*0052*/ 	.short	0x0034
        /*0054*/ 	.byte	0x00, 0xf0, 0x11, 0x00


	//----- nvinfo : EIATTR_KPARAM_INFO
	.align		4
.L_119:
        /*0058*/ 	.byte	0x04, 0x17
        /*005a*/ 	.short	(.L_121 - .L_120)
.L_120:
        /*005c*/ 	.word	0x00000000
        /*0060*/ 	.short	0x0007
        /*0062*/ 	.short	0x0030
        /*0064*/ 	.byte	0x00, 0xf0, 0x11, 0x00


	//----- nvinfo : EIATTR_KPARAM_INFO
	.align		4
.L_121:
        /*0068*/ 	.byte	0x04, 0x17
        /*006a*/ 	.short	(.L_123 - .L_122)
.L_122:
        /*006c*/ 	.word	0x00000000
        /*0070*/ 	.short	0x0006
        /*0072*/ 	.short	0x002c
        /*0074*/ 	.byte	0x00, 0xf0, 0x11, 0x00


	//----- nvinfo : EIATTR_KPARAM_INFO
	.align		4
.L_123:
        /*0078*/ 	.byte	0x04, 0x17
        /*007a*/ 	.short	(.L_125 - .L_124)
.L_124:
        /*007c*/ 	.word	0x00000000
        /*0080*/ 	.short	0x0005
        /*0082*/ 	.short	0x0028
        /*0084*/ 	.byte	0x00, 0xf0, 0x11, 0x00


	//----- nvinfo : EIATTR_KPARAM_INFO
	.align		4
.L_125:
        /*0088*/ 	.byte	0x04, 0x17
        /*008a*/ 	.short	(.L_127 - .L_126)
.L_126:
        /*008c*/ 	.word	0x00000000
        /*0090*/ 	.short	0x0004
        /*0092*/ 	.short	0x0020
        /*0094*/ 	.byte	0x00, 0xf5, 0x21, 0x00


	//----- nvinfo : EIATTR_KPARAM_INFO
	.align		4
.L_127:
        /*0098*/ 	.byte	0x04, 0x17
        /*009a*/ 	.short	(.L_129 - .L_128)
.L_128:
        /*009c*/ 	.word	0x00000000
        /*00a0*/ 	.short	0x0003
        /*00a2*/ 	.short	0x0018
        /*00a4*/ 	.byte	0x00, 0xf5, 0x21, 0x00


	//----- nvinfo : EIATTR_KPARAM_INFO
	.align		4
.L_129:
        /*00a8*/ 	.byte	0x04, 0x17
        /*00aa*/ 	.short	(.L_131 - .L_130)
.L_130:
        /*00ac*/ 	.word	0x00000000
        /*00b0*/ 	.short	0x0002
        /*00b2*/ 	.short	0x0010
        /*00b4*/ 	.byte	0x00, 0xf5, 0x21, 0x00


	//----- nvinfo : EIATTR_KPARAM_INFO
	.align		4
.L_131:
        /*00b8*/ 	.byte	0x04, 0x17
        /*00ba*/ 	.short	(.L_133 - .L_132)
.L_132:
        /*00bc*/ 	.word	0x00000000
        /*00c0*/ 	.short	0x0001
        /*00c2*/ 	.short	0x0008
        /*00c4*/ 	.byte	0x00, 0xf5, 0x21, 0x00


	//----- nvinfo : EIATTR_KPARAM_INFO
	.align		4
.L_133:
        /*00c8*/ 	.byte	0x04, 0x17
        /*00ca*/ 	.short	(.L_135 - .L_134)
.L_134:
        /*00cc*/ 	.word	0x00000000
        /*00d0*/ 	.short	0x0000
        /*00d2*/ 	.short	0x0000
        /*00d4*/ 	.byte	0x00, 0xf5, 0x21, 0x00


	//----- nvinfo : EIATTR_SPARSE_MMA_MASK
	.align		4
.L_135:
        /*00d8*/ 	.byte	0x03, 0x50
        /*00da*/ 	.short	0x0000


	//----- nvinfo : EIATTR_MAXREG_COUNT
	.align		4
        /*00dc*/ 	.byte	0x03, 0x1b
        /*00de*/ 	.short	0x00ff


	//----- nvinfo : EIATTR_MERCURY_ISA_VERSION
	.align		4
        /*00e0*/ 	.byte	0x03, 0x5f
        /*00e2*/ 	.short	0x0101


	//----- nvinfo : EIATTR_VRC_CTA_INIT_COUNT
	.align		4
        /*00e4*/ 	.byte	0x02, 0x4a
	.zero		1
	.zero		1


	//----- nvinfo : EIATTR_EXIT_INSTR_OFFSETS
	.align		4
        /*00e8*/ 	.byte	0x04, 0x1c
        /*00ea*/ 	.short	(.L_137 - .L_136)


	//   ....[0]....
.L_136:
        /*00ec*/ 	.word	0x000000c0


	//   ....[1]....
        /*00f0*/ 	.word	0x000013d0


	//----- nvinfo : EIATTR_CRS_STACK_SIZE
	.align		4
.L_137:
        /*00f4*/ 	.byte	0x04, 0x1e
        /*00f6*/ 	.short	(.L_139 - .L_138)
.L_138:
        /*00f8*/ 	.word	0x00000000


	//----- nvinfo : EIATTR_CBANK_PARAM_SIZE
	.align		4
.L_139:
        /*00fc*/ 	.byte	0x03, 0x19
        /*00fe*/ 	.short	0x0050


	//----- nvinfo : EIATTR_PARAM_CBANK
	.align		4
        /*0100*/ 	.byte	0x04, 0x0a
        /*0102*/ 	.short	(.L_141 - .L_140)
	.align		4
.L_140:
        /*0104*/ 	.word	index@(.nv.constant0._Z25deform_attn_float2_coordsI6__halfEvPKT_PKlS5_S3_S3_iiiiiiiPS1_)
        /*0108*/ 	.short	0x0380
        /*010a*/ 	.short	0x0050


	//----- nvinfo : EIATTR_SW_WAR
	.align		4
.L_141:
        /*010c*/ 	.byte	0x04, 0x36
        /*010e*/ 	.short	(.L_143 - .L_142)
.L_142:
        /*0110*/ 	.word	0x00000008
.L_143:


//--------------------- .nv.info._Z20deform_attn_unrolledI6__halfEvPKT_PKlS5_S3_S3_iiiiiiiPS1_ --------------------------
	.section	.nv.info._Z20deform_attn_unrolledI6__halfEvPKT_PKlS5_S3_S3_iiiiiiiPS1_,"",@"SHT_CUDA_INFO"
	.sectionflags	@""
	.align	4


	//----- nvinfo : EIATTR_CUDA_API_VERSION
	.align		4
        /*0000*/ 	.byte	0x04, 0x37
        /*0002*/ 	.short	(.L_145 - .L_144)
.L_144:
        /*0004*/ 	.word	0x00000082


	//----- nvinfo : EIATTR_KPARAM_INFO
	.align		4
.L_145:
        /*0008*/ 	.byte	0x04, 0x17
        /*000a*/ 	.short	(.L_147 - .L_146)
.L_146:
        /*000c*/ 	.word	0x00000000
        /*0010*/ 	.short	0x000c
        /*0012*/ 	.short	0x0048
        /*0014*/ 	.byte	0x00, 0xf5, 0x21, 0x00


	//----- nvinfo : EIATTR_KPARAM_INFO
	.align		4
.L_147:
        /*0018*/ 	.byte	0x04, 0x17
        /*001a*/ 	.short	(.L_149 - .L_148)
.L_148:
        /*001c*/ 	.word	0x00000000
        /*0020*/ 	.short	0x000b
        /*0022*/ 	.short	0x0040
        /*0024*/ 	.byte	0x00, 0xf0, 0x11, 0x00


	//----- nvinfo : EIATTR_KPARAM_INFO
	.align		4
.L_149:
        /*0028*/ 	.byte	0x04, 0x17
        /*002a*/ 	.short	(.L_151 - .L_150)
.L_150:
        /*002c*/ 	.word	0x00000000
        /*0030*/ 	.short	0x000a
        /*0032*/ 	.short	0x003c
        /*0034*/ 	.byte	0x00, 0xf0, 0x11, 0x00


	//----- nvinfo : EIATTR_KPARAM_INFO
	.align		4
.L_151:
        /*0038*/ 	.byte	0x04, 0x17
        /*003a*/ 	.short	(.L_153 - .L_152)
.L_152:
        /*003c*/ 	.word	0x00000000
        /*0040*/ 	.short	0x0009
        /*0042*/ 	.short	0x0038
        /*0044*/ 	.byte	0x00, 0xf0, 0x11, 0x00


	//----- nvinfo : EIATTR_KPARAM_INFO
	.align		4
.L_153:
        /*0048*/ 	.byte	0x04, 0x17
        /*004a*/ 	.short	(.L_155 - .L_154)
.L_154:
        /*004c*/ 	.word	0x00000000
        /*0050*/ 	.short	0x0008
        /*0052*/ 	.short	0x0034
        /*0054*/ 	.byte	0x00, 0xf0, 0x11, 0x00


	//----- nvinfo : EIATTR_KPARAM_INFO
	.align		4
.L_155:
        /*0058*/ 	.byte	0x04, 0x17
        /*005a*/ 	.short	(.L_157 - .L_156)
.L_156:
        /*005c*/ 	.word	0x00000000
        /*0060*/ 	.short	0x0007
        /*0062*/ 	.short	0x0030
        /*0064*/ 	.byte	0x00, 0xf0, 0x11, 0x00


	//----- nvinfo : EIATTR_KPARAM_INFO
	.align		4
.L_157:
        /*0068*/ 	.byte	0x04, 0x17
        /*006a*/ 	.short	(.L_159 - .L_158)
.L_158:
        /*006c*/ 	.word	0x00000000
        /*0070*/ 	.short	0x0006
        /*0072*/ 	.short	0x002c
        /*0074*/ 	.byte	0x00, 0xf0, 0x11, 0x00


	//----- nvinfo : EIATTR_KPARAM_INFO
	.align		4
.L_159:
        /*0078*/ 	.byte	0x04, 0x17
        /*007a*/ 	.short	(.L_161 - .L_160)
.L_160:
        /*007c*/ 	.word	0x00000000
        /*0080*/ 	.short	0x0005
        /*0082*/ 	.short	0x0028
        /*0084*/ 	.byte	0x00, 0xf0, 0x11, 0x00


	//----- nvinfo : EIATTR_KPARAM_INFO
	.align		4
.L_161:
        /*0088*/ 	.byte	0x04, 0x17
        /*008a*/ 	.short	(.L_163 - .L_162)
.L_162:
        /*008c*/ 	.word	0x00000000
        /*0090*/ 	.short	0x0004
        /*0092*/ 	.short	0x0020
        /*0094*/ 	.byte	0x00, 0xf5, 0x21, 0x00


	//----- nvinfo : EIATTR_KPARAM_INFO
	.align		4
.L_163:
        /*0098*/ 	.byte	0x04, 0x17
        /*009a*/ 	.short	(.L_165 - .L_164)
.L_164:
        /*009c*/ 	.word	0x00000000
        /*00a0*/ 	.short	0x0003
        /*00a2*/ 	.short	0x0018
        /*00a4*/ 	.byte	0x00, 0xf5, 0x21, 0x00


	//----- nvinfo : EIATTR_KPARAM_INFO
	.align		4
.L_165:
        /*00a8*/ 	.byte	0x04, 0x17
        /*00aa*/ 	.short	(.L_167 - .L_166)
.L_166:
        /*00ac*/ 	.word	0x00000000
        /*00b0*/ 	.short	0x0002
        /*00b2*/ 	.short	0x0010
        /*00b4*/ 	.byte	0x00, 0xf5, 0x21, 0x00


	//----- nvinfo : EIATTR_KPARAM_INFO
	.align		4
.L_167:
        /*00b8*/ 	.byte	0x04, 0x17
        /*00ba*/ 	.short	(.L_169 - .L_168)
.L_168:
        /*00bc*/ 	.word	0x00000000
        /*00c0*/ 	.short	0x0001
        /*00c2*/ 	.short	0x0008
        /*00c4*/ 	.byte	0x00, 0xf5, 0x21, 0x00


	//----- nvinfo : EIATTR_KPARAM_INFO
	.align		4
.L_169:
        /*00c8*/ 	.byte	0x04, 0x17
        /*00ca*/ 	.short	(.L_171 - .L_170)
.L_170:
        /*00cc*/ 	.word	0x00000000
        /*00d0*/ 	.short	0x0000
        /*00d2*/ 	.short	0x0000
        /*00d4*/ 	.byte	0x00, 0xf5, 0x21, 0x00


	//----- nvinfo : EIATTR_SPARSE_MMA_MASK
	.align		4
.L_171:
        /*00d8*/ 	.byte	0x03, 0x50
        /*00da*/ 	.short	0x0000


	//----- nvinfo : EIATTR_MAXREG_COUNT
	.align		4
        /*00dc*/ 	.byte	0x03, 0x1b
        /*00de*/ 	.short	0x00ff


	//----- nvinfo : EIATTR_MERCURY_ISA_VERSION
	.align		4
        /*00e0*/ 	.byte	0x03, 0x5f
        /*00e2*/ 	.short	0x0101


	//----- nvinfo : EIATTR_VRC_CTA_INIT_COUNT
	.align		4
        /*00e4*/ 	.byte	0x02, 0x4a
	.zero		1
	.zero		1


	//----- nvinfo : EIATTR_EXIT_INSTR_OFFSETS
	.align		4
        /*00e8*/ 	.byte	0x04, 0x1c
        /*00ea*/ 	.short	(.L_173 - .L_172)


	//   ....[0]....
.L_172:
        /*00ec*/ 	.word	0x000000c0


	//   ....[1]....
        /*00f0*/ 	.word	0x0000f700


	//----- nvinfo : EIATTR_CRS_STACK_SIZE
	.align		4
.L_173:
        /*00f4*/ 	.byte	0x04, 0x1e
        /*00f6*/ 	.short	(.L_175 - .L_174)
.L_174:
        /*00f8*/ 	.word	0x00000000


	//----- nvinfo : EIATTR_CBANK_PARAM_SIZE
	.align		4
.L_175:
        /*00fc*/ 	.byte	0x03, 0x19
        /*00fe*/ 	.short	0x0050


	//----- nvinfo : EIATTR_PARAM_CBANK
	.align		4
        /*0100*/ 	.byte	0x04, 0x0a
        /*0102*/ 	.short	(.L_177 - .L_176)
	.align		4
.L_176:
        /*0104*/ 	.word	index@(.nv.constant0._Z20deform_attn_unrolledI6__halfEvPKT_PKlS5_S3_S3_iiiiiiiPS1_)
        /*0108*/ 	.short	0x0380
        /*010a*/ 	.short	0x0050


	//----- nvinfo : EIATTR_SW_WAR
	.align		4
.L_177:
        /*010c*/ 	.byte	0x04, 0x36
        /*010e*/ 	.short	(.L_179 - .L_178)
.L_178:
        /*0110*/ 	.word	0x00000008
.L_179:


//--------------------- .nv.info._Z23deform_attn_shared_metaI6__halfEvPKT_PKlS5_S3_S3_iiiiiiiPS1_ --------------------------
	.section	.nv.info._Z23deform_attn_shared_metaI6__halfEvPKT_PKlS5_S3_S3_iiiiiiiPS1_,"",@"SHT_CUDA_INFO"
	.sectionflags	@""
	.align	4


	//----- nvinfo : EIATTR_CUDA_API_VERSION
	.align		4
        /*0000*/ 	.byte	0x04, 0x37
        /*0002*/ 	.short	(.L_181 - .L_180)
.L_180:
        /*0004*/ 	.word	0x00000082


	//----- nvinfo : EIATTR_KPARAM_INFO
	.align		4
.L_181:
        /*0008*/ 	.byte	0x04, 0x17
        /*000a*/ 	.short	(.L_183 - .L_182)
.L_182:
        /*000c*/ 	.word	0x00000000
        /*0010*/ 	.short	0x000c
        /*0012*/ 	.short	0x0048
        /*0014*/ 	.byte	0x00, 0xf5, 0x21, 0x00


	//----- nvinfo : EIATTR_KPARAM_INFO
	.align		4
.L_183:
        /*0018*/ 	.byte	0x04, 0x17
        /*001a*/ 	.short	(.L_185 - .L_184)
.L_184:
        /*001c*/ 	.word	0x00000000
        /*0020*/ 	.short	0x000b
        /*0022*/ 	.short	0x0040
        /*0024*/ 	.byte	0x00, 0xf0, 0x11, 0x00


	//----- nvinfo : EIATTR_KPARAM_INFO
	.align		4
.L_185:
        /*0028*/ 	.byte	0x04, 0x17
        /*002a*/ 	.short	(.L_187 - .L_186)
.L_186:
        /*002c*/ 	.word	0x00000000
        /*0030*/ 	.short	0x000a
        /*0032*/ 	.short	0x003c
        /*0034*/ 	.byte	0x00, 0xf0, 0x11, 0x00


	//----- nvinfo : EIATTR_KPARAM_INFO
	.align		4
.L_187:
        /*0038*/ 	.byte	0x04, 0x17
        /*003a*/ 	.short	(.L_189 - .L_188)
.L_188:
        /*003c*/ 	.word	0x00000000
        /*0040*/ 	.short	0x0009
        /*0042*/ 	.short	0x0038
        /*0044*/ 	.byte	0x00, 0xf0, 0x11, 0x00


	//----- nvinfo : EIATTR_KPARAM_INFO
	.align		4
.L_189:
        /*0048*/ 	.byte	0x04, 0x17
        /*004a*/ 	.short	(.L_191 - .L_190)
.L_190:
        /*004c*/ 	.word	0x00000000
        /*0050*/ 	.short	0x0008
        /*0052*/ 	.short	0x0034
        /*0054*/ 	.byte	0x00, 0xf0, 0x11, 0x00


	//----- nvinfo : EIATTR_KPARAM_INFO
	.align		4
.L_191:
        /*0058*/ 	.byte	0x04, 0x17
        /*005a*/ 	.short	(.L_193 - .L_192)
.L_192:
        /*005c*/ 	.word	0x00000000
        /*0060*/ 	.short	0x0007
        /*0062*/ 	.short	0x0030
        /*0064*/ 	.byte	0x00, 0xf0, 0x11, 0x00


	//----- nvinfo : EIATTR_KPARAM_INFO
	.align		4
.L_193:
        /*0068*/ 	.byte	0x04, 0x17
        /*006a*/ 	.short	(.L_195 - .L_194)
.L_194:
        /*006c*/ 	.word	0x00000000
        /*0070*/ 	.short	0x0006
        /*0072*/ 	.short	0x002c
        /*0074*/ 	.byte	0x00, 0xf0, 0x11, 0x00


	//----- nvinfo : EIATTR_KPARAM_INFO
	.align		4
.L_195:
        /*0078*/ 	.byte	0x04, 0x17
        /*007a*/ 	.short	(.L_197 - .L_196)
.L_196:
        /*007c*/ 	.word	0x00000000
        /*0080*/ 	.short	0x0005
        /*0082*/ 	.short	0x0028
        /*0084*/ 	.byte	0x00, 0xf0, 0x11, 0x00


	//----- nvinfo : EIATTR_KPARAM_INFO
	.align		4
.L_197:
        /*0088*/ 	.byte	0x04, 0x17
        /*008a*/ 	.short	(.L_199 - .L_198)
.L_198:
        /*008c*/ 	.word	0x00000000
        /*0090*/ 	.short	0x0004
        /*0092*/ 	.short	0x0020
        /*0094*/ 	.byte	0x00, 0xf5, 0x21, 0x00


	//----- nvinfo : EIATTR_KPARAM_INFO
	.align		4
.L_199:
        /*0098*/ 	.byte	0x04, 0x17
        /*009a*/ 	.short	(.L_201 - .L_200)
.L_200:
        /*009c*/ 	.word	0x00000000
        /*00a0*/ 	.short	0x0003
        /*00a2*/ 	.short	0x0018
        /*00a4*/ 	.byte	0x00, 0xf5, 0x21, 0x00


	//----- nvinfo : EIATTR_KPARAM_INFO
	.align		4
.L_201:
        /*00a8*/ 	.byte	0x04, 0x17
        /*00aa*/ 	.short	(.L_203 - .L_202)
.L_202:
        /*00ac*/ 	.word	0x00000000
        /*00b0*/ 	.short	0x0002
        /*00b2*/ 	.short	0x0010
        /*00b4*/ 	.byte	0x00, 0xf5, 0x21, 0x00


	//----- nvinfo : EIATTR_KPARAM_INFO
	.align		4
.L_203:
        /*00b8*/ 	.byte	0x04, 0x17
        /*00ba*/ 	.short	(.L_205 - .L_204)
.L_204:
        /*00bc*/ 	.word	0x00000000
        /*00c0*/ 	.short	0x0001
        /*00c2*/ 	.short	0x0008
        /*00c4*/ 	.byte	0x00, 0xf5, 0x21, 0x00


	//----- nvinfo : EIATTR_KPARAM_INFO
	.align		4
.L_205:
        /*00c8*/ 	.byte	0x04, 0x17
        /*00ca*/ 	.short	(.L_207 - .L_206)
.L_206:
        /*00cc*/ 	.word	0x00000000
        /*00d0*/ 	.short	0x0000
        /*00d2*/ 	.short	0x0000
        /*00d4*/ 	.byte	0x00, 0xf5, 0x21, 0x00


	//----- nvinfo : EIATTR_SPARSE_MMA_MASK
	.align		4
.L_207:
        /*00d8*/ 	.byte	0x03, 0x50
        /*00da*/ 	.short	0x0000


	//----- nvinfo : EIATTR_MAXREG_COUNT
	.align		4
        /*00dc*/ 	.byte	0x03, 0x1b
        /*00de*/ 	.short	0x00ff


	//----- nvinfo : EIATTR_NUM_BARRIERS
	.align		4
        /*00e0*/ 	.byte	0x02, 0x4c
        /*00e2*/ 	.byte	0x01
	.zero		1


	//----- nvinfo : EIATTR_MERCURY_ISA_VERSION
	.align		4
        /*00e4*/ 	.byte	0x03, 0x5f
        /*00e6*/ 	.short	0x0101


	//----- nvinfo : EIATTR_VRC_CTA_INIT_COUNT
	.align		4
        /*00e8*/ 	.byte	0x02, 0x4a
	.zero		1
	.zero		1


	//----- nvinfo : EIATTR_EXIT_INSTR_OFFSETS
	.align		4
        /*00ec*/ 	.byte	0x04, 0x1c
        /*00ee*/ 	.short	(.L_209 - .L_208)


	//   ....[0]....
.L_208:
        /*00f0*/ 	.word	0x00000230


	//   ....[1]....
        /*00f4*/ 	.word	0x00001590


	//----- nvinfo : EIATTR_CRS_STACK_SIZE
	.align		4
.L_209:
        /*00f8*/ 	.byte	0x04, 0x1e
        /*00fa*/ 	.short	(.L_211 - .L_210)
.L_210:
        /*00fc*/ 	.word	0x00000000


	//----- nvinfo : EIATTR_CBANK_PARAM_SIZE
	.align		4
.L_211:
        /*0100*/ 	.byte	0x03, 0x19
        /*0102*/ 	.short	0x0050


	//----- nvinfo : EIATTR_PARAM_CBANK
	.align		4
        /*0104*/ 	.byte	0x04, 0x0a
        /*0106*/ 	.short	(.L_213 - .L_212)
	.align		4
.L_212:
        /*0108*/ 	.word	index@(.nv.constant0._Z23deform_attn_shared_metaI6__halfEvPKT_PKlS5_S3_S3_iiiiiiiPS1_)
        /*010c*/ 	.short	0x0380
        /*010e*/ 	.short	0x0050


	//----- nvinfo : EIATTR_SW_WAR
	.align		4
.L_213:
        /*0110*/ 	.byte	0x04, 0x36
        /*0112*/ 	.short	(.L_215 - .L_214)
.L_214:
        /*0114*/ 	.word	0x00000008
.L_215:


//--------------------- .nv.info._Z20deform_attn_baselineI6__halfEvPKT_PKlS5_S3_S3_iiiiiiiPS1_ --------------------------
	.section	.nv.info._Z20deform_attn_baselineI6__halfEvPKT_PKlS5_S3_S3_iiiiiiiPS1_,"",@"SHT_CUDA_INFO"
	.sectionflags	@""
	.align	4


	//----- nvinfo : EIATTR_CUDA_API_VERSION
	.align		4
        /*0000*/ 	.byte	0x04, 0x37
        /*0002*/ 	.short	(.L_217 - .L_216)
.L_216:
        /*0004*/ 	.word	0x00000082


	//----- nvinfo : EIATTR_KPARAM_INFO
	.align		4
.L_217:
        /*0008*/ 	.byte	0x04, 0x17
        /*000a*/ 	.short	(.L_219 - .L_218)
.L_218:
        /*000c*/ 	.word	0x00000000
        /*0010*/ 	.short	0x000c
        /*0012*/ 	.short	0x0048
        /*0014*/ 	.byte	0x00, 0xf5, 0x21, 0x00


	//----- nvinfo : EIATTR_KPARAM_INFO
	.align		4
.L_219:
        /*0018*/ 	.byte	0x04, 0x17
        /*001a*/ 	.short	(.L_221 - .L_220)
.L_220:
        /*001c*/ 	.word	0x00000000
        /*0020*/ 	.short	0x000b
        /*0022*/ 	.short	0x0040
        /*0024*/ 	.byte	0x00, 0xf0, 0x11, 0x00


	//----- nvinfo : EIATTR_KPARAM_INFO
	.align		4
.L_221:
        /*0028*/ 	.byte	0x04, 0x17
        /*002a*/ 	.short	(.L_223 - .L_222)
.L_222:
        /*002c*/ 	.word	0x00000000
        /*0030*/ 	.short	0x000a
        /*0032*/ 	.short	0x003c
        /*0034*/ 	.byte	0x00, 0xf0, 0x11, 0x00


	//----- nvinfo : EIATTR_KPARAM_INFO
	.align		4
.L_223:
        /*0038*/ 	.byte	0x04, 0x17
        /*003a*/ 	.short	(.L_225 - .L_224)
.L_224:
        /*003c*/ 	.word	0x00000000
        /*0040*/ 	.short	0x0009
        /*0042*/ 	.short	0x0038
        /*0044*/ 	.byte	0x00, 0xf0, 0x11, 0x00


	//----- nvinfo : EIATTR_KPARAM_INFO
	.align		4
.L_225:
        /*0048*/ 	.byte	0x04, 0x17
        /*004a*/ 	.short	(.L_227 - .L_226)
.L_226:
        /*004c*/ 	.word	0x00000000
        /*0050*/ 	.short	0x0008
        /*0052*/ 	.short	0x0034
        /*0054*/ 	.byte	0x00, 0xf0, 0x11, 0x00


	//----- nvinfo : EIATTR_KPARAM_INFO
	.align		4
.L_227:
        /*0058*/ 	.byte	0x04, 0x17
        /*005a*/ 	.short	(.L_229 - .L_228)
.L_228:
        /*005c*/ 	.word	0x00000000
        /*0060*/ 	.short	0x0007
        /*0062*/ 	.short	0x0030
        /*0064*/ 	.byte	0x00, 0xf0, 0x11, 0x00


	//----- nvinfo : EIATTR_KPARAM_INFO
	.align		4
.L_229:
        /*0068*/ 	.byte	0x04, 0x17
        /*006a*/ 	.short	(.L_231 - .L_230)
.L_230:
        /*006c*/ 	.word	0x00000000
        /*0070*/ 	.short	0x0006
        /*0072*/ 	.short	0x002c
        /*0074*/ 	.byte	0x00, 0xf0, 0x11, 0x00


	//----- nvinfo : EIATTR_KPARAM_INFO
	.align		4
.L_231:
        /*0078*/ 	.byte	0x04, 0x17
        /*007a*/ 	.short	(.L_233 - .L_232)
.L_232:
        /*007c*/ 	.word	0x00000000
        /*0080*/ 	.short	0x0005
        /*0082*/ 	.short	0x0028
        /*0084*/ 	.byte	0x00, 0xf0, 0x11, 0x00


	//----- nvinfo : EIATTR_KPARAM_INFO
	.align		4
.L_233:
        /*0088*/ 	.byte	0x04, 0x17
        /*008a*/ 	.short	(.L_235 - .L_234)
.L_234:
        /*008c*/ 	.word	0x00000000
        /*0090*/ 	.short	0x0004
        /*0092*/ 	.short	0x0020
        /*0094*/ 	.byte	0x00, 0xf5, 0x21, 0x00


	//----- nvinfo : EIATTR_KPARAM_INFO
	.align		4
.L_235:
        /*0098*/ 	.byte	0x04, 0x17
        /*009a*/ 	.short	(.L_237 - .L_236)
.L_236:
        /*009c*/ 	.word	0x00000000
        /*00a0*/ 	.short	0x0003
        /*00a2*/ 	.short	0x0018
        /*00a4*/ 	.byte	0x00, 0xf5, 0x21, 0x00


	//----- nvinfo : EIATTR_KPARAM_INFO
	.align		4
.L_237:
        /*00a8*/ 	.byte	0x04, 0x17
        /*00aa*/ 	.short	(.L_239 - .L_238)
.L_238:
        /*00ac*/ 	.word	0x00000000
        /*00b0*/ 	.short	0x0002
        /*00b2*/ 	.short	0x0010
        /*00b4*/ 	.byte	0x00, 0xf5, 0x21, 0x00


	//----- nvinfo : EIATTR_KPARAM_INFO
	.align		4
.L_239:
        /*00b8*/ 	.byte	0x04, 0x17
        /*00ba*/ 	.short	(.L_241 - .L_240)
.L_240:
        /*00bc*/ 	.word	0x00000000
        /*00c0*/ 	.short	0x0001
        /*00c2*/ 	.short	0x0008
        /*00c4*/ 	.byte	0x00, 0xf5, 0x21, 0x00


	//----- nvinfo : EIATTR_KPARAM_INFO
	.align		4
.L_241:
        /*00c8*/ 	.byte	0x04, 0x17
        /*00ca*/ 	.short	(.L_243 - .L_242)
.L_242:
        /*00cc*/ 	.word	0x00000000
        /*00d0*/ 	.short	0x0000
        /*00d2*/ 	.short	0x0000
        /*00d4*/ 	.byte	0x00, 0xf5, 0x21, 0x00


	//----- nvinfo : EIATTR_SPARSE_MMA_MASK
	.align		4
.L_243:
        /*00d8*/ 	.byte	0x03, 0x50
        /*00da*/ 	.short	0x0000


	//----- nvinfo : EIATTR_MAXREG_COUNT
	.align		4
        /*00dc*/ 	.byte	0x03, 0x1b
        /*00de*/ 	.short	0x00ff


	//----- nvinfo : EIATTR_MERCURY_ISA_VERSION
	.align		4
        /*00e0*/ 	.byte	0x03, 0x5f
        /*00e2*/ 	.short	0x0101


	//----- nvinfo : EIATTR_VRC_CTA_INIT_COUNT
	.align		4
        /*00e4*/ 	.byte	0x02, 0x4a
	.zero		1
	.zero		1


	//----- nvinfo : EIATTR_EXIT_INSTR_OFFSETS
	.align		4
        /*00e8*/ 	.byte	0x04, 0x1c
        /*00ea*/ 	.short	(.L_245 - .L_244)


	//   ....[0]....
.L_244:
        /*00ec*/ 	.word	0x000000c0


	//   ....[1]....
        /*00f0*/ 	.word	0x00001420


	//----- nvinfo : EIATTR_CRS_STACK_SIZE
	.align		4
.L_245:
        /*00f4*/ 	.byte	0x04, 0x1e
        /*00f6*/ 	.short	(.L_247 - .L_246)
.L_246:
        /*00f8*/ 	.word	0x00000000


	//----- nvinfo : EIATTR_CBANK_PARAM_SIZE
	.align		4
.L_247:
        /*00fc*/ 	.byte	0x03, 0x19
        /*00fe*/ 	.short	0x0050


	//----- nvinfo : EIATTR_PARAM_CBANK
	.align		4
        /*0100*/ 	.byte	0x04, 0x0a
        /*0102*/ 	.short	(.L_249 - .L_248)
	.align		4
.L_248:
        /*0104*/ 	.word	index@(.nv.constant0._Z20deform_attn_baselineI6__halfEvPKT_PKlS5_S3_S3_iiiiiiiPS1_)
        /*0108*/ 	.short	0x0380
        /*010a*/ 	.short	0x0050


	//----- nvinfo : EIATTR_SW_WAR
	.align		4
.L_249:
        /*010c*/ 	.byte	0x04, 0x36
        /*010e*/ 	.short	(.L_251 - .L_250)
.L_250:
        /*0110*/ 	.word	0x00000008
.L_251:


//--------------------- .nv.callgraph             --------------------------
	.section	.nv.callgraph,"",@"SHT_CUDA_CALLGRAPH"
	.align	4
	.sectionentsize	8
	.align		4
        /*0000*/ 	.word	0x00000000
	.align		4
        /*0004*/ 	.word	0xffffffff
	.align		4
        /*0008*/ 	.word	0x00000000
	.align		4
        /*000c*/ 	.word	0xfffffffe
	.align		4
        /*0010*/ 	.word	0x00000000
	.align		4
        /*0014*/ 	.word	0xfffffffd
	.align		4
        /*0018*/ 	.word	0x00000000
	.align		4
        /*001c*/ 	.word	0xfffffffc


//--------------------- .text._Z23deform_attn_grid_strideI6__halfEvPKT_PKlS5_S3_S3_iiiiiiiPS1_ --------------------------
	.section	.text._Z23deform_attn_grid_strideI6__halfEvPKT_PKlS5_S3_S3_iiiiiiiPS1_,"ax",@progbits
	.align	128
        .global         _Z23deform_attn_grid_strideI6__halfEvPKT_PKlS5_S3_S3_iiiiiiiPS1_
        .type           _Z23deform_attn_grid_strideI6__halfEvPKT_PKlS5_S3_S3_iiiiiiiPS1_,@function
        .size           _Z23deform_attn_grid_strideI6__halfEvPKT_PKlS5_S3_S3_iiiiiiiPS1_,(.L_x_161 - _Z23deform_attn_grid_strideI6__halfEvPKT_PKlS5_S3_S3_iiiiiiiPS1_)
        .other          _Z23deform_attn_grid_strideI6__halfEvPKT_PKlS5_S3_S3_iiiiiiiPS1_,@"STO_CUDA_ENTRY STV_DEFAULT"
_Z23deform_attn_grid_strideI6__halfEvPKT_PKlS5_S3_S3_iiiiiiiPS1_:
.text._Z23deform_attn_grid_strideI6__halfEvPKT_PKlS5_S3_S3_iiiiiiiPS1_:
[----:B------:R-:W-:Y:S01]  /*0000*/  LDC R1, c[0x0][0x37c] ;  /* 0x0000df00ff017b82 */ /* 0x000fe20000000800 */
[----:B------:R-:W0:Y:S01]  /*0010*/  S2R R0, SR_CTAID.X ;  /* 0x0000000000007919 */ /* 0x000e220000002500 */
[----:B------:R-:W1:Y:S01]  /*0020*/  LDCU UR4, c[0x0][0x3a8] ;  /* 0x00007500ff0477ac */ /* 0x000e620008000800 */
[----:B------:R-:W0:Y:S01]  /*0030*/  S2R R3, SR_TID.X ;  /* 0x0000000000037919 */ /* 0x000e220000002100 */
[----:B------:R-:W1:Y:S01]  /*0040*/  LDCU.64 UR8, c[0x0][0x3b0] ;  /* 0x00007600ff0877ac */ /* 0x000e620008000a00 */
[----:B------:R-:W2:Y:S01]  /*0050*/  LDCU UR7, c[0x0][0x3bc] ;  /* 0x00007780ff0777ac */ /* 0x000ea20008000800 */
[----:B------:R-:W3:Y:S01]  /*0060*/  LDCU UR5, c[0x0][0x370] ;  /* 0x00006e00ff0577ac */ /* 0x000ee20008000800 */
[----:B------:R-:W3:Y:S01]  /*0070*/  LDCU UR6, c[0x0][0x360] ;  /* 0x00006c00ff0677ac */ /* 0x000ee20008000800 */
[----:B-1----:R-:W-:-:S04]  /*0080*/  UIMAD UR4, UR8, UR4, URZ ;  /* 0x00000004080472a4 */ /* 0x002fc8000f8e02ff */
[----:B------:R-:W-:-:S04]  /*0090*/  UIMAD UR4, UR4, UR9, URZ ;  /* 0x00000009040472a4 */ /* 0x000fc8000f8e02ff */
[----:B--2---:R-:W-:Y:S02]  /*00a0*/  UIMAD UR4, UR4, UR7, URZ ;  /* 0x00000007040472a4 */ /* 0x004fe4000f8e02ff */
[----:B---3--:R-:W-:Y:S02]  /*00b0*/  UIMAD UR5, UR5, UR6, URZ ;  /* 0x00000006050572a4 */ /* 0x008fe4000f8e02ff */
[----:B0-----:R-:W-:-:S05]  /*00c0*/  IMAD R0, R0, UR6, R3 ;  /* 0x0000000600007c24 */ /* 0x001fca000f8e0203 */
[----:B------:R-:W-:-:S13]  /*00d0*/  ISETP.GE.AND P0, PT, R0, UR4, PT ;  /* 0x0000000400007c0c */ /* 0x000fda000bf06270 */
[----:B------:R-:W-:Y:S05]  /*00e0*/  @P0 EXIT ;  /* 0x000000000000094d */ /* 0x000fea0003800000 */
[----:B------:R-:W0:Y:S01]  /*00f0*/  LDCU UR6, c[0x0][0x3b8] ;  /* 0x00007700ff0677ac */ /* 0x000e220008000800 */
[----:B------:R-:W1:Y:S01]  /*0100*/  LDCU.64 UR12, c[0x0][0x358] ;  /* 0x00006b00ff0c77ac */ /* 0x000e620008000a00 */
[----:B0-----:R-:W-:-:S09]  /*0110*/  UISETP.GT.AND UP0, UPT, UR6, URZ, UPT ;  /* 0x000000ff0600728c */ /* 0x001fd2000bf04270 */
[----:B-1----:R-:W-:Y:S05]  /*0120*/  BRA.U UP0, `(.L_x_0) ;  /* 0x00000001001c7547 */ /* 0x002fea000b800000 */
[----:B------:R-:W0:Y:S02]  /*0130*/  LDC.64 R4, c[0x0][0x3c8] ;  /* 0x0000f200ff047b82 */ /* 0x000e240000000a00 */
.L_x_1:
[C---:B0-----:R-:W-:Y:S01]  /*0140*/  IMAD.WIDE R2, R0.reuse, 0x2, R4 ;  /* 0x0000000200027825 */ /* 0x041fe200078e0204 */
[----:B------:R-:W-:-:S04]  /*0150*/  IADD3 R0, PT, PT, R0, UR5, RZ ;  /* 0x0000000500007c10 */ /* 0x000fc8000fffe0ff */
[----:B------:R1:W-:Y:S01]  /*0160*/  STG.E.U16 desc[UR12][R2.64], RZ ;  /* 0x000000ff02007986 */ /* 0x0003e2000c10150c */
[----:B------:R-:W-:-:S13]  /*0170*/  ISETP.GE.AND P0, PT, R0, UR4, PT ;  /* 0x0000000400007c0c */ /* 0x000fda000bf06270 */
[----:B-1----:R-:W-:Y:S05]  /*0180*/  @!P0 BRA `(.L_x_1) ;  /* 0xfffffffc00ec8947 */ /* 0x002fea000383ffff */
[----:B------:R-:W-:Y:S05]  /*0190*/  EXIT ;  /* 0x000000000000794d */ /* 0x000fea0003800000 */
.L_x_0:
[----:B------:R-:W0:Y:S02]  /*01a0*/  LDCU UR6, c[0x0][0x3c0] ;  /* 0x00007800ff0677ac */ /* 0x000e240008000800 */
[----:B0-----:R-:W-:-:S09]  /*01b0*/  UISETP.GT.AND UP0, UPT, UR6, URZ, UPT ;  /* 0x000000ff0600728c */ /* 0x001fd2000bf04270 */
[----:B------:R-:W-:Y:S05]  /*01c0*/  BRA.U UP0, `(.L_x_2) ;  /* 0x00000001001c7547 */ /* 0x000fea000b800000 */
[----:B------:R-:W0:Y:S02]  /*01d0*/  LDC.64 R2, c[0x0][0x3c8] ;  /* 0x0000f200ff027b82 */ /* 0x000e240000000a00 */
.L_x_3:
[----:B0-----:R-:W-:-:S04]  /*01e0*/  IMAD.WIDE R4, R0, 0x2, R2 ;  /* 0x0000000200047825 */ /* 0x001fc800078e0202 */
[----:B------:R-:W-:Y:S01]  /*01f0*/  VIADD R0, R0, UR5 ;  /* 0x0000000500007c36 */ /* 0x000fe20008000000 */
[----:B------:R1:W-:Y:S04]  /*0200*/  STG.E.U16 desc[UR12][R4.64], RZ ;  /* 0x000000ff04007986 */ /* 0x0003e8000c10150c */
[----:B------:R-:W-:-:S13]  /*0210*/  ISETP.GE.AND P0, PT, R0, UR4, PT ;  /* 0x0000000400007c0c */ /* 0x000fda000bf06270 */
[----:B-1----:R-:W-:Y:S05]  /*0220*/  @!P0 BRA `(.L_x_3) ;  /* 0xfffffffc00ec8947 */ /* 0x002fea000383ffff */
[----:B------:R-:W-:Y:S05]  /*0230*/  EXIT ;  /* 0x000000000000794d */ /* 0x000fea0003800000 */
.L_x_2:
[----:B------:R-:W0:Y:S02]  /*0240*/  LDCU.64 UR6, c[0x0][0x398] ;  /* 0x00007300ff0677ac */ /* 0x000e240008000a00 */
[----:B0-----:R-:W-:-:S04]  /*0250*/  UIADD3 UR4, UP0, UPT, UR6, 0x2, URZ ;  /* 0x0000000206047890 */ /* 0x001fc8000ff1e0ff */
[----:B------:R-:W-:-:S12]  /*0260*/  UIADD3.X UR6, UPT, UPT, URZ, UR7, URZ, UP0, !UPT ;  /* 0x00000007ff067290 */ /* 0x000fd800087fe4ff */
.L_x_8:
[----:B------:R-:W0:Y:S01]  /*0270*/  LDC.64 R2, c[0x0][0x3b0] ;  /* 0x0000ec00ff027b82 */ /* 0x000e220000000a00 */
[----:B------:R-:W1:Y:S01]  /*0280*/  LDCU UR7, c[0x0][0x3bc] ;  /* 0x00007780ff0777ac */ /* 0x000e620008000800 */
[----:B------:R-:W-:Y:S02]  /*0290*/  IABS R13, R0 ;  /* 0x00000000000d7213 */ /* 0x000fe40000000000 */
[----:B------:R-:W-:Y:S01]  /*02a0*/  PRMT R19, RZ, 0x7610, R19 ;  /* 0x00007610ff137816 */ /* 0x000fe20000000013 */
[----:B------:R-:W2:Y:S01]  /*02b0*/  LDCU.64 UR8, c[0x0][0x3b8] ;  /* 0x00007700ff0877ac */ /* 0x000ea20008000a00 */
[----:B0-----:R-:W-:-:S04]  /*02c0*/  IMAD R3, R2, R3, RZ ;  /* 0x0000000302037224 */ /* 0x001fc800078e02ff */
[----:B-1----:R-:W-:Y:S01]  /*02d0*/  IMAD R5, R3, UR7, RZ ;  /* 0x0000000703057c24 */ /* 0x002fe2000f8e02ff */
[----:B------:R-:W0:Y:S04]  /*02e0*/  LDCU UR7, c[0x0][0x3b0] ;  /* 0x00007600ff0777ac */ /* 0x000e280008000800 */
[-C--:B------:R-:W-:Y:S02]  /*02f0*/  IABS R9, R5.reuse ;  /* 0x0000000500097213 */ /* 0x080fe40000000000 */
[----:B------:R-:W-:Y:S02]  /*0300*/  IABS R8, R5 ;  /* 0x0000000500087213 */ /* 0x000fe40000000000 */
[----:B------:R-:W1:Y:S03]  /*0310*/  I2F.RP R2, R9 ;  /* 0x0000000900027306 */ /* 0x000e660000209400 */
[----:B------:R-:W-:-:S05]  /*0320*/  IMAD.MOV R8, RZ, RZ, -R8 ;  /* 0x000000ffff087224 */ /* 0x000fca00078e0a08 */
[----:B-1----:R-:W1:Y:S02]  /*0330*/  MUFU.RCP R2, R2 ;  /* 0x0000000200027308 */ /* 0x002e640000001000 */
[----:B-1----:R-:W-:-:S06]  /*0340*/  IADD3 R6, PT, PT, R2, 0xffffffe, RZ ;  /* 0x0ffffffe02067810 */ /* 0x002fcc0007ffe0ff */
[----:B------:R1:W3:Y:S02]  /*0350*/  F2I.FTZ.U32.TRUNC.NTZ R7, R6 ;  /* 0x0000000600077305 */ /* 0x0002e4000021f000 */
[----:B-1----:R-:W-:Y:S02]  /*0360*/  HFMA2 R6, -RZ, RZ, 0, 0 ;  /* 0x00000000ff067431 */ /* 0x002fe400000001ff */
[----:B---3--:R-:W-:-:S04]  /*0370*/  IMAD.MOV R4, RZ, RZ, -R7 ;  /* 0x000000ffff047224 */ /* 0x008fc800078e0a07 */
[----:B------:R-:W-:-:S04]  /*0380*/  IMAD R11, R4, R9, RZ ;  /* 0x00000009040b7224 */ /* 0x000fc800078e02ff */
[----:B------:R-:W-:Y:S01]  /*0390*/  IMAD.HI.U32 R4, R7, R11, R6 ;  /* 0x0000000b07047227 */ /* 0x000fe200078e0006 */
[-C--:B------:R-:W-:Y:S02]  /*03a0*/  IABS R7, R3.reuse ;  /* 0x0000000300077213 */ /* 0x080fe40000000000 */
[----:B------:R-:W-:Y:S02]  /*03b0*/  IABS R11, R3 ;  /* 0x00000003000b7213 */ /* 0x000fe40000000000 */
[----:B------:R-:W1:Y:S01]  /*03c0*/  I2F.RP R6, R7 ;  /* 0x0000000700067306 */ /* 0x000e620000209400 */
[----:B------:R-:W-:Y:S01]  /*03d0*/  IMAD.HI.U32 R2, R4, R13, RZ ;  /* 0x0000000d04027227 */ /* 0x000fe200078e00ff */
[----:B------:R-:W-:-:S03]  /*03e0*/  IADD3 R11, PT, PT, RZ, -R11, RZ ;  /* 0x8000000bff0b7210 */ /* 0x000fc60007ffe0ff */
[----:B------:R-:W-:-:S05]  /*03f0*/  IMAD R4, R2, R8, R13 ;  /* 0x0000000802047224 */ /* 0x000fca00078e020d */
[----:B------:R-:W-:Y:S01]  /*0400*/  ISETP.GT.U32.AND P1, PT, R9, R4, PT ;  /* 0x000000040900720c */ /* 0x000fe20003f24070 */
[----:B-1----:R-:W1:-:S12]  /*0410*/  MUFU.RCP R6, R6 ;  /* 0x0000000600067308 */ /* 0x002e580000001000 */
[-C--:B------:R-:W-:Y:S02]  /*0420*/  @!P1 IADD3 R4, PT, PT, R4, -R9.reuse, RZ ;  /* 0x8000000904049210 */ /* 0x080fe40007ffe0ff */
[----:B------:R-:W-:Y:S02]  /*0430*/  @!P1 IADD3 R2, PT, PT, R2, 0x1, RZ ;  /* 0x0000000102029810 */ /* 0x000fe40007ffe0ff */
[----:B------:R-:W-:Y:S02]  /*0440*/  ISETP.GE.U32.AND P0, PT, R4, R9, PT ;  /* 0x000000090400720c */ /* 0x000fe40003f06070 */
[----:B------:R-:W-:Y:S02]  /*0450*/  LOP3.LUT R4, R0, R5, RZ, 0x3c, !PT ;  /* 0x0000000500047212 */ /* 0x000fe400078e3cff */
[----:B------:R-:W-:Y:S01]  /*0460*/  ISETP.NE.AND P1, PT, R5, RZ, PT ;  /* 0x000000ff0500720c */ /* 0x000fe20003f25270 */
[----:B-1----:R-:W-:Y:S01]  /*0470*/  VIADD R8, R6, 0xffffffe ;  /* 0x0ffffffe06087836 */ /* 0x002fe20000000000 */
[----:B------:R-:W-:-:S02]  /*0480*/  ISETP.GE.AND P2, PT, R4, RZ, PT ;  /* 0x000000ff0400720c */ /* 0x000fc40003f46270 */
[----:B------:R-:W1:Y:S01]  /*0490*/  LDC R4, c[0x0][0x3b4] ;  /* 0x0000ed00ff047b82 */ /* 0x000e620000000800 */
[----:B------:R3:W4:Y:S04]  /*04a0*/  F2I.FTZ.U32.TRUNC.NTZ R9, R8 ;  /* 0x0000000800097305 */ /* 0x000728000021f000 */
[----:B------:R-:W-:Y:S02]  /*04b0*/  @P0 VIADD R2, R2, 0x1 ;  /* 0x0000000102020836 */ /* 0x000fe40000000000 */
[----:B---3--:R-:W-:-:S04]  /*04c0*/  IMAD.MOV.U32 R8, RZ, RZ, RZ ;  /* 0x000000ffff087224 */ /* 0x008fc800078e00ff */
[----:B------:R-:W-:Y:S02]  /*04d0*/  @!P2 IADD3 R2, PT, PT, -R2, RZ, RZ ;  /* 0x000000ff0202a210 */ /* 0x000fe40007ffe1ff */
[----:B------:R-:W-:Y:S01]  /*04e0*/  @!P1 LOP3.LUT R2, RZ, R5, RZ, 0x33, !PT ;  /* 0x00000005ff029212 */ /* 0x000fe200078e33ff */
[----:B----4-:R-:W-:-:S03]  /*04f0*/  IMAD.MOV R10, RZ, RZ, -R9 ;  /* 0x000000ffff0a7224 */ /* 0x010fc600078e0a09 */
[----:B------:R-:W-:-:S05]  /*0500*/  IADD3 R6, PT, PT, -R2, RZ, RZ ;  /* 0x000000ff02067210 */ /* 0x000fca0007ffe1ff */
[----:B------:R-:W-:Y:S02]  /*0510*/  IMAD R6, R5, R6, R0 ;  /* 0x0000000605067224 */ /* 0x000fe400078e0200 */
[----:B------:R-:W-:-:S03]  /*0520*/  IMAD R5, R10, R7, RZ ;  /* 0x000000070a057224 */ /* 0x000fc600078e02ff */
[----:B------:R-:W-:Y:S01]  /*0530*/  IABS R10, R6 ;  /* 0x00000006000a7213 */ /* 0x000fe20000000000 */
[----:B------:R-:W-:Y:S01]  /*0540*/  IMAD.HI.U32 R9, R9, R5, R8 ;  /* 0x0000000509097227 */ /* 0x000fe200078e0008 */
[----:B-1----:R-:W-:-:S03]  /*0550*/  IABS R5, R4 ;  /* 0x0000000400057213 */ /* 0x002fc60000000000 */
[----:B------:R-:W-:Y:S01]  /*0560*/  IMAD.MOV.U32 R8, RZ, RZ, R10 ;  /* 0x000000ffff087224 */ /* 0x000fe200078e000a */
[----:B------:R-:W-:Y:S01]  /*0570*/  MOV R10, R11 ;  /* 0x0000000b000a7202 */ /* 0x000fe20000000f00 */
[----:B------:R-:W1:Y:S02]  /*0580*/  I2F.RP R12, R5 ;  /* 0x00000005000c7306 */ /* 0x000e640000209400 */
[----:B------:R-:W-:-:S04]  /*0590*/  IMAD.HI.U32 R9, R9, R8, RZ ;  /* 0x0000000809097227 */ /* 0x000fc800078e00ff */
[----:B------:R-:W-:-:S05]  /*05a0*/  IMAD R10, R9, R10, R8 ;  /* 0x0000000a090a7224 */ /* 0x000fca00078e0208 */
[----:B------:R-:W-:Y:S01]  /*05b0*/  ISETP.GT.U32.AND P1, PT, R7, R10, PT ;  /* 0x0000000a0700720c */ /* 0x000fe20003f24070 */
[----:B-1----:R-:W1:-:S12]  /*05c0*/  MUFU.RCP R12, R12 ;  /* 0x0000000c000c7308 */ /* 0x002e580000001000 */
[----:B------:R-:W-:Y:S02]  /*05d0*/  @!P1 IMAD.IADD R10, R10, 0x1, -R7 ;  /* 0x000000010a0a9824 */ /* 0x000fe400078e0a07 */
[----:B------:R-:W-:Y:S01]  /*05e0*/  @!P1 VIADD R9, R9, 0x1 ;  /* 0x0000000109099836 */ /* 0x000fe20000000000 */
[----:B------:R-:W-:Y:S02]  /*05f0*/  ISETP.NE.AND P1, PT, R3, RZ, PT ;  /* 0x000000ff0300720c */ /* 0x000fe40003f25270 */
[----:B------:R-:W-:Y:S02]  /*0600*/  ISETP.GE.U32.AND P0, PT, R10, R7, PT ;  /* 0x000000070a00720c */ /* 0x000fe40003f06070 */
[----:B------:R-:W-:Y:S02]  /*0610*/  LOP3.LUT R7, R6, R3, RZ, 0x3c, !PT ;  /* 0x0000000306077212 */ /* 0x000fe400078e3cff */
[----:B-1----:R-:W-:Y:S02]  /*0620*/  IADD3 R10, PT, PT, R12, 0xffffffe, RZ ;  /* 0x0ffffffe0c0a7810 */ /* 0x002fe40007ffe0ff */
[----:B------:R-:W-:-:S02]  /*0630*/  ISETP.GE.AND P2, PT, R7, RZ, PT ;  /* 0x000000ff0700720c */ /* 0x000fc40003f46270 */
[----:B------:R1:W3:Y:S05]  /*0640*/  F2I.FTZ.U32.TRUNC.NTZ R11, R10 ;  /* 0x0000000a000b7305 */ /* 0x0002ea000021f000 */
[----:B------:R-:W-:Y:S01]  /*0650*/  @P0 IADD3 R9, PT, PT, R9, 0x1, RZ ;  /* 0x0000000109090810 */ /* 0x000fe20007ffe0ff */
[----:B-1----:R-:W-:-:S04]  /*0660*/  IMAD.MOV.U32 R10, RZ, RZ, RZ ;  /* 0x000000ffff0a7224 */ /* 0x002fc800078e00ff */
[----:B------:R-:W-:Y:S02]  /*0670*/  IMAD.MOV.U32 R13, RZ, RZ, R9 ;  /* 0x000000ffff0d7224 */ /* 0x000fe400078e0009 */
[----:B---3--:R-:W-:-:S03]  /*0680*/  IMAD.MOV R12, RZ, RZ, -R11 ;  /* 0x000000ffff0c7224 */ /* 0x008fc600078e0a0b */
[----:B------:R-:W-:Y:S02]  /*0690*/  @!P2 IADD3 R13, PT, PT, -R13, RZ, RZ ;  /* 0x000000ff0d0da210 */ /* 0x000fe40007ffe1ff */
[----:B------:R-:W-:-:S04]  /*06a0*/  @!P1 LOP3.LUT R13, RZ, R3, RZ, 0x33, !PT ;  /* 0x00000003ff0d9212 */ /* 0x000fc800078e33ff */
[----:B------:R-:W-:-:S05]  /*06b0*/  IADD3 R7, PT, PT, -R13, RZ, RZ ;  /* 0x000000ff0d077210 */ /* 0x000fca0007ffe1ff */
[----:B------:R-:W-:Y:S02]  /*06c0*/  IMAD R3, R3, R7, R6 ;  /* 0x0000000703037224 */ /* 0x000fe400078e0206 */
[----:B------:R-:W-:-:S03]  /*06d0*/  IMAD R7, R12, R5, RZ ;  /* 0x000000050c077224 */ /* 0x000fc600078e02ff */
[----:B------:R-:W-:Y:S01]  /*06e0*/  IABS R9, R3 ;  /* 0x0000000300097213 */ /* 0x000fe20000000000 */
[----:B------:R-:W-:Y:S01]  /*06f0*/  IMAD.HI.U32 R11, R11, R7, R10 ;  /* 0x000000070b0b7227 */ /* 0x000fe200078e000a */
[----:B------:R-:W-:Y:S02]  /*0700*/  LOP3.LUT R3, R3, R4, RZ, 0x3c, !PT ;  /* 0x0000000403037212 */ /* 0x000fe400078e3cff */
[----:B------:R-:W-:-:S05]  /*0710*/  MOV R10, R9 ;  /* 0x00000009000a7202 */ /* 0x000fca0000000f00 */
[----:B------:R-:W-:-:S04]  /*0720*/  IMAD.HI.U32 R7, R11, R10, RZ ;  /* 0x0000000a0b077227 */ /* 0x000fc800078e00ff */
[----:B------:R-:W-:Y:S02]  /*0730*/  IMAD.MOV R9, RZ, RZ, -R7 ;  /* 0x000000ffff097224 */ /* 0x000fe400078e0a07 */
[----:B------:R-:W-:-:S04]  /*0740*/  IMAD.HI.U32 R11, R11, R8, RZ ;  /* 0x000000080b0b7227 */ /* 0x000fc800078e00ff */
[----:B------:R-:W-:Y:S01]  /*0750*/  IMAD R10, R5, R9, R10 ;  /* 0x00000009050a7224 */ /* 0x000fe200078e020a */
[----:B------:R-:W-:-:S04]  /*0760*/  IADD3 R11, PT, PT, -R11, RZ, RZ ;  /* 0x000000ff0b0b7210 */ /* 0x000fc80007ffe1ff */
[C---:B------:R-:W-:Y:S01]  /*0770*/  ISETP.GT.U32.AND P2, PT, R5.reuse, R10, PT ;  /* 0x0000000a0500720c */ /* 0x040fe20003f44070 */
[----:B------:R-:W-:-:S05]  /*0780*/  IMAD R8, R5, R11, R8 ;  /* 0x0000000b05087224 */ /* 0x000fca00078e0208 */
[----:B------:R-:W-:-:S07]  /*0790*/  ISETP.GT.U32.AND P0, PT, R5, R8, PT ;  /* 0x000000080500720c */ /* 0x000fce0003f04070 */
[----:B------:R-:W-:Y:S02]  /*07a0*/  @!P2 IMAD.IADD R10, R10, 0x1, -R5 ;  /* 0x000000010a0aa824 */ /* 0x000fe400078e0a05 */
[----:B------:R-:W-:Y:S01]  /*07b0*/  @!P2 VIADD R7, R7, 0x1 ;  /* 0x000000010707a836 */ /* 0x000fe20000000000 */
[----:B------:R-:W-:Y:S02]  /*07c0*/  ISETP.GE.AND P2, PT, R6, RZ, PT ;  /* 0x000000ff0600720c */ /* 0x000fe40003f46270 */
[-C--:B------:R-:W-:Y:S02]  /*07d0*/  ISETP.GE.U32.AND P1, PT, R10, R5.reuse, PT ;  /* 0x000000050a00720c */ /* 0x080fe40003f26070 */
[----:B------:R-:W-:Y:S02]  /*07e0*/  @!P0 IADD3 R8, PT, PT, R8, -R5, RZ ;  /* 0x8000000508088210 */ /* 0x000fe40007ffe0ff */
[----:B------:R-:W-:Y:S01]  /*07f0*/  ISETP.GE.AND P0, PT, R3, RZ, PT ;  /* 0x000000ff0300720c */ /* 0x000fe20003f06270 */
[----:B--2---:R-:W-:Y:S01]  /*0800*/  IMAD R3, R2, UR9, R13 ;  /* 0x0000000902037c24 */ /* 0x004fe2000f8e020d */
[----:B------:R-:W-:-:S07]  /*0810*/  ISETP.GT.U32.AND P3, PT, R5, R8, PT ;  /* 0x000000080500720c */ /* 0x000fce0003f64070 */
[----:B------:R-:W-:Y:S02]  /*0820*/  @P1 IADD3 R7, PT, PT, R7, 0x1, RZ ;  /* 0x0000000107071810 */ /* 0x000fe40007ffe0ff */
[----:B------:R-:W-:Y:S02]  /*0830*/  ISETP.NE.AND P1, PT, R4, RZ, PT ;  /* 0x000000ff0400720c */ /* 0x000fe40003f25270 */
[----:B------:R-:W-:Y:S02]  /*0840*/  LOP3.LUT R4, RZ, R4, RZ, 0x33, !PT ;  /* 0x00000004ff047212 */ /* 0x000fe400078e33ff */
[----:B------:R-:W-:Y:S01]  /*0850*/  @!P0 IADD3 R7, PT, PT, -R7, RZ, RZ ;  /* 0x000000ff07078210 */ /* 0x000fe20007ffe1ff */
[----:B------:R-:W-:-:S03]  /*0860*/  @!P3 IMAD.IADD R8, R8, 0x1, -R5 ;  /* 0x000000010808b824 */ /* 0x000fc600078e0a05 */
[----:B------:R-:W-:Y:S01]  /*0870*/  SEL R6, R4, R7, !P1 ;  /* 0x0000000704067207 */ /* 0x000fe20004800000 */
[----:B------:R-:W-:-:S04]  /*0880*/  @!P2 IMAD.MOV R8, RZ, RZ, -R8 ;  /* 0x000000ffff08a224 */ /* 0x000fc800078e0a08 */
[----:B0-----:R-:W-:Y:S02]  /*0890*/  IMAD R6, R3, UR7, R6 ;  /* 0x0000000703067c24 */ /* 0x001fe4000f8e0206 */
[----:B------:R-:W-:Y:S01]  /*08a0*/  HFMA2 R3, -RZ, RZ, 0, 0 ;  /* 0x00000000ff037431 */ /* 0x000fe200000001ff */
[----:B------:R-:W-:Y:S01]  /*08b0*/  SEL R4, R4, R8, !P1 ;  /* 0x0000000804047207 */ /* 0x000fe20004800000 */
[----:B------:R-:W-:-:S07]  /*08c0*/  IMAD R6, R6, UR8, RZ ;  /* 0x0000000806067c24 */ /* 0x000fce000f8e02ff */
.L_x_7:
[C---:B------:R-:W-:Y:S01]  /*08d0*/  ISETP.NE.AND P0, PT, R3.reuse, RZ, PT ;  /* 0x000000ff0300720c */ /* 0x040fe20003f05270 */
[----:B------:R-:W0:Y:S01]  /*08e0*/  LDC.64 R12, c[0x0][0x388] ;  /* 0x0000e200ff0c7b82 */ /* 0x000e220000000a00 */
[----:B------:R-:W-:Y:S01]  /*08f0*/  IMAD.MOV.U32 R5, RZ, RZ, RZ ;  /* 0x000000ffff057224 */ /* 0x000fe200078e00ff */
[----:B------:R-:W-:Y:S01]  /*0900*/  SHF.L.U32 R15, R3, 0x1, RZ ;  /* 0x00000001030f7819 */ /* 0x000fe200000006ff */
[----:B------:R-:W1:Y:S01]  /*0910*/  LDCU UR7, c[0x0][0x3c0] ;  /* 0x00007800ff0777ac */ /* 0x000e620008000800 */
[----:B------:R-:W2:Y:S01]  /*0920*/  LDCU UR9, c[0x0][0x3c0] ;  /* 0x00007800ff0977ac */ /* 0x000ea20008000800 */
[----:B------:R-:W3:Y:S07]  /*0930*/  LDCU UR8, c[0x0][0x3ac] ;  /* 0x00007580ff0877ac */ /* 0x000eee0008000800 */
[----:B------:R-:W4:Y:S01]  /*0940*/  @P0 LDC.64 R10, c[0x0][0x390] ;  /* 0x0000e400ff0a0b82 */ /* 0x000f220000000a00 */
[----:B0-----:R-:W-:-:S05]  /*0950*/  IMAD.WIDE.U32 R12, R15, 0x8, R12 ;  /* 0x000000080f0c7825 */ /* 0x001fca00078e000c */
[----:B------:R-:W5:Y:S04]  /*0960*/  LDG.E R7, desc[UR12][R12.64] ;  /* 0x0000000c0c077981 */ /* 0x000f68000c1e1900 */
[----:B------:R-:W5:Y:S01]  /*0970*/  LDG.E R8, desc[UR12][R12.64+0x8] ;  /* 0x0000080c0c087981 */ /* 0x000f62000c1e1900 */
[----:B----4-:R-:W-:-:S05]  /*0980*/  @P0 IMAD.WIDE.U32 R10, R3, 0x8, R10 ;  /* 0x00000008030a0825 */ /* 0x010fca00078e000a */
[----:B------:R0:W3:Y:S01]  /*0990*/  @P0 LDG.E R5, desc[UR12][R10.64+-0x8] ;  /* 0xfffff80c0a050981 */ /* 0x0000e2000c1e1900 */
[----:B-1----:R-:W-:Y:S01]  /*09a0*/  UIADD3 UR7, UPT, UPT, -UR7, URZ, URZ ;  /* 0x000000ff07077290 */ /* 0x002fe2000fffe1ff */
[C---:B------:R-:W-:Y:S01]  /*09b0*/  LEA R14, R6.reuse, R15, 0x1 ;  /* 0x0000000f060e7211 */ /* 0x040fe200078e08ff */
[----:B------:R-:W-:-:S04]  /*09c0*/  IMAD.IADD R9, R6, 0x1, R3 ;  /* 0x0000000106097824 */ /* 0x000fc800078e0203 */
[----:B--2---:R-:W-:Y:S02]  /*09d0*/  IMAD R9, R9, UR9, RZ ;  /* 0x0000000909097c24 */ /* 0x004fe4000f8e02ff */
[----:B0-----:R-:W-:Y:S02]  /*09e0*/  IMAD R10, R14, UR9, RZ ;  /* 0x000000090e0a7c24 */ /* 0x001fe4000f8e02ff */
[----:B------:R-:W-:Y:S02]  /*09f0*/  IMAD.U32 R11, RZ, RZ, UR7 ;  /* 0x00000007ff0b7e24 */ /* 0x000fe4000f8e00ff */
[----:B---3--:R-:W-:-:S07]  /*0a00*/  IMAD R5, R2, UR8, R5 ;  /* 0x0000000802057c24 */ /* 0x008fce000f8e0205 */
.L_x_6:
[----:B------:R-:W-:Y:S02]  /*0a10*/  MOV R12, UR4 ;  /* 0x00000004000c7c02 */ /* 0x000fe40008000f00 */
[----:B------:R-:W-:-:S03]  /*0a20*/  MOV R13, UR6 ;  /* 0x00000006000d7c02 */ /* 0x000fc60008000f00 */
[----:B------:R-:W-:-:S05]  /*0a30*/  IMAD.WIDE R12, R10, 0x2, R12 ;  /* 0x000000020a0c7825 */ /* 0x000fca00078e020c */
[----:B------:R-:W2:Y:S04]  /*0a40*/  LDG.E.U16 R15, desc[UR12][R12.64] ;  /* 0x0000000c0c0f7981 */ /* 0x000ea8000c1e1500 */
[----:B------:R-:W3:Y:S01]  /*0a50*/  LDG.E.U16 R14, desc[UR12][R12.64+-0x2] ;  /* 0xfffffe0c0c0e7981 */ /* 0x000ee2000c1e1500 */
[----:B-----5:R-:W-:Y:S01]  /*0a60*/  I2FP.F32.S32 R16, R8 ;  /* 0x0000000800107245 */ /* 0x020fe20000201400 */
[----:B------:R-:W-:Y:S01]  /*0a70*/  IMAD.MOV.U32 R24, RZ, RZ, 0x3f000000 ;  /* 0x3f000000ff187424 */ /* 0x000fe200078e00ff */
[----:B------:R-:W-:Y:S01]  /*0a80*/  I2FP.F32.S32 R17, R7 ;  /* 0x0000000700117245 */ /* 0x000fe20000201400 */
[----:B------:R-:W-:Y:S01]  /*0a90*/  BSSY.RECONVERGENT B0, `(.L_x_4) ;  /* 0x000004e000007945 */ /* 0x000fe20003800200 */
[----:B------:R-:W-:-:S04]  /*0aa0*/  IADD3 R11, PT, PT, R11, 0x1, RZ ;  /* 0x000000010b0b7810 */ /* 0x000fc80007ffe0ff */
[----:B------:R-:W-:Y:S01]  /*0ab0*/  ISETP.NE.AND P2, PT, R11, RZ, PT ;  /* 0x000000ff0b00720c */ /* 0x000fe20003f45270 */
[----:B--2---:R-:W-:Y:S02]  /*0ac0*/  HADD2.F32 R15, -RZ, R15.H0_H0 ;  /* 0x2000000fff0f7230 */ /* 0x004fe40000004100 */
[----:B---3--:R-:W-:-:S03]  /*0ad0*/  HADD2.F32 R14, -RZ, R14.H0_H0 ;  /* 0x2000000eff0e7230 */ /* 0x008fc60000004100 */
[----:B------:R-:W-:Y:S02]  /*0ae0*/  FADD R15, R15, 1 ;  /* 0x3f8000000f0f7421 */ /* 0x000fe40000000000 */
[----:B------:R-:W-:Y:S02]  /*0af0*/  FADD R14, R14, 1 ;  /* 0x3f8000000e0e7421 */ /* 0x000fe40000000000 */
[----:B------:R-:W-:Y:S02]  /*0b00*/  FMUL R15, R16, R15 ;  /* 0x0000000f100f7220 */ /* 0x000fe40000400000 */
[----:B------:R-:W-:Y:S02]  /*0b10*/  FMUL R14, R17, R14 ;  /* 0x0000000e110e7220 */ /* 0x000fe40000400000 */
[-C--:B------:R-:W-:Y:S02]  /*0b20*/  FFMA R23, R15, R24.reuse, -0.5 ;  /* 0xbf0000000f177423 */ /* 0x080fe40000000018 */
[----:B------:R-:W-:-:S03]  /*0b30*/  FFMA R24, R14, R24, -0.5 ;  /* 0xbf0000000e187423 */ /* 0x000fc60000000018 */
[----:B------:R-:W-:-:S04]  /*0b40*/  FSETP.GT.AND P0, PT, R23, -1, PT ;  /* 0xbf8000001700780b */ /* 0x000fc80003f04000 */
[----:B------:R-:W-:-:S04]  /*0b50*/  FSETP.LEU.OR P0, PT, R24, -1, !P0 ;  /* 0xbf8000001800780b */ /* 0x000fc8000470b400 */
[----:B------:R-:W-:-:S04]  /*0b60*/  FSETP.GEU.OR P0, PT, R24, R17, P0 ;  /* 0x000000111800720b */ /* 0x000fc8000070e400 */
[----:B------:R-:W-:-:S13]  /*0b70*/  FSETP.GEU.OR P0, PT, R23, R16, P0 ;  /* 0x000000101700720b */ /* 0x000fda000070e400 */
[----:B------:R-:W-:Y:S05]  /*0b80*/  @P0 BRA `(.L_x_5) ;  /* 0x0000000000f80947 */ /* 0x000fea0003800000 */
[----:B------:R-:W0:Y:S08]  /*0b90*/  F2I.FLOOR.NTZ R18, R24 ;  /* 0x0000001800127305 */ /* 0x000e300000207100 */
[----:B------:R-:W1:Y:S01]  /*0ba0*/  F2I.FLOOR.NTZ R22, R23 ;  /* 0x0000001700167305 */ /* 0x000e620000207100 */
[----:B0-----:R-:W-:-:S05]  /*0bb0*/  VIADD R16, R18, 0x1 ;  /* 0x0000000112107836 */ /* 0x001fca0000000000 */
[----:B------:R-:W-:Y:S02]  /*0bc0*/  ISETP.GE.AND P1, PT, R16, R7, PT ;  /* 0x000000071000720c */ /* 0x000fe40003f26270 */
[----:B-1----:R-:W-:Y:S02]  /*0bd0*/  LOP3.LUT R12, R18, R22, RZ, 0xfc, !PT ;  /* 0x00000016120c7212 */ /* 0x002fe400078efcff */
[----:B------:R-:W-:Y:S02]  /*0be0*/  IADD3 R29, PT, PT, R22, 0x1, RZ ;  /* 0x00000001161d7810 */ /* 0x000fe40007ffe0ff */
[----:B------:R-:W-:Y:S02]  /*0bf0*/  ISETP.GE.AND P4, PT, R12, RZ, PT ;  /* 0x000000ff0c00720c */ /* 0x000fe40003f86270 */
[----:B------:R-:W-:Y:S02]  /*0c00*/  ISETP.GE.AND P0, PT, R29, R8, PT ;  /* 0x000000081d00720c */ /* 0x000fe40003f06270 */
[----:B------:R-:W-:-:S02]  /*0c10*/  ISETP.LT.OR P1, PT, R22, RZ, P1 ;  /* 0x000000ff1600720c */ /* 0x000fc40000f21670 */
[----:B------:R-:W-:Y:S02]  /*0c20*/  ISETP.LT.OR P3, PT, R18, RZ, P0 ;  /* 0x000000ff1200720c */ /* 0x000fe40000761670 */
[----:B------:R-:W-:-:S05]  /*0c30*/  ISETP.GE.OR P0, PT, R16, R7, P0 ;  /* 0x000000071000720c */ /* 0x000fca0000706670 */
[----:B------:R-:W0:Y:S01]  /*0c40*/  @P4 LDC R20, c[0x0][0x3b4] ;  /* 0x0000ed00ff144b82 */ /* 0x000e220000000800 */
[----:B------:R-:W-:-:S05]  /*0c50*/  @P4 IMAD R21, R8, R18, R5 ;  /* 0x0000001208154224 */ /* 0x000fca00078e0205 */
[----:B------:R-:W-:Y:S01]  /*0c60*/  @P4 IADD3 R21, PT, PT, R22, R21, RZ ;  /* 0x0000001516154210 */ /* 0x000fe20007ffe0ff */
[----:B------:R-:W-:Y:S01]  /*0c70*/  @!P3 IMAD R26, R8, R18, R5 ;  /* 0x00000012081ab224 */ /* 0x000fe200078e0205 */
[----:B------:R-:W1:Y:S08]  /*0c80*/  @!P3 LDC R17, c[0x0][0x3b4] ;  /* 0x0000ed00ff11bb82 */ /* 0x000e700000000800 */
[----:B------:R-:W2:Y:S08]  /*0c90*/  @!P3 LDC.64 R12, c[0x0][0x380] ;  /* 0x0000e000ff0cbb82 */ /* 0x000eb00000000a00 */
[----:B------:R-:W3:Y:S01]  /*0ca0*/  @P4 LDC.64 R14, c[0x0][0x380] ;  /* 0x0000e000ff0e4b82 */ /* 0x000ee20000000a00 */
[----:B0-----:R-:W-:Y:S01]  /*0cb0*/  @P4 IMAD R21, R21, R20, R4 ;  /* 0x0000001415154224 */ /* 0x001fe200078e0204 */
[----:B------:R-:W-:-:S06]  /*0cc0*/  @!P3 IADD3 R20, PT, PT, R29, R26, RZ ;  /* 0x0000001a1d14b210 */ /* 0x000fcc0007ffe0ff */
[----:B------:R-:W0:Y:S01]  /*0cd0*/  @!P0 LDC R25, c[0x0][0x3b4] ;  /* 0x0000ed00ff198b82 */ /* 0x000e220000000800 */
[----:B-1----:R-:W-:-:S07]  /*0ce0*/  @!P3 IMAD R27, R20, R17, R4 ;  /* 0x00000011141bb224 */ /* 0x002fce00078e0204 */
[----:B------:R-:W1:Y:S01]  /*0cf0*/  @!P1 LDC R17, c[0x0][0x3b4] ;  /* 0x0000ed00ff119b82 */ /* 0x000e620000000800 */
[----:B--2---:R-:W-:-:S04]  /*0d00*/  @!P3 IMAD.WIDE R26, R27, 0x2, R12 ;  /* 0x000000021b1ab825 */ /* 0x004fc800078e020c */
[C---:B------:R-:W-:Y:S02]  /*0d10*/  @!P0 IMAD R12, R8.reuse, R16, R5 ;  /* 0x00000010080c8224 */ /* 0x040fe400078e0205 */
[----:B------:R-:W2:Y:S01]  /*0d20*/  @!P3 LDG.E.U16 R27, desc[UR12][R26.64] ;  /* 0x0000000c1a1bb981 */ /* 0x000ea2000c1e1500 */
[----:B---3--:R-:W-:Y:S02]  /*0d30*/  @P4 IMAD.WIDE R20, R21, 0x2, R14 ;  /* 0x0000000215144825 */ /* 0x008fe400078e020e */
[----:B------:R-:W-:Y:S02]  /*0d40*/  @!P0 IADD3 R29, PT, PT, R29, R12, RZ ;  /* 0x0000000c1d1d8210 */ /* 0x000fe40007ffe0ff */
[----:B------:R-:W-:Y:S01]  /*0d50*/  @!P1 IMAD.IADD R15, R5, 0x1, R22 ;  /* 0x00000001050f9824 */ /* 0x000fe200078e0216 */
[----:B------:R-:W3:Y:S01]  /*0d60*/  @!P1 LDC.64 R12, c[0x0][0x380] ;  /* 0x0000e000ff0c9b82 */ /* 0x000ee20000000a00 */
[----:B------:R4:W5:Y:S02]  /*0d70*/  @P4 LDG.E.U16 R21, desc[UR12][R20.64] ;  /* 0x0000000c14154981 */ /* 0x000964000c1e1500 */
[----:B------:R-:W-:-:S02]  /*0d80*/  @!P1 IMAD R16, R8, R16, R15 ;  /* 0x0000001008109224 */ /* 0x000fc400078e020f */
[----:B0-----:R-:W-:-:S03]  /*0d90*/  @!P0 IMAD R25, R29, R25, R4 ;  /* 0x000000191d198224 */ /* 0x001fc600078e0204 */
[----:B------:R-:W0:Y:S01]  /*0da0*/  @!P0 LDC.64 R14, c[0x0][0x380] ;  /* 0x0000e000ff0e8b82 */ /* 0x000e220000000a00 */
[----:B-1----:R-:W-:-:S07]  /*0db0*/  @!P1 IMAD R29, R16, R17, R4 ;  /* 0x00000011101d9224 */ /* 0x002fce00078e0204 */
[----:B------:R-:W1:Y:S01]  /*0dc0*/  LDC.64 R16, c[0x0][0x3a0] ;  /* 0x0000e800ff107b82 */ /* 0x000e620000000a00 */
[----:B---3--:R-:W-:-:S06]  /*0dd0*/  @!P1 IMAD.WIDE R12, R29, 0x2, R12 ;  /* 0x000000021d0c9825 */ /* 0x008fcc00078e020c */
[----:B------:R-:W3:Y:S01]  /*0de0*/  @!P1 LDG.E.U16 R13, desc[UR12][R12.64] ;  /* 0x0000000c0c0d9981 */ /* 0x000ee2000c1e1500 */
[----:B0-----:R-:W-:-:S06]  /*0df0*/  @!P0 IMAD.WIDE R14, R25, 0x2, R14 ;  /* 0x00000002190e8825 */ /* 0x001fcc00078e020e */
[----:B------:R0:W3:Y:S01]  /*0e00*/  @!P0 LDG.E.U16 R15, desc[UR12][R14.64] ;  /* 0x0000000c0e0f8981 */ /* 0x0000e2000c1e1500 */
[----:B-1----:R-:W-:-:S06]  /*0e10*/  IMAD.WIDE R16, R9, 0x2, R16 ;  /* 0x0000000209107825 */ /* 0x002fcc00078e0210 */
[----:B------:R1:W3:Y:S01]  /*0e20*/  LDG.E.U16 R16, desc[UR12][R16.64] ;  /* 0x0000000c10107981 */ /* 0x0002e2000c1e1500 */
[----:B------:R-:W-:Y:S02]  /*0e30*/  I2FP.F32.S32 R25, R18 ;  /* 0x0000001200197245 */ /* 0x000fe40000201400 */
[----:B------:R-:W-:-:S03]  /*0e40*/  I2FP.F32.S32 R22, R22 ;  /* 0x0000001600167245 */ /* 0x000fc60000201400 */
[----:B------:R-:W-:Y:S02]  /*0e50*/  FADD R25, R24, -R25 ;  /* 0x8000001918197221 */ /* 0x000fe40000000000 */
[----:B------:R-:W-:Y:S02]  /*0e60*/  FADD R22, R23, -R22 ;  /* 0x8000001617167221 */ /* 0x000fe40000000000 */
[----:B------:R-:W-:Y:S02]  /*0e70*/  FADD R23, -R25, 1 ;  /* 0x3f80000019177421 */ /* 0x000fe40000000100 */
[----:B------:R-:W-:-:S04]  /*0e80*/  FADD R24, -R22, 1 ;  /* 0x3f80000016187421 */ /* 0x000fc80000000100 */
[-C--:B------:R-:W-:Y:S01]  /*0e90*/  @P4 FMUL R18, R23, R24.reuse ;  /* 0x0000001817124220 */ /* 0x080fe20000400000 */
[----:B----4-:R-:W-:Y:S01]  /*0ea0*/  @!P3 FMUL R20, R22, R23 ;  /* 0x000000171614b220 */ /* 0x010fe20000400000 */
[----:B0-----:R-:W-:-:S03]  /*0eb0*/  @!P1 FMUL R14, R25, R24 ;  /* 0x00000018190e9220 */ /* 0x001fc60000400000 */
[----:B------:R-:W-:Y:S02]  /*0ec0*/  @P4 F2FP.F16.F32.PACK_AB R18, RZ, R18 ;  /* 0x00000012ff12423e */ /* 0x000fe400000000ff */
[----:B------:R-:W-:Y:S02]  /*0ed0*/  PRMT R12, RZ, 0x7610, R12 ;  /* 0x00007610ff0c7816 */ /* 0x000fe4000000000c */
[----:B------:R-:W-:Y:S01]  /*0ee0*/  @!P3 F2FP.F16.F32.PACK_AB R20, RZ, R20 ;  /* 0x00000014ff14b23e */ /* 0x000fe200000000ff */
[----:B-1----:R-:W-:Y:S01]  /*0ef0*/  @!P0 FMUL R17, R25, R22 ;  /* 0x0000001619118220 */ /* 0x002fe20000400000 */
[----:B------:R-:W-:-:S04]  /*0f00*/  @!P1 F2FP.F16.F32.PACK_AB R14, RZ, R14 ;  /* 0x0000000eff0e923e */ /* 0x000fc800000000ff */
[----:B------:R-:W-:Y:S01]  /*0f10*/  @!P0 F2FP.F16.F32.PACK_AB R17, RZ, R17 ;  /* 0x00000011ff11823e */ /* 0x000fe200000000ff */
[----:B-----5:R-:W-:-:S04]  /*0f20*/  @P4 HFMA2 R12, R21.H0_H0, R18.H0_H0, RZ.H0_H0 ;  /* 0x20000012150c4231 */ /* 0x020fc800000408ff */
[----:B--2---:R-:W-:-:S04]  /*0f30*/  @!P3 HFMA2 R12, R27.H0_H0, R20.H0_H0, R12.H0_H0 ;  /* 0x200000141b0cb231 */ /* 0x004fc8000004080c */
[----:B---3--:R-:W-:-:S04]  /*0f40*/  @!P1 HFMA2 R12, R13.H0_H0, R14.H0_H0, R12.H0_H0 ;  /* 0x2000000e0d0c9231 */ /* 0x008fc8000004080c */
[----:B------:R-:W-:-:S04]  /*0f50*/  @!P0 HFMA2 R12, R15.H0_H0, R17.H0_H0, R12.H0_H0 ;  /* 0x200000110f0c8231 */ /* 0x000fc8000004080c */
[----:B------:R-:W-:-:S07]  /*0f60*/  HFMA2 R19, R16.H0_H0, R12.H0_H0, R19.H0_H0 ;  /* 0x2000000c10137231 */ /* 0x000fce0000040813 */
.L_x_5:
[----:B------:R-:W-:Y:S05]  /*0f70*/  BSYNC.RECONVERGENT B0 ;  /* 0x0000000000007941 */ /* 0x000fea0003800200 */
.L_x_4:
[----:B------:R-:W-:Y:S01]  /*0f80*/  IADD3 R10, PT, PT, R10, 0x2, RZ ;  /* 0x000000020a0a7810 */ /* 0x000fe20007ffe0ff */
[----:B------:R-:W-:Y:S01]  /*0f90*/  VIADD R9, R9, 0x1 ;  /* 0x0000000109097836 */ /* 0x000fe20000000000 */
[----:B------:R-:W-:Y:S06]  /*0fa0*/  @P2 BRA `(.L_x_6) ;  /* 0xfffffff800982947 */ /* 0x000fec000383ffff */
[----:B------:R-:W0:Y:S01]  /*0fb0*/  LDCU UR7, c[0x0][0x3b8] ;  /* 0x00007700ff0777ac */ /* 0x000e220008000800 */
[----:B------:R-:W-:-:S04]  /*0fc0*/  IADD3 R3, PT, PT, R3, 0x1, RZ ;  /* 0x0000000103037810 */ /* 0x000fc80007ffe0ff */
[----:B0-----:R-:W-:-:S13]  /*0fd0*/  ISETP.NE.AND P0, PT, R3, UR7, PT ;  /* 0x0000000703007c0c */ /* 0x001fda000bf05270 */
[----:B------:R-:W-:Y:S05]  /*0fe0*/  @P0 BRA `(.L_x_7) ;  /* 0xfffffff800380947 */ /* 0x000fea000383ffff */
[----:B------:R-:W0:Y:S01]  /*0ff0*/  LDC.64 R2, c[0x0][0x3c8] ;  /* 0x0000f200ff027b82 */ /* 0x000e220000000a00 */
[----:B------:R-:W1:Y:S01]  /*1000*/  LDCU UR7, c[0x0][0x3a8] ;  /* 0x00007500ff0777ac */ /* 0x000e620008000800 */
[----:B------:R-:W1:Y:S01]  /*1010*/  LDCU.64 UR8, c[0x0][0x3b0] ;  /* 0x00007600ff0877ac */ /* 0x000e620008000a00 */
[----:B------:R-:W2:Y:S01]  /*1020*/  LDCU UR10, c[0x0][0x3bc] ;  /* 0x00007780ff0a77ac */ /* 0x000ea20008000800 */
[----:B-1----:R-:W-:Y:S01]  /*1030*/  UIMAD UR7, UR8, UR7, URZ ;  /* 0x00000007080772a4 */ /* 0x002fe2000f8e02ff */
[C---:B0-----:R-:W-:Y:S01]  /*1040*/  IMAD.WIDE R2, R0.reuse, 0x2, R2 ;  /* 0x0000000200027825 */ /* 0x041fe200078e0202 */
[----:B------:R-:W-:Y:S02]  /*1050*/  IADD3 R0, PT, PT, R0, UR5, RZ ;  /* 0x0000000500007c10 */ /* 0x000fe4000fffe0ff */
[----:B------:R-:W-:Y:S02]  /*1060*/  UIMAD UR7, UR7, UR9, URZ ;  /* 0x00000009070772a4 */ /* 0x000fe4000f8e02ff */
[----:B------:R0:W-:Y:S02]  /*1070*/  STG.E.U16 desc[UR12][R2.64], R19 ;  /* 0x0000001302007986 */ /* 0x0001e4000c10150c */
[----:B--2---:R-:W-:-:S06]  /*1080*/  UIMAD UR7, UR7, UR10, URZ ;  /* 0x0000000a070772a4 */ /* 0x004fcc000f8e02ff */
[----:B------:R-:W-:-:S13]  /*1090*/  ISETP.GE.AND P0, PT, R0, UR7, PT ;  /* 0x0000000700007c0c */ /* 0x000fda000bf06270 */
[----:B0-----:R-:W-:Y:S05]  /*10a0*/  @!P0 BRA `(.L_x_8) ;  /* 0xfffffff000708947 */ /* 0x001fea000383ffff */
[----:B------:R-:W-:Y:S05]  /*10b0*/  EXIT ;  /* 0x000000000000794d */ /* 0x000fea0003800000 */
.L_x_9:
[----:B------:R-:W-:-:S00]  /*10c0*/  BRA `(.L_x_9) ;  /* 0xfffffffc00fc7947 */ /* 0x000fc0000383ffff */
[----:B------:R-:W-:-:S00]  /*10d0*/  NOP ;  /* 0x0000000000007918 */ /* 0x000fc00000000000 */
        /* <DEDUP_REMOVED lines=10> */
.L_x_161:


//--------------------- .text._Z30deform_attn_precompute_weightsI6__halfEvPKT_PKlS5_S3_S3_iiiiiiiPS1_ --------------------------
	.section	.text._Z30deform_attn_precompute_weightsI6__halfEvPKT_PKlS5_S3_S3_iiiiiiiPS1_,"ax",@progbits
	.align	128
        .global         _Z30deform_attn_precompute_weightsI6__halfEvPKT_PKlS5_S3_S3_iiiiiiiPS1_
        .type           _Z30deform_attn_precompute_weightsI6__halfEvPKT_PKlS5_S3_S3_iiiiiiiPS1_,@function
        .size           _Z30deform_attn_precompute_weightsI6__halfEvPKT_PKlS5_S3_S3_iiiiiiiPS1_,(.L_x_162 - _Z30deform_attn_precompute_weightsI6__halfEvPKT_PKlS5_S3_S3_iiiiiiiPS1_)
        .other          _Z30deform_attn_precompute_weightsI6__halfEvPKT_PKlS5_S3_S3_iiiiiiiPS1_,@"STO_CUDA_ENTRY STV_DEFAULT"
_Z30deform_attn_precompute_weightsI6__halfEvPKT_PKlS5_S3_S3_iiiiiiiPS1_:
.text._Z30deform_attn_precompute_weightsI6__halfEvPKT_PKlS5_S3_S3_iiiiiiiPS1_:
[----:B------:R-:W-:Y:S01]  /*0000*/  LDC R1, c[0x0][0x37c] ;  /* 0x0000df00ff017b82 */ /* 0x000fe20000000800 */
[----:B------:R-:W0:Y:S07]  /*0010*/  S2R R4, SR_TID.X ;  /* 0x0000000000047919 */ /* 0x000e2e0000002100 */
[----:B------:R-:W1:Y:S01]  /*0020*/  LDC.64 R6, c[0x0][0x3b0] ;  /* 0x0000ec00ff067b82 */ /* 0x000e620000000a00 */
[----:B------:R-:W1:Y:S01]  /*0030*/  LDCU UR5, c[0x0][0x3a8] ;  /* 0x00007500ff0577ac */ /* 0x000e620008000800 */
[----:B------:R-:W2:Y:S06]  /*0040*/  LDCU UR8, c[0x0][0x3bc] ;  /* 0x00007780ff0877ac */ /* 0x000eac0008000800 */
[----:B------:R-:W0:Y:S08]  /*0050*/  S2UR UR4, SR_CTAID.X ;  /* 0x00000000000479c3 */ /* 0x000e300000002500 */
[----:B------:R-:W0:Y:S01]  /*0060*/  LDC R3, c[0x0][0x360] ;  /* 0x0000d800ff037b82 */ /* 0x000e220000000800 */
[----:B-1----:R-:W-:-:S04]  /*0070*/  IMAD R0, R6, UR5, RZ ;  /* 0x0000000506007c24 */ /* 0x002fc8000f8e02ff */
[----:B------:R-:W-:Y:S02]  /*0080*/  IMAD R2, R0, R7, RZ ;  /* 0x0000000700027224 */ /* 0x000fe400078e02ff */
[----:B0-----:R-:W-:Y:S02]  /*0090*/  IMAD R0, R3, UR4, R4 ;  /* 0x0000000403007c24 */ /* 0x001fe4000f8e0204 */
[----:B--2---:R-:W-:-:S05]  /*00a0*/  IMAD R3, R2, UR8, RZ ;  /* 0x0000000802037c24 */ /* 0x004fca000f8e02ff */
[----:B------:R-:W-:-:S13]  /*00b0*/  ISETP.GE.AND P0, PT, R0, R3, PT ;  /* 0x000000030000720c */ /* 0x000fda0003f06270 */
[----:B------:R-:W-:Y:S05]  /*00c0*/  @P0 EXIT ;  /* 0x000000000000094d */ /* 0x000fea0003800000 */
[----:B------:R-:W-:Y:S01]  /*00d0*/  IMAD R3, R6, R7, RZ ;  /* 0x0000000706037224 */ /* 0x000fe200078e02ff */
[----:B------:R-:W-:Y:S01]  /*00e0*/  IABS R10, R0 ;  /* 0x00000000000a7213 */ /* 0x000fe20000000000 */
[----:B------:R-:W0:Y:S01]  /*00f0*/  LDCU UR9, c[0x0][0x3b8] ;  /* 0x00007700ff0977ac */ /* 0x000e220008000800 */
[----:B------:R-:W-:Y:S01]  /*0100*/  PRMT R19, RZ, 0x7610, R19 ;  /* 0x00007610ff137816 */ /* 0x000fe20000000013 */
[----:B------:R-:W-:Y:S01]  /*0110*/  IMAD R9, R3, UR8, RZ ;  /* 0x0000000803097c24 */ /* 0x000fe2000f8e02ff */
[----:B------:R-:W-:Y:S01]  /*0120*/  IABS R14, R3 ;  /* 0x00000003000e7213 */ /* 0x000fe20000000000 */
[----:B------:R-:W1:Y:S03]  /*0130*/  LDCU.64 UR6, c[0x0][0x358] ;  /* 0x00006b00ff0677ac */ /* 0x000e660008000a00 */
[-C--:B------:R-:W-:Y:S02]  /*0140*/  IABS R11, R9.reuse ;  /* 0x00000009000b7213 */ /* 0x080fe40000000000 */
[----:B------:R-:W-:-:S02]  /*0150*/  IABS R12, R9 ;  /* 0x00000009000c7213 */ /* 0x000fc40000000000 */
[----:B------:R-:W2:Y:S01]  /*0160*/  I2F.RP R2, R11 ;  /* 0x0000000b00027306 */ /* 0x000ea20000209400 */
[----:B0-----:R-:W-:-:S07]  /*0170*/  UISETP.GE.AND UP0, UPT, UR9, 0x1, UPT ;  /* 0x000000010900788c */ /* 0x001fce000bf06270 */
[----:B--2---:R-:W0:Y:S02]  /*0180*/  MUFU.RCP R2, R2 ;  /* 0x0000000200027308 */ /* 0x004e240000001000 */
[----:B0-----:R-:W-:-:S06]  /*0190*/  IADD3 R5, PT, PT, R2, 0xffffffe, RZ ;  /* 0x0ffffffe02057810 */ /* 0x001fcc0007ffe0ff */
[----:B------:R-:W0:Y:S02]  /*01a0*/  F2I.FTZ.U32.TRUNC.NTZ R5, R5 ;  /* 0x0000000500057305 */ /* 0x000e24000021f000 */
[----:B0-----:R-:W-:-:S05]  /*01b0*/  IADD3 R4, PT, PT, RZ, -R5, RZ ;  /* 0x80000005ff047210 */ /* 0x001fca0007ffe0ff */
[----:B------:R-:W-:Y:S02]  /*01c0*/  IMAD R13, R4, R11, RZ ;  /* 0x0000000b040d7224 */ /* 0x000fe400078e02ff */
[----:B------:R-:W-:-:S04]  /*01d0*/  IMAD.MOV.U32 R4, RZ, RZ, RZ ;  /* 0x000000ffff047224 */ /* 0x000fc800078e00ff */
[----:B------:R-:W-:Y:S01]  /*01e0*/  IMAD.HI.U32 R8, R5, R13, R4 ;  /* 0x0000000d05087227 */ /* 0x000fe200078e0004 */
[----:B------:R-:W-:Y:S02]  /*01f0*/  MOV R13, R10 ;  /* 0x0000000a000d7202 */ /* 0x000fe40000000f00 */
[----:B------:R-:W-:Y:S01]  /*0200*/  MOV R4, R14 ;  /* 0x0000000e00047202 */ /* 0x000fe20000000f00 */
[----:B------:R-:W-:Y:S01]  /*0210*/  IMAD.MOV R10, RZ, RZ, -R12 ;  /* 0x000000ffff0a7224 */ /* 0x000fe200078e0a0c */
[----:B------:R-:W-:Y:S01]  /*0220*/  IABS R5, R7 ;  /* 0x0000000700057213 */ /* 0x000fe20000000000 */
[----:B------:R-:W-:Y:S01]  /*0230*/  IMAD.HI.U32 R2, R8, R13, RZ ;  /* 0x0000000d08027227 */ /* 0x000fe200078e00ff */
[----:B------:R-:W0:Y:S03]  /*0240*/  I2F.RP R12, R4 ;  /* 0x00000004000c7306 */ /* 0x000e260000209400 */
[----:B------:R-:W-:-:S05]  /*0250*/  IMAD R8, R2, R10, R13 ;  /* 0x0000000a02087224 */ /* 0x000fca00078e020d */
[----:B------:R-:W2:Y:S01]  /*0260*/  I2F.RP R13, R5 ;  /* 0x00000005000d7306 */ /* 0x000ea20000209400 */
[----:B------:R-:W-:-:S07]  /*0270*/  ISETP.GT.U32.AND P1, PT, R11, R8, PT ;  /* 0x000000080b00720c */ /* 0x000fce0003f24070 */
[----:B0-----:R-:W0:Y:S06]  /*0280*/  MUFU.RCP R12, R12 ;  /* 0x0000000c000c7308 */ /* 0x001e2c0000001000 */
[-C--:B------:R-:W-:Y:S01]  /*0290*/  @!P1 IADD3 R8, PT, PT, R8, -R11.reuse, RZ ;  /* 0x8000000b08089210 */ /* 0x080fe20007ffe0ff */
[----:B------:R-:W-:Y:S01]  /*02a0*/  @!P1 VIADD R2, R2, 0x1 ;  /* 0x0000000102029836 */ /* 0x000fe20000000000 */
[----:B--2---:R-:W2:Y:S01]  /*02b0*/  MUFU.RCP R13, R13 ;  /* 0x0000000d000d7308 */ /* 0x004ea20000001000 */
[----:B------:R-:W-:Y:S02]  /*02c0*/  ISETP.NE.AND P1, PT, R9, RZ, PT ;  /* 0x000000ff0900720c */ /* 0x000fe40003f25270 */
[----:B------:R-:W-:-:S02]  /*02d0*/  ISETP.GE.U32.AND P0, PT, R8, R11, PT ;  /* 0x0000000b0800720c */ /* 0x000fc40003f06070 */
[----:B------:R-:W-:-:S04]  /*02e0*/  LOP3.LUT R8, R0, R9, RZ, 0x3c, !PT ;  /* 0x0000000900087212 */ /* 0x000fc800078e3cff */
[----:B------:R-:W-:Y:S02]  /*02f0*/  ISETP.GE.AND P2, PT, R8, RZ, PT ;  /* 0x000000ff0800720c */ /* 0x000fe40003f46270 */
[----:B0-----:R-:W-:-:S04]  /*0300*/  IADD3 R10, PT, PT, R12, 0xffffffe, RZ ;  /* 0x0ffffffe0c0a7810 */ /* 0x001fc80007ffe0ff */
[----:B------:R0:W3:Y:S01]  /*0310*/  F2I.FTZ.U32.TRUNC.NTZ R11, R10 ;  /* 0x0000000a000b7305 */ /* 0x0000e2000021f000 */
[----:B------:R-:W-:Y:S02]  /*0320*/  @P0 IADD3 R2, PT, PT, R2, 0x1, RZ ;  /* 0x0000000102020810 */ /* 0x000fe40007ffe0ff */
[----:B--2---:R-:W-:-:S04]  /*0330*/  IADD3 R12, PT, PT, R13, 0xffffffe, RZ ;  /* 0x0ffffffe0d0c7810 */ /* 0x004fc80007ffe0ff */
[----:B------:R-:W-:Y:S01]  /*0340*/  @!P2 IMAD.MOV R2, RZ, RZ, -R2 ;  /* 0x000000ffff02a224 */ /* 0x000fe200078e0a02 */
[----:B------:R-:W2:Y:S01]  /*0350*/  F2I.FTZ.U32.TRUNC.NTZ R13, R12 ;  /* 0x0000000c000d7305 */ /* 0x000ea2000021f000 */
[----:B------:R-:W-:Y:S01]  /*0360*/  @!P1 LOP3.LUT R2, RZ, R9, RZ, 0x33, !PT ;  /* 0x00000009ff029212 */ /* 0x000fe200078e33ff */
[----:B0-----:R-:W-:-:S03]  /*0370*/  HFMA2 R10, -RZ, RZ, 0, 0 ;  /* 0x00000000ff0a7431 */ /* 0x001fc600000001ff */
[----:B------:R-:W-:Y:S02]  /*0380*/  IADD3 R8, PT, PT, -R2, RZ, RZ ;  /* 0x000000ff02087210 */ /* 0x000fe40007ffe1ff */
[----:B---3--:R-:W-:-:S03]  /*0390*/  IADD3 R15, PT, PT, RZ, -R11, RZ ;  /* 0x8000000bff0f7210 */ /* 0x008fc60007ffe0ff */
[----:B------:R-:W-:Y:S02]  /*03a0*/  IMAD R8, R9, R8, R0 ;  /* 0x0000000809087224 */ /* 0x000fe400078e0200 */
[----:B------:R-:W-:Y:S02]  /*03b0*/  IMAD R9, R15, R4, RZ ;  /* 0x000000040f097224 */ /* 0x000fe400078e02ff */
[----:B--2---:R-:W-:Y:S01]  /*03c0*/  IMAD.MOV R12, RZ, RZ, -R13 ;  /* 0x000000ffff0c7224 */ /* 0x004fe200078e0a0d */
[----:B------:R-:W-:Y:S01]  /*03d0*/  IABS R15, R8 ;  /* 0x00000008000f7213 */ /* 0x000fe20000000000 */
[----:B------:R-:W-:Y:S01]  /*03e0*/  IMAD.HI.U32 R10, R11, R9, R10 ;  /* 0x000000090b0a7227 */ /* 0x000fe200078e000a */
[----:B------:R-:W-:-:S03]  /*03f0*/  IADD3 R9, PT, PT, RZ, -R14, RZ ;  /* 0x8000000eff097210 */ /* 0x000fc60007ffe0ff */
[----:B------:R-:W-:Y:S01]  /*0400*/  IMAD R11, R12, R5, RZ ;  /* 0x000000050c0b7224 */ /* 0x000fe200078e02ff */
[----:B------:R-:W-:Y:S01]  /*0410*/  MOV R12, RZ ;  /* 0x000000ff000c7202 */ /* 0x000fe20000000f00 */
[----:B------:R-:W-:-:S04]  /*0420*/  IMAD.HI.U32 R10, R10, R15, RZ ;  /* 0x0000000f0a0a7227 */ /* 0x000fc800078e00ff */
[----:B------:R-:W-:-:S04]  /*0430*/  IMAD.HI.U32 R12, R13, R11, R12 ;  /* 0x0000000b0d0c7227 */ /* 0x000fc800078e000c */
[----:B------:R-:W-:Y:S02]  /*0440*/  IMAD R9, R10, R9, R15 ;  /* 0x000000090a097224 */ /* 0x000fe400078e020f */
[----:B------:R-:W-:-:S03]  /*0450*/  IMAD.HI.U32 R11, R12, R15, RZ ;  /* 0x0000000f0c0b7227 */ /* 0x000fc600078e00ff */
[----:B------:R-:W-:Y:S01]  /*0460*/  ISETP.GT.U32.AND P2, PT, R4, R9, PT ;  /* 0x000000090400720c */ /* 0x000fe20003f44070 */
[----:B------:R-:W-:-:S04]  /*0470*/  IMAD.MOV R14, RZ, RZ, -R11 ;  /* 0x000000ffff0e7224 */ /* 0x000fc800078e0a0b */
[----:B------:R-:W-:-:S05]  /*0480*/  IMAD R14, R5, R14, R15 ;  /* 0x0000000e050e7224 */ /* 0x000fca00078e020f */
[----:B------:R-:W-:-:S03]  /*0490*/  ISETP.GT.U32.AND P3, PT, R5, R14, PT ;  /* 0x0000000e0500720c */ /* 0x000fc60003f64070 */
[-C--:B------:R-:W-:Y:S02]  /*04a0*/  @!P2 IADD3 R9, PT, PT, R9, -R4.reuse, RZ ;  /* 0x800000040909a210 */ /* 0x080fe40007ffe0ff */
[----:B------:R-:W-:Y:S02]  /*04b0*/  @!P2 IADD3 R10, PT, PT, R10, 0x1, RZ ;  /* 0x000000010a0aa810 */ /* 0x000fe40007ffe0ff */
[----:B------:R-:W-:Y:S02]  /*04c0*/  ISETP.GE.U32.AND P0, PT, R9, R4, PT ;  /* 0x000000040900720c */ /* 0x000fe40003f06070 */
[----:B------:R-:W-:Y:S02]  /*04d0*/  LOP3.LUT R4, R8, R3, RZ, 0x3c, !PT ;  /* 0x0000000308047212 */ /* 0x000fe400078e3cff */
[----:B------:R-:W-:Y:S02]  /*04e0*/  ISETP.NE.AND P2, PT, R3, RZ, PT ;  /* 0x000000ff0300720c */ /* 0x000fe40003f45270 */
[----:B------:R-:W-:-:S02]  /*04f0*/  ISETP.GE.AND P1, PT, R4, RZ, PT ;  /* 0x000000ff0400720c */ /* 0x000fc40003f26270 */
[----:B------:R-:W-:-:S05]  /*0500*/  @!P3 IADD3 R14, PT, PT, R14, -R5, RZ ;  /* 0x800000050e0eb210 */ /* 0x000fca0007ffe0ff */
[----:B------:R-:W-:Y:S01]  /*0510*/  @P0 VIADD R10, R10, 0x1 ;  /* 0x000000010a0a0836 */ /* 0x000fe20000000000 */
[----:B------:R-:W-:-:S05]  /*0520*/  ISETP.GT.U32.AND P0, PT, R5, R14, PT ;  /* 0x0000000e0500720c */ /* 0x000fca0003f04070 */
[----:B------:R-:W-:Y:S02]  /*0530*/  @!P1 IADD3 R10, PT, PT, -R10, RZ, RZ ;  /* 0x000000ff0a0a9210 */ /* 0x000fe40007ffe1ff */
[----:B------:R-:W-:Y:S02]  /*0540*/  ISETP.GE.AND P1, PT, R8, RZ, PT ;  /* 0x000000ff0800720c */ /* 0x000fe40003f26270 */
[----:B------:R-:W-:-:S04]  /*0550*/  @!P2 LOP3.LUT R10, RZ, R3, RZ, 0x33, !PT ;  /* 0x00000003ff0aa212 */ /* 0x000fc800078e33ff */
[----:B------:R-:W-:Y:S02]  /*0560*/  @!P0 IADD3 R14, PT, PT, R14, -R5, RZ ;  /* 0x800000050e0e8210 */ /* 0x000fe40007ffe0ff */
[----:B------:R-:W-:-:S05]  /*0570*/  IADD3 R4, PT, PT, -R10, RZ, RZ ;  /* 0x000000ff0a047210 */ /* 0x000fca0007ffe1ff */
[----:B------:R-:W-:Y:S02]  /*0580*/  IMAD R16, R3, R4, R8 ;  /* 0x0000000403107224 */ /* 0x000fe400078e0208 */
[----:B------:R-:W-:Y:S01]  /*0590*/  @!P1 IMAD.MOV R14, RZ, RZ, -R14 ;  /* 0x000000ffff0e9224 */ /* 0x000fe200078e0a0e */
[----:B-1----:R-:W-:Y:S06]  /*05a0*/  BRA.U !UP0, `(.L_x_10) ;  /* 0x0000000d08847547 */ /* 0x002fec000b800000 */
[----:B------:R-:W0:Y:S01]  /*05b0*/  LDCU UR4, c[0x0][0x3c0] ;  /* 0x00007800ff0477ac */ /* 0x000e220008000800 */
[----:B------:R-:W-:Y:S02]  /*05c0*/  ISETP.NE.AND P0, PT, R7, RZ, PT ;  /* 0x000000ff0700720c */ /* 0x000fe40003f05270 */
[----:B------:R-:W-:-:S04]  /*05d0*/  LOP3.LUT R3, RZ, R7, RZ, 0x33, !PT ;  /* 0x00000007ff037212 */ /* 0x000fc800078e33ff */
[----:B------:R-:W-:Y:S01]  /*05e0*/  SEL R4, R3, R14, !P0 ;  /* 0x0000000e03047207 */ /* 0x000fe20004000000 */
[----:B0-----:R-:W-:-:S09]  /*05f0*/  UISETP.GE.AND UP0, UPT, UR4, 0x1, UPT ;  /* 0x000000010400788c */ /* 0x001fd2000bf06270 */
[----:B------:R-:W-:Y:S05]  /*0600*/  BRA.U !UP0, `(.L_x_10) ;  /* 0x0000000d086c7547 */ /* 0x000fea000b800000 */
[----:B------:R-:W-:Y:S01]  /*0610*/  IABS R8, R16 ;  /* 0x0000001000087213 */ /* 0x000fe20000000000 */
[----:B------:R-:W0:Y:S01]  /*0620*/  LDCU.64 UR4, c[0x0][0x398] ;  /* 0x00007300ff0477ac */ /* 0x000e220008000a00 */
[----:B------:R-:W-:Y:S01]  /*0630*/  LOP3.LUT R7, R16, R7, RZ, 0x3c, !PT ;  /* 0x0000000710077212 */ /* 0x000fe200078e3cff */
[----:B------:R-:W-:Y:S01]  /*0640*/  IMAD R10, R2, UR8, R10 ;  /* 0x00000008020a7c24 */ /* 0x000fe2000f8e020a */
[----:B------:R-:W-:Y:S01]  /*0650*/  PRMT R19, RZ, 0x7610, R19 ;  /* 0x00007610ff137816 */ /* 0x000fe20000000013 */
[----:B------:R-:W-:Y:S01]  /*0660*/  IMAD.HI.U32 R12, R12, R8, RZ ;  /* 0x000000080c0c7227 */ /* 0x000fe200078e00ff */
[----:B------:R-:W-:-:S04]  /*0670*/  ISETP.GE.AND P3, PT, R7, RZ, PT ;  /* 0x000000ff0700720c */ /* 0x000fc80003f66270 */
[----:B------:R-:W-:-:S05]  /*0680*/  IADD3 R9, PT, PT, -R12, RZ, RZ ;  /* 0x000000ff0c097210 */ /* 0x000fca0007ffe1ff */
[----:B------:R-:W-:Y:S01]  /*0690*/  IMAD R8, R5, R9, R8 ;  /* 0x0000000905087224 */ /* 0x000fe200078e0208 */
[----:B0-----:R-:W-:-:S04]  /*06a0*/  UIADD3 UR4, UP0, UPT, UR4, 0x2, URZ ;  /* 0x0000000204047890 */ /* 0x001fc8000ff1e0ff */
[----:B------:R-:W-:Y:S01]  /*06b0*/  ISETP.GT.U32.AND P2, PT, R5, R8, PT ;  /* 0x000000080500720c */ /* 0x000fe20003f44070 */
[----:B------:R-:W-:-:S06]  /*06c0*/  UIADD3.X UR5, UPT, UPT, URZ, UR5, URZ, UP0, !UPT ;  /* 0x00000005ff057290 */ /* 0x000fcc00087fe4ff */
[----:B------:R-:W-:-:S06]  /*06d0*/  IMAD.U32 R13, RZ, RZ, UR5 ;  /* 0x00000005ff0d7e24 */ /* 0x000fcc000f8e00ff */
[-C--:B------:R-:W-:Y:S02]  /*06e0*/  @!P2 IADD3 R8, PT, PT, R8, -R5.reuse, RZ ;  /* 0x800000050808a210 */ /* 0x080fe40007ffe0ff */
[----:B------:R-:W-:Y:S02]  /*06f0*/  @!P2 IADD3 R12, PT, PT, R12, 0x1, RZ ;  /* 0x000000010c0ca810 */ /* 0x000fe40007ffe0ff */
[----:B------:R-:W-:Y:S01]  /*0700*/  ISETP.GE.U32.AND P1, PT, R8, R5, PT ;  /* 0x000000050800720c */ /* 0x000fe20003f26070 */
[----:B------:R-:W-:-:S12]  /*0710*/  HFMA2 R5, -RZ, RZ, 0, 0 ;  /* 0x00000000ff057431 */ /* 0x000fd800000001ff */
[----:B------:R-:W-:-:S05]  /*0720*/  @P1 VIADD R12, R12, 0x1 ;  /* 0x000000010c0c1836 */ /* 0x000fca0000000000 */
[----:B------:R-:W-:-:S04]  /*0730*/  @!P3 IADD3 R12, PT, PT, -R12, RZ, RZ ;  /* 0x000000ff0c0cb210 */ /* 0x000fc80007ffe1ff */
[----:B------:R-:W-:Y:S02]  /*0740*/  SEL R3, R3, R12, !P0 ;  /* 0x0000000c03037207 */ /* 0x000fe40004000000 */
[----:B------:R-:W-:-:S03]  /*0750*/  MOV R12, UR4 ;  /* 0x00000004000c7c02 */ /* 0x000fc60008000f00 */
[----:B------:R-:W-:-:S04]  /*0760*/  IMAD R6, R10, R6, R3 ;  /* 0x000000060a067224 */ /* 0x000fc800078e0203 */
[----:B------:R-:W-:-:S07]  /*0770*/  IMAD R6, R6, UR9, RZ ;  /* 0x0000000906067c24 */ /* 0x000fce000f8e02ff */
.L_x_17:
[----:B------:R-:W0:Y:S01]  /*0780*/  LDCU UR4, c[0x0][0x3c0] ;  /* 0x00007800ff0477ac */ /* 0x000e220008000800 */
[----:B------:R-:W1:Y:S01]  /*0790*/  LDC.64 R10, c[0x0][0x388] ;  /* 0x0000e200ff0a7b82 */ /* 0x000e620000000a00 */
[C---:B------:R-:W-:Y:S02]  /*07a0*/  SHF.L.U32 R7, R5.reuse, 0x1, RZ ;  /* 0x0000000105077819 */ /* 0x040fe400000006ff */
[----:B------:R-:W-:Y:S01]  /*07b0*/  ISETP.NE.AND P0, PT, R5, RZ, PT ;  /* 0x000000ff0500720c */ /* 0x000fe20003f05270 */
[----:B------:R-:W2:Y:S01]  /*07c0*/  LDCU UR5, c[0x0][0x3ac] ;  /* 0x00007580ff0577ac */ /* 0x000ea20008000800 */
[----:B------:R-:W-:-:S11]  /*07d0*/  LEA R3, R6, R7, 0x1 ;  /* 0x0000000706037211 */ /* 0x000fd600078e08ff */
[----:B------:R-:W3:Y:S01]  /*07e0*/  @P0 LDC.64 R16, c[0x0][0x390] ;  /* 0x0000e400ff100b82 */ /* 0x000ee20000000a00 */
[----:B0-----:R-:W-:-:S04]  /*07f0*/  IMAD R3, R3, UR4, RZ ;  /* 0x0000000403037c24 */ /* 0x001fc8000f8e02ff */
[----:B------:R-:W-:-:S04]  /*0800*/  IMAD.WIDE R20, R3, 0x2, R12 ;  /* 0x0000000203147825 */ /* 0x000fc800078e020c */
[----:B-1----:R-:W-:Y:S01]  /*0810*/  IMAD.WIDE.U32 R10, R7, 0x8, R10 ;  /* 0x00000008070a7825 */ /* 0x002fe200078e000a */
[----:B------:R-:W4:Y:S04]  /*0820*/  LDG.E.U16 R14, desc[UR6][R20.64] ;  /* 0x00000006140e7981 */ /* 0x000f28000c1e1500 */
[----:B------:R0:W5:Y:S04]  /*0830*/  LDG.E.U16 R9, desc[UR6][R20.64+-0x2] ;  /* 0xfffffe0614097981 */ /* 0x000168000c1e1500 */
[----:B------:R-:W2:Y:S04]  /*0840*/  LDG.E R7, desc[UR6][R10.64+0x8] ;  /* 0x000008060a077981 */ /* 0x000ea8000c1e1900 */
[----:B------:R1:W2:Y:S01]  /*0850*/  LDG.E R8, desc[UR6][R10.64] ;  /* 0x000000060a087981 */ /* 0x0002a2000c1e1900 */
[----:B------:R-:W-:Y:S01]  /*0860*/  MOV R15, RZ ;  /* 0x000000ff000f7202 */ /* 0x000fe20000000f00 */
[----:B---3--:R-:W-:-:S05]  /*0870*/  @P0 IMAD.WIDE.U32 R16, R5, 0x8, R16 ;  /* 0x0000000805100825 */ /* 0x008fca00078e0010 */
[----:B------:R-:W3:Y:S01]  /*0880*/  @P0 LDG.E R15, desc[UR6][R16.64+-0x8] ;  /* 0xfffff806100f0981 */ /* 0x000ee2000c1e1900 */
[----:B0-----:R-:W-:Y:S01]  /*0890*/  IMAD.MOV.U32 R21, RZ, RZ, 0x3f000000 ;  /* 0x3f000000ff157424 */ /* 0x001fe200078e00ff */
[----:B------:R-:W-:Y:S01]  /*08a0*/  BSSY.RECONVERGENT B0, `(.L_x_11) ;  /* 0x0000051000007945 */ /* 0x000fe20003800200 */
[----:B-1----:R-:W-:-:S05]  /*08b0*/  IADD3 R11, PT, PT, R6, R5, RZ ;  /* 0x00000005060b7210 */ /* 0x002fca0007ffe0ff */
[----:B------:R-:W-:Y:S02]  /*08c0*/  IMAD R11, R11, UR4, RZ ;  /* 0x000000040b0b7c24 */ /* 0x000fe4000f8e02ff */
[----:B----4-:R-:W-:Y:S02]  /*08d0*/  HADD2.F32 R18, -RZ, R14.H0_H0 ;  /* 0x2000000eff127230 */ /* 0x010fe40000004100 */
[----:B-----5:R-:W-:-:S03]  /*08e0*/  HADD2.F32 R14, -RZ, R9.H0_H0 ;  /* 0x20000009ff0e7230 */ /* 0x020fc60000004100 */
[----:B------:R-:W-:Y:S01]  /*08f0*/  FADD R18, R18, 1 ;  /* 0x3f80000012127421 */ /* 0x000fe20000000000 */
[----:B--2---:R-:W-:Y:S01]  /*0900*/  I2FP.F32.S32 R9, R7 ;  /* 0x0000000700097245 */ /* 0x004fe20000201400 */
[----:B------:R-:W-:Y:S01]  /*0910*/  FADD R14, R14, 1 ;  /* 0x3f8000000e0e7421 */ /* 0x000fe20000000000 */
[----:B------:R-:W-:-:S03]  /*0920*/  I2FP.F32.S32 R23, R8 ;  /* 0x0000000800177245 */ /* 0x000fc60000201400 */
[----:B------:R-:W-:Y:S02]  /*0930*/  FMUL R18, R9, R18 ;  /* 0x0000001209127220 */ /* 0x000fe40000400000 */
[----:B------:R-:W-:Y:S02]  /*0940*/  FMUL R14, R23, R14 ;  /* 0x0000000e170e7220 */ /* 0x000fe40000400000 */
[-C--:B------:R-:W-:Y:S01]  /*0950*/  FFMA R20, R18, R21.reuse, -0.5 ;  /* 0xbf00000012147423 */ /* 0x080fe20000000015 */
[----:B---3--:R-:W-:Y:S02]  /*0960*/  IMAD R10, R2, UR5, R15 ;  /* 0x00000005020a7c24 */ /* 0x008fe4000f8e020f */
[----:B------:R-:W-:Y:S02]  /*0970*/  FFMA R22, R14, R21, -0.5 ;  /* 0xbf0000000e167423 */ /* 0x000fe40000000015 */
[----:B------:R-:W-:-:S04]  /*0980*/  FSETP.GT.AND P0, PT, R20, -1, PT ;  /* 0xbf8000001400780b */ /* 0x000fc80003f04000 */
[----:B------:R-:W-:-:S04]  /*0990*/  FSETP.LEU.OR P0, PT, R22, -1, !P0 ;  /* 0xbf8000001600780b */ /* 0x000fc8000470b400 */
[----:B------:R-:W-:-:S04]  /*09a0*/  FSETP.GEU.OR P0, PT, R22, R23, P0 ;  /* 0x000000171600720b */ /* 0x000fc8000070e400 */
[----:B------:R-:W-:-:S13]  /*09b0*/  FSETP.GEU.OR P0, PT, R20, R9, P0 ;  /* 0x000000091400720b */ /* 0x000fda000070e400 */
[----:B------:R-:W-:Y:S05]  /*09c0*/  @P0 BRA `(.L_x_12) ;  /* 0x0000000000f80947 */ /* 0x000fea0003800000 */
[----:B------:R-:W0:Y:S08]  /*09d0*/  F2I.FLOOR.NTZ R21, R20 ;  /* 0x0000001400157305 */ /* 0x000e300000207100 */
[----:B------:R-:W1:Y:S01]  /*09e0*/  F2I.FLOOR.NTZ R18, R22 ;  /* 0x0000001600127305 */ /* 0x000e620000207100 */
[----:B0-----:R-:W-:-:S04]  /*09f0*/  IADD3 R24, PT, PT, R21, 0x1, RZ ;  /* 0x0000000115187810 */ /* 0x001fc80007ffe0ff */
[----:B------:R-:W-:Y:S02]  /*0a00*/  ISETP.GE.AND P0, PT, R24, R7, PT ;  /* 0x000000071800720c */ /* 0x000fe40003f06270 */
[C---:B-1----:R-:W-:Y:S02]  /*0a10*/  LOP3.LUT R14, R18.reuse, R21, RZ, 0xfc, !PT ;  /* 0x00000015120e7212 */ /* 0x042fe400078efcff */
[----:B------:R-:W-:Y:S02]  /*0a20*/  ISETP.LT.OR P2, PT, R18, RZ, P0 ;  /* 0x000000ff1200720c */ /* 0x000fe40000741670 */
[----:B------:R-:W-:-:S11]  /*0a30*/  ISETP.GE.AND P3, PT, R14, RZ, PT ;  /* 0x000000ff0e00720c */ /* 0x000fd60003f66270 */
[----:B------:R-:W0:Y:S01]  /*0a40*/  @!P2 LDC R23, c[0x0][0x3b4] ;  /* 0x0000ed00ff17ab82 */ /* 0x000e220000000800 */
[CCC-:B------:R-:W-:Y:S02]  /*0a50*/  @!P2 IMAD R27, R7.reuse, R18.reuse, R10.reuse ;  /* 0x00000012071ba224 */ /* 0x1c0fe400078e020a */
[----:B------:R-:W-:Y:S02]  /*0a60*/  @P3 IMAD R14, R7, R18, R10 ;  /* 0x00000012070e3224 */ /* 0x000fe400078e020a */
[----:B------:R-:W-:-:S03]  /*0a70*/  @!P2 IMAD.IADD R26, R24, 0x1, R27 ;  /* 0x00000001181aa824 */ /* 0x000fc600078e021b */
[----:B------:R-:W1:Y:S01]  /*0a80*/  @P3 LDC R25, c[0x0][0x3b4] ;  /* 0x0000ed00ff193b82 */ /* 0x000e620000000800 */
[----:B------:R-:W-:-:S07]  /*0a90*/  @P3 IADD3 R15, PT, PT, R21, R14, RZ ;  /* 0x0000000e150f3210 */ /* 0x000fce0007ffe0ff */
[----:B------:R-:W2:Y:S01]  /*0aa0*/  @P3 LDC.64 R16, c[0x0][0x380] ;  /* 0x0000e000ff103b82 */ /* 0x000ea20000000a00 */
[----:B0-----:R-:W-:Y:S01]  /*0ab0*/  @!P2 IMAD R27, R26, R23, R4 ;  /* 0x000000171a1ba224 */ /* 0x001fe200078e0204 */
[----:B------:R-:W-:-:S04]  /*0ac0*/  IADD3 R23, PT, PT, R18, 0x1, RZ ;  /* 0x0000000112177810 */ /* 0x000fc80007ffe0ff */
[CC--:B------:R-:W-:Y:S02]  /*0ad0*/  ISETP.GE.OR P0, PT, R23.reuse, R8.reuse, P0 ;  /* 0x000000081700720c */ /* 0x0c0fe40000706670 */
[----:B------:R-:W-:Y:S01]  /*0ae0*/  ISETP.GE.AND P1, PT, R23, R8, PT ;  /* 0x000000081700720c */ /* 0x000fe20003f26270 */
[----:B-1----:R-:W-:Y:S02]  /*0af0*/  @P3 IMAD R25, R15, R25, R4 ;  /* 0x000000190f193224 */ /* 0x002fe400078e0204 */
[----:B------:R-:W0:Y:S01]  /*0b00*/  @!P2 LDC.64 R14, c[0x0][0x380] ;  /* 0x0000e000ff0eab82 */ /* 0x000e220000000a00 */
[----:B------:R-:W-:Y:S01]  /*0b10*/  ISETP.LT.OR P1, PT, R21, RZ, P1 ;  /* 0x000000ff1500720c */ /* 0x000fe20000f21670 */
[----:B--2---:R-:W-:-:S06]  /*0b20*/  @P3 IMAD.WIDE R16, R25, 0x2, R16 ;  /* 0x0000000219103825 */ /* 0x004fcc00078e0210 */
[----:B------:R-:W1:Y:S01]  /*0b30*/  @!P0 LDC R25, c[0x0][0x3b4] ;  /* 0x0000ed00ff198b82 */ /* 0x000e620000000800 */
[----:B------:R-:W-:Y:S01]  /*0b40*/  @!P0 IMAD R28, R7, R23, R10 ;  /* 0x00000017071c8224 */ /* 0x000fe200078e020a */
[----:B------:R-:W2:Y:S01]  /*0b50*/  @P3 LDG.E.U16 R17, desc[UR6][R16.64] ;  /* 0x0000000610113981 */ /* 0x000ea2000c1e1500 */
[----:B0-----:R-:W-:-:S05]  /*0b60*/  @!P2 IMAD.WIDE R14, R27, 0x2, R14 ;  /* 0x000000021b0ea825 */ /* 0x001fca00078e020e */
[----:B------:R-:W0:Y:S01]  /*0b70*/  @!P0 LDC.64 R26, c[0x0][0x380] ;  /* 0x0000e000ff1a8b82 */ /* 0x000e220000000a00 */
[----:B------:R-:W-:Y:S01]  /*0b80*/  @!P0 IADD3 R24, PT, PT, R24, R28, RZ ;  /* 0x0000001c18188210 */ /* 0x000fe20007ffe0ff */
[----:B------:R3:W4:Y:S04]  /*0b90*/  @!P2 LDG.E.U16 R29, desc[UR6][R14.64] ;  /* 0x000000060e1da981 */ /* 0x000728000c1e1500 */
[----:B-1----:R-:W-:Y:S01]  /*0ba0*/  @!P0 IMAD R25, R24, R25, R4 ;  /* 0x0000001918198224 */ /* 0x002fe200078e0204 */
[----:B------:R-:W-:Y:S01]  /*0bb0*/  @!P1 IADD3 R24, PT, PT, R10, R21, RZ ;  /* 0x000000150a189210 */ /* 0x000fe20007ffe0ff */
[----:B------:R-:W1:Y:S04]  /*0bc0*/  @!P1 LDC R28, c[0x0][0x3b4] ;  /* 0x0000ed00ff1c9b82 */ /* 0x000e680000000800 */
[----:B------:R-:W-:-:S04]  /*0bd0*/  @!P1 IMAD R23, R7, R23, R24 ;  /* 0x0000001707179224 */ /* 0x000fc800078e0218 */
[----:B---3--:R-:W3:Y:S01]  /*0be0*/  LDC.64 R14, c[0x0][0x3a0] ;  /* 0x0000e800ff0e7b82 */ /* 0x008ee20000000a00 */
[----:B0-----:R-:W-:-:S07]  /*0bf0*/  @!P0 IMAD.WIDE R26, R25, 0x2, R26 ;  /* 0x00000002191a8825 */ /* 0x001fce00078e021a */
[----:B------:R-:W0:Y:S01]  /*0c00*/  @!P1 LDC.64 R24, c[0x0][0x380] ;  /* 0x0000e000ff189b82 */ /* 0x000e220000000a00 */
[----:B------:R-:W5:Y:S01]  /*0c10*/  @!P0 LDG.E.U16 R27, desc[UR6][R26.64] ;  /* 0x000000061a1b8981 */ /* 0x000f62000c1e1500 */
[----:B-1----:R-:W-:Y:S02]  /*0c20*/  @!P1 IMAD R23, R23, R28, R4 ;  /* 0x0000001c17179224 */ /* 0x002fe400078e0204 */
[----:B---3--:R-:W-:-:S06]  /*0c30*/  IMAD.WIDE R14, R11, 0x2, R14 ;  /* 0x000000020b0e7825 */ /* 0x008fcc00078e020e */
[----:B------:R1:W3:Y:S01]  /*0c40*/  LDG.E.U16 R14, desc[UR6][R14.64] ;  /* 0x000000060e0e7981 */ /* 0x0002e2000c1e1500 */
[----:B0-----:R-:W-:-:S06]  /*0c50*/  @!P1 IMAD.WIDE R24, R23, 0x2, R24 ;  /* 0x0000000217189825 */ /* 0x001fcc00078e0218 */
[----:B------:R-:W5:Y:S01]  /*0c60*/  @!P1 LDG.E.U16 R25, desc[UR6][R24.64] ;  /* 0x0000000618199981 */ /* 0x000f62000c1e1500 */
[----:B------:R-:W-:Y:S02]  /*0c70*/  I2FP.F32.S32 R23, R18 ;  /* 0x0000001200177245 */ /* 0x000fe40000201400 */
[----:B------:R-:W-:-:S03]  /*0c80*/  I2FP.F32.S32 R21, R21 ;  /* 0x0000001500157245 */ /* 0x000fc60000201400 */
[----:B------:R-:W-:Y:S02]  /*0c90*/  FADD R22, R22, -R23 ;  /* 0x8000001716167221 */ /* 0x000fe40000000000 */
[----:B------:R-:W-:Y:S02]  /*0ca0*/  FADD R21, R20, -R21 ;  /* 0x8000001514157221 */ /* 0x000fe40000000000 */
[----:B------:R-:W-:Y:S02]  /*0cb0*/  FADD R16, -R22, 1 ;  /* 0x3f80000016107421 */ /* 0x000fe40000000100 */
[----:B------:R-:W-:-:S04]  /*0cc0*/  FADD R23, -R21, 1 ;  /* 0x3f80000015177421 */ /* 0x000fc80000000100 */
[-C--:B------:R-:W-:Y:S01]  /*0cd0*/  FMUL R18, R16, R23.reuse ;  /* 0x0000001710127220 */ /* 0x080fe20000400000 */
[----:B------:R-:W-:Y:S01]  /*0ce0*/  FMUL R16, R21, R16 ;  /* 0x0000001015107220 */ /* 0x000fe20000400000 */
[----:B------:R-:W-:-:S03]  /*0cf0*/  FMUL R23, R22, R23 ;  /* 0x0000001716177220 */ /* 0x000fc60000400000 */
[----:B------:R-:W-:Y:S02]  /*0d00*/  F2FP.F16.F32.PACK_AB R18, RZ, R18 ;  /* 0x00000012ff12723e */ /* 0x000fe400000000ff */
[----:B-1----:R-:W-:Y:S02]  /*0d10*/  PRMT R15, RZ, 0x7610, R15 ;  /* 0x00007610ff0f7816 */ /* 0x002fe4000000000f */
[----:B------:R-:W-:Y:S01]  /*0d20*/  F2FP.F16.F32.PACK_AB R16, RZ, R16 ;  /* 0x00000010ff10723e */ /* 0x000fe200000000ff */
[----:B------:R-:W-:Y:S01]  /*0d30*/  FMUL R21, R22, R21 ;  /* 0x0000001516157220 */ /* 0x000fe20000400000 */
[----:B------:R-:W-:-:S04]  /*0d40*/  F2FP.F16.F32.PACK_AB R23, RZ, R23 ;  /* 0x00000017ff17723e */ /* 0x000fc800000000ff */
[----:B------:R-:W-:Y:S01]  /*0d50*/  F2FP.F16.F32.PACK_AB R21, RZ, R21 ;  /* 0x00000015ff15723e */ /* 0x000fe200000000ff */
[----:B--2---:R-:W-:-:S04]  /*0d60*/  @P3 HFMA2 R15, R17.H0_H0, R18.H0_H0, RZ.H0_H0 ;  /* 0x20000012110f3231 */ /* 0x004fc800000408ff */
[----:B----4-:R-:W-:-:S04]  /*0d70*/  @!P2 HFMA2 R15, R29.H0_H0, R16.H0_H0, R15.H0_H0 ;  /* 0x200000101d0fa231 */ /* 0x010fc8000004080f */
[----:B-----5:R-:W-:-:S04]  /*0d80*/  @!P1 HFMA2 R15, R25.H0_H0, R23.H0_H0, R15.H0_H0 ;  /* 0x20000017190f9231 */ /* 0x020fc8000004080f */
[----:B------:R-:W-:-:S04]  /*0d90*/  @!P0 HFMA2 R15, R27.H0_H0, R21.H0_H0, R15.H0_H0 ;  /* 0x200000151b0f8231 */ /* 0x000fc8000004080f */
[----:B---3--:R-:W-:-:S07]  /*0da0*/  HFMA2 R19, R14.H0_H0, R15.H0_H0, R19.H0_H0 ;  /* 0x2000000f0e137231 */ /* 0x008fce0000040813 */
.L_x_12:
[----:B------:R-:W-:Y:S05]  /*0db0*/  BSYNC.RECONVERGENT B0 ;  /* 0x0000000000007941 */ /* 0x000fea0003800200 */
.L_x_11:
[----:B------:R-:W-:-:S04]  /*0dc0*/  UIADD3 UR4, UPT, UPT, -UR4, 0x1, URZ ;  /* 0x0000000104047890 */ /* 0x000fc8000fffe1ff */
[----:B------:R-:W-:-:S09]  /*0dd0*/  UISETP.NE.AND UP0, UPT, UR4, URZ, UPT ;  /* 0x000000ff0400728c */ /* 0x000fd2000bf05270 */
[----:B------:R-:W-:Y:S05]  /*0de0*/  BRA.U !UP0, `(.L_x_13) ;  /* 0x0000000508647547 */ /* 0x000fea000b800000 */
[----:B------:R-:W-:Y:S01]  /*0df0*/  VIADD R11, R11, 0x1 ;  /* 0x000000010b0b7836 */ /* 0x000fe20000000000 */
[----:B------:R-:W-:-:S07]  /*0e00*/  IADD3 R3, PT, PT, R3, 0x2, RZ ;  /* 0x0000000203037810 */ /* 0x000fce0007ffe0ff */
.L_x_16:
[----:B------:R-:W-:-:S05]  /*0e10*/  IMAD.WIDE R14, R3, 0x2, R12 ;  /* 0x00000002030e7825 */ /* 0x000fca00078e020c */
[----:B------:R-:W2:Y:S04]  /*0e20*/  LDG.E.U16 R17, desc[UR6][R14.64] ;  /* 0x000000060e117981 */ /* 0x000ea8000c1e1500 */
[----:B------:R-:W3:Y:S01]  /*0e30*/  LDG.E.U16 R16, desc[UR6][R14.64+-0x2] ;  /* 0xfffffe060e107981 */ /* 0x000ee2000c1e1500 */
[----:B------:R-:W-:Y:S01]  /*0e40*/  MOV R21, 0x3f000000 ;  /* 0x3f00000000157802 */ /* 0x000fe20000000f00 */
[----:B------:R-:W-:Y:S01]  /*0e50*/  UIADD3 UR4, UPT, UPT, UR4, 0x1, URZ ;  /* 0x0000000104047890 */ /* 0x000fe2000fffe0ff */
[----:B------:R-:W-:Y:S03]  /*0e60*/  BSSY.RECONVERGENT B0, `(.L_x_14) ;  /* 0x000004e000007945 */ /* 0x000fe60003800200 */
[----:B------:R-:W-:Y:S01]  /*0e70*/  UISETP.NE.AND UP0, UPT, UR4, URZ, UPT ;  /* 0x000000ff0400728c */ /* 0x000fe2000bf05270 */
[----:B--2---:R-:W-:-:S02]  /*0e80*/  HADD2.F32 R17, -RZ, R17.H0_H0 ;  /* 0x20000011ff117230 */ /* 0x004fc40000004100 */
[----:B---3--:R-:W-:-:S03]  /*0e90*/  HADD2.F32 R16, -RZ, R16.H0_H0 ;  /* 0x20000010ff107230 */ /* 0x008fc60000004100 */
[----:B------:R-:W-:Y:S01]  /*0ea0*/  FADD R18, R17, 1 ;  /* 0x3f80000011127421 */ /* 0x000fe20000000000 */
[----:B------:R-:W-:Y:S01]  /*0eb0*/  I2FP.F32.S32 R17, R8 ;  /* 0x0000000800117245 */ /* 0x000fe20000201400 */
        /* <DEDUP_REMOVED lines=19> */
[----:B------:R-:W-:-:S03]  /*0ff0*/  @P3 IMAD R14, R7, R18, R10 ;  /* 0x00000012070e3224 */ /* 0x000fc600078e020a */
[----:B------:R-:W-:Y:S01]  /*1000*/  @!P2 IADD3 R24, PT, PT, R27, R22, RZ ;  /* 0x000000161b18a210 */ /* 0x000fe20007ffe0ff */
[----:B------:R-:W-:Y:S01]  /*1010*/  @P3 IMAD.IADD R15, R14, 0x1, R23 ;  /* 0x000000010e0f3824 */ /* 0x000fe200078e0217 */
[----:B------:R-:W1:Y:S08]  /*1020*/  @P3 LDC R29, c[0x0][0x3b4] ;  /* 0x0000ed00ff1d3b82 */ /* 0x000e700000000800 */
        /* <DEDUP_REMOVED lines=16> */
[----:B-1----:R-:W-:Y:S02]  /*1130*/  @!P0 IMAD R24, R28, R24, R4 ;  /* 0x000000181c188224 */ /* 0x002fe400078e0204 */
[----:B------:R-:W-:Y:S01]  /*1140*/  @!P1 IMAD.IADD R28, R10, 0x1, R23 ;  /* 0x000000010a1c9824 */ /* 0x000fe200078e0217 */
[----:B------:R-:W1:Y:S03]  /*1150*/  @!P1 LDC R22, c[0x0][0x3b4] ;  /* 0x0000ed00ff169b82 */ /* 0x000e660000000800 */
[----:B------:R-:W-:-:S05]  /*1160*/  @!P1 IMAD R28, R7, R25, R28 ;  /* 0x00000019071c9224 */ /* 0x000fca00078e021c */
        /* <DEDUP_REMOVED lines=11> */
[----:B------:R-:W-:Y:S02]  /*1220*/  FADD R21, -R18, R21 ;  /* 0x0000001512157221 */ /* 0x000fe40000000100 */
[----:B------:R-:W-:Y:S02]  /*1230*/  FADD R20, -R23, R20 ;  /* 0x0000001417147221 */ /* 0x000fe40000000100 */
        /* <DEDUP_REMOVED lines=16> */
.L_x_15:
[----:B------:R-:W-:Y:S05]  /*1340*/  BSYNC.RECONVERGENT B0 ;  /* 0x0000000000007941 */ /* 0x000fea0003800200 */
.L_x_14:
[----:B------:R-:W-:Y:S02]  /*1350*/  IADD3 R3, PT, PT, R3, 0x2, RZ ;  /* 0x0000000203037810 */ /* 0x000fe40007ffe0ff */
[----:B------:R-:W-:Y:S01]  /*1360*/  IADD3 R11, PT, PT, R11, 0x1, RZ ;  /* 0x000000010b0b7810 */ /* 0x000fe20007ffe0ff */
[----:B------:R-:W-:Y:S06]  /*1370*/  BRA.U UP0, `(.L_x_16) ;  /* 0xfffffff900a47547 */ /* 0x000fec000b83ffff */
.L_x_13:
[----:B------:R-:W0:Y:S01]  /*1380*/  LDCU UR4, c[0x0][0x3b8] ;  /* 0x00007700ff0477ac */ /* 0x000e220008000800 */
[----:B------:R-:W-:-:S04]  /*1390*/  IADD3 R5, PT, PT, R5, 0x1, RZ ;  /* 0x0000000105057810 */ /* 0x000fc80007ffe0ff */
[----:B0-----:R-:W-:-:S13]  /*13a0*/  ISETP.NE.AND P0, PT, R5, UR4, PT ;  /* 0x0000000405007c0c */ /* 0x001fda000bf05270 */
[----:B------:R-:W-:Y:S05]  /*13b0*/  @P0 BRA `(.L_x_17) ;  /* 0xfffffff000f00947 */ /* 0x000fea000383ffff */
.L_x_10:
[----:B------:R-:W0:Y:S02]  /*13c0*/  LDC.64 R2, c[0x0][0x3c8] ;  /* 0x0000f200ff027b82 */ /* 0x000e240000000a00 */
[----:B0-----:R-:W-:-:S05]  /*13d0*/  IMAD.WIDE R2, R0, 0x2, R2 ;  /* 0x0000000200027825 */ /* 0x001fca00078e0202 */
[----:B------:R-:W-:Y:S01]  /*13e0*/  STG.E.U16 desc[UR6][R2.64], R19 ;  /* 0x0000001302007986 */ /* 0x000fe2000c101506 */
[----:B------:R-:W-:Y:S05]  /*13f0*/  EXIT ;  /* 0x000000000000794d */ /* 0x000fea0003800000 */
.L_x_18:
        /* <DEDUP_REMOVED lines=16> */
.L_x_162:


//--------------------- .text._Z25deform_attn_float2_coordsI6__halfEvPKT_PKlS5_S3_S3_iiiiiiiPS1_ --------------------------
	.section	.text._Z25deform_attn_float2_coordsI6__halfEvPKT_PKlS5_S3_S3_iiiiiiiPS1_,"ax",@progbits
	.align	128
        .global         _Z25deform_attn_float2_coordsI6__halfEvPKT_PKlS5_S3_S3_iiiiiiiPS1_
        .type           _Z25deform_attn_float2_coordsI6__halfEvPKT_PKlS5_S3_S3_iiiiiiiPS1_,@function
        .size           _Z25deform_attn_float2_coordsI6__halfEvPKT_PKlS5_S3_S3_iiiiiiiPS1_,(.L_x_163 - _Z25deform_attn_float2_coordsI6__halfEvPKT_PKlS5_S3_S3_iiiiiiiPS1_)
        .other          _Z25deform_attn_float2_coordsI6__halfEvPKT_PKlS5_S3_S3_iiiiiiiPS1_,@"STO_CUDA_ENTRY STV_DEFAULT"
_Z25deform_attn_float2_coordsI6__halfEvPKT_PKlS5_S3_S3_iiiiiiiPS1_:
.text._Z25deform_attn_float2_coordsI6__halfEvPKT_PKlS5_S3_S3_iiiiiiiPS1_:
        /* <DEDUP_REMOVED lines=29> */
[----:B------:R-:W-:-:S05]  /*01d0*/  HFMA2 R4, -RZ, RZ, 0, 0 ;  /* 0x00000000ff047431 */ /* 0x000fca00000001ff */
[----:B------:R-:W-:Y:S01]  /*01e0*/  IMAD.HI.U32 R8, R5, R13, R4 ;  /* 0x0000000d05087227 */ /* 0x000fe200078e0004 */
[----:B------:R-:W-:Y:S02]  /*01f0*/  MOV R4, R14 ;  /* 0x0000000e00047202 */ /* 0x000fe40000000f00 */
[----:B------:R-:W-:Y:S01]  /*0200*/  IABS R5, R7 ;  /* 0x0000000700057213 */ /* 0x000fe20000000000 */
[----:B------:R-:W-:Y:S01]  /*0210*/  IMAD.MOV.U32 R13, RZ, RZ, R10 ;  /* 0x000000ffff0d7224 */ /* 0x000fe200078e000a */
[----:B------:R-:W-:Y:S02]  /*0220*/  IADD3 R10, PT, PT, RZ, -R12, RZ ;  /* 0x8000000cff0a7210 */ /* 0x000fe40007ffe0ff */
[----:B------:R-:W0:Y:S01]  /*0230*/  I2F.RP R12, R4 ;  /* 0x00000004000c7306 */ /* 0x000e220000209400 */
[----:B------:R-:W-:-:S04]  /*0240*/  IMAD.HI.U32 R2, R8, R13, RZ ;  /* 0x0000000d08027227 */ /* 0x000fc800078e00ff */
[----:B------:R-:W-:-:S03]  /*0250*/  IMAD R8, R2, R10, R13 ;  /* 0x0000000a02087224 */ /* 0x000fc600078e020d */
[----:B------:R-:W2:Y:S02]  /*0260*/  I2F.RP R13, R5 ;  /* 0x00000005000d7306 */ /* 0x000ea40000209400 */
[----:B------:R-:W-:-:S06]  /*0270*/  ISETP.GT.U32.AND P1, PT, R11, R8, PT ;  /* 0x000000080b00720c */ /* 0x000fcc0003f24070 */
[----:B0-----:R-:W0:Y:S07]  /*0280*/  MUFU.RCP R12, R12 ;  /* 0x0000000c000c7308 */ /* 0x001e2e0000001000 */
[-C--:B------:R-:W-:Y:S01]  /*0290*/  @!P1 IADD3 R8, PT, PT, R8, -R11.reuse, RZ ;  /* 0x8000000b08089210 */ /* 0x080fe20007ffe0ff */
[----:B--2---:R-:W2:Y:S01]  /*02a0*/  MUFU.RCP R13, R13 ;  /* 0x0000000d000d7308 */ /* 0x004ea20000001000 */
[----:B------:R-:W-:Y:S02]  /*02b0*/  @!P1 IADD3 R2, PT, PT, R2, 0x1, RZ ;  /* 0x0000000102029810 */ /* 0x000fe40007ffe0ff */
[----:B------:R-:W-:-:S02]  /*02c0*/  ISETP.GE.U32.AND P0, PT, R8, R11, PT ;  /* 0x0000000b0800720c */ /* 0x000fc40003f06070 */
[----:B------:R-:W-:Y:S02]  /*02d0*/  LOP3.LUT R8, R0, R9, RZ, 0x3c, !PT ;  /* 0x0000000900087212 */ /* 0x000fe400078e3cff */
[----:B------:R-:W-:Y:S02]  /*02e0*/  ISETP.NE.AND P1, PT, R9, RZ, PT ;  /* 0x000000ff0900720c */ /* 0x000fe40003f25270 */
[----:B------:R-:W-:Y:S01]  /*02f0*/  ISETP.GE.AND P2, PT, R8, RZ, PT ;  /* 0x000000ff0800720c */ /* 0x000fe20003f46270 */
[----:B0-----:R-:W-:-:S04]  /*0300*/  VIADD R10, R12, 0xffffffe ;  /* 0x0ffffffe0c0a7836 */ /* 0x001fc80000000000 */
[----:B------:R0:W3:Y:S02]  /*0310*/  F2I.FTZ.U32.TRUNC.NTZ R11, R10 ;  /* 0x0000000a000b7305 */ /* 0x0000e4000021f000 */
[----:B------:R-:W-:Y:S02]  /*0320*/  @P0 IADD3 R2, PT, PT, R2, 0x1, RZ ;  /* 0x0000000102020810 */ /* 0x000fe40007ffe0ff */
[----:B--2---:R-:W-:-:S04]  /*0330*/  IADD3 R12, PT, PT, R13, 0xffffffe, RZ ;  /* 0x0ffffffe0d0c7810 */ /* 0x004fc80007ffe0ff */
[----:B------:R-:W2:Y:S01]  /*0340*/  F2I.FTZ.U32.TRUNC.NTZ R13, R12 ;  /* 0x0000000c000d7305 */ /* 0x000ea2000021f000 */
[----:B------:R-:W-:Y:S01]  /*0350*/  @!P2 IMAD.MOV R2, RZ, RZ, -R2 ;  /* 0x000000ffff02a224 */ /* 0x000fe200078e0a02 */
[----:B------:R-:W-:Y:S01]  /*0360*/  @!P1 LOP3.LUT R2, RZ, R9, RZ, 0x33, !PT ;  /* 0x00000009ff029212 */ /* 0x000fe200078e33ff */
[----:B0-----:R-:W-:-:S03]  /*0370*/  IMAD.MOV.U32 R10, RZ, RZ, RZ ;  /* 0x000000ffff0a7224 */ /* 0x001fc600078e00ff */
[----:B------:R-:W-:Y:S02]  /*0380*/  IADD3 R8, PT, PT, -R2, RZ, RZ ;  /* 0x000000ff02087210 */ /* 0x000fe40007ffe1ff */
[----:B---3--:R-:W-:-:S03]  /*0390*/  IADD3 R15, PT, PT, RZ, -R11, RZ ;  /* 0x8000000bff0f7210 */ /* 0x008fc60007ffe0ff */
[----:B------:R-:W-:Y:S02]  /*03a0*/  IMAD R8, R9, R8, R0 ;  /* 0x0000000809087224 */ /* 0x000fe400078e0200 */
[----:B------:R-:W-:Y:S01]  /*03b0*/  IMAD R9, R15, R4, RZ ;  /* 0x000000040f097224 */ /* 0x000fe200078e02ff */
[----:B--2---:R-:W-:-:S03]  /*03c0*/  IADD3 R12, PT, PT, RZ, -R13, RZ ;  /* 0x8000000dff0c7210 */ /* 0x004fc60007ffe0ff */
[----:B------:R-:W-:Y:S01]  /*03d0*/  IMAD.HI.U32 R10, R11, R9, R10 ;  /* 0x000000090b0a7227 */ /* 0x000fe200078e000a */
[----:B------:R-:W-:Y:S02]  /*03e0*/  IABS R15, R8 ;  /* 0x00000008000f7213 */ /* 0x000fe40000000000 */
[----:B------:R-:W-:Y:S01]  /*03f0*/  IADD3 R9, PT, PT, RZ, -R14, RZ ;  /* 0x8000000eff097210 */ /* 0x000fe20007ffe0ff */
[----:B------:R-:W-:Y:S02]  /*0400*/  IMAD R11, R12, R5, RZ ;  /* 0x000000050c0b7224 */ /* 0x000fe400078e02ff */
[----:B------:R-:W-:Y:S02]  /*0410*/  HFMA2 R12, -RZ, RZ, 0, 0 ;  /* 0x00000000ff0c7431 */ /* 0x000fe400000001ff */
[----:B------:R-:W-:-:S04]  /*0420*/  IMAD.HI.U32 R10, R10, R15, RZ ;  /* 0x0000000f0a0a7227 */ /* 0x000fc800078e00ff */
[----:B------:R-:W-:Y:S02]  /*0430*/  IMAD R9, R10, R9, R15 ;  /* 0x000000090a097224 */ /* 0x000fe400078e020f */
[----:B------:R-:W-:-:S03]  /*0440*/  IMAD.HI.U32 R12, R13, R11, R12 ;  /* 0x0000000b0d0c7227 */ /* 0x000fc600078e000c */
[----:B------:R-:W-:-:S03]  /*0450*/  ISETP.GT.U32.AND P2, PT, R4, R9, PT ;  /* 0x000000090400720c */ /* 0x000fc60003f44070 */
[----:B------:R-:W-:-:S05]  /*0460*/  IMAD.HI.U32 R11, R12, R15, RZ ;  /* 0x0000000f0c0b7227 */ /* 0x000fca00078e00ff */
[----:B------:R-:W-:-:S05]  /*0470*/  IADD3 R14, PT, PT, -R11, RZ, RZ ;  /* 0x000000ff0b0e7210 */ /* 0x000fca0007ffe1ff */
[----:B------:R-:W-:Y:S01]  /*0480*/  @!P2 IMAD.IADD R9, R9, 0x1, -R4 ;  /* 0x000000010909a824 */ /* 0x000fe200078e0a04 */
[----:B------:R-:W-:Y:S01]  /*0490*/  @!P2 IADD3 R10, PT, PT, R10, 0x1, RZ ;  /* 0x000000010a0aa810 */ /* 0x000fe20007ffe0ff */
[----:B------:R-:W-:Y:S01]  /*04a0*/  IMAD R14, R5, R14, R15 ;  /* 0x0000000e050e7224 */ /* 0x000fe200078e020f */
[----:B------:R-:W-:Y:S02]  /*04b0*/  ISETP.NE.AND P2, PT, R3, RZ, PT ;  /* 0x000000ff0300720c */ /* 0x000fe40003f45270 */
[----:B------:R-:W-:Y:S02]  /*04c0*/  ISETP.GE.U32.AND P0, PT, R9, R4, PT ;  /* 0x000000040900720c */ /* 0x000fe40003f06070 */
[----:B------:R-:W-:Y:S02]  /*04d0*/  ISETP.GT.U32.AND P3, PT, R5, R14, PT ;  /* 0x0000000e0500720c */ /* 0x000fe40003f64070 */
[----:B------:R-:W-:-:S04]  /*04e0*/  LOP3.LUT R4, R8, R3, RZ, 0x3c, !PT ;  /* 0x0000000308047212 */ /* 0x000fc800078e3cff */
[----:B------:R-:W-:-:S05]  /*04f0*/  ISETP.GE.AND P1, PT, R4, RZ, PT ;  /* 0x000000ff0400720c */ /* 0x000fca0003f26270 */
[----:B------:R-:W-:Y:S02]  /*0500*/  @P0 IADD3 R10, PT, PT, R10, 0x1, RZ ;  /* 0x000000010a0a0810 */ /* 0x000fe40007ffe0ff */
[----:B------:R-:W-:-:S04]  /*0510*/  @!P3 IADD3 R14, PT, PT, R14, -R5, RZ ;  /* 0x800000050e0eb210 */ /* 0x000fc80007ffe0ff */
[----:B------:R-:W-:Y:S02]  /*0520*/  ISETP.GT.U32.AND P0, PT, R5, R14, PT ;  /* 0x0000000e0500720c */ /* 0x000fe40003f04070 */
[----:B------:R-:W-:Y:S01]  /*0530*/  @!P1 IMAD.MOV R10, RZ, RZ, -R10 ;  /* 0x000000ffff0a9224 */ /* 0x000fe200078e0a0a */
[----:B------:R-:W-:Y:S02]  /*0540*/  ISETP.GE.AND P1, PT, R8, RZ, PT ;  /* 0x000000ff0800720c */ /* 0x000fe40003f26270 */
[----:B------:R-:W-:-:S04]  /*0550*/  @!P2 LOP3.LUT R10, RZ, R3, RZ, 0x33, !PT ;  /* 0x00000003ff0aa212 */ /* 0x000fc800078e33ff */
[----:B------:R-:W-:-:S04]  /*0560*/  IADD3 R4, PT, PT, -R10, RZ, RZ ;  /* 0x000000ff0a047210 */ /* 0x000fc80007ffe1ff */
[----:B------:R-:W-:Y:S01]  /*0570*/  @!P0 IADD3 R14, PT, PT, R14, -R5, RZ ;  /* 0x800000050e0e8210 */ /* 0x000fe20007ffe0ff */
[----:B------:R-:W-:-:S03]  /*0580*/  IMAD R16, R3, R4, R8 ;  /* 0x0000000403107224 */ /* 0x000fc600078e0208 */
[----:B------:R-:W-:Y:S01]  /*0590*/  @!P1 IADD3 R14, PT, PT, -R14, RZ, RZ ;  /* 0x000000ff0e0e9210 */ /* 0x000fe20007ffe1ff */
        /* <DEDUP_REMOVED lines=8> */
[----:B------:R-:W-:Y:S01]  /*0620*/  IMAD R10, R2, UR8, R10 ;  /* 0x00000008020a7c24 */ /* 0x000fe2000f8e020a */
[----:B------:R-:W-:Y:S02]  /*0630*/  LOP3.LUT R7, R16, R7, RZ, 0x3c, !PT ;  /* 0x0000000710077212 */ /* 0x000fe400078e3cff */
[----:B------:R-:W-:Y:S01]  /*0640*/  PRMT R23, RZ, 0x7610, R23 ;  /* 0x00007610ff177816 */ /* 0x000fe20000000017 */
[----:B------:R-:W-:Y:S01]  /*0650*/  IMAD.HI.U32 R12, R12, R8, RZ ;  /* 0x000000080c0c7227 */ /* 0x000fe200078e00ff */
[----:B------:R-:W-:-:S03]  /*0660*/  ISETP.GE.AND P3, PT, R7, RZ, PT ;  /* 0x000000ff0700720c */ /* 0x000fc60003f66270 */
[----:B------:R-:W-:-:S04]  /*0670*/  IMAD.MOV R9, RZ, RZ, -R12 ;  /* 0x000000ffff097224 */ /* 0x000fc800078e0a0c */
[----:B------:R-:W-:-:S05]  /*0680*/  IMAD R8, R5, R9, R8 ;  /* 0x0000000905087224 */ /* 0x000fca00078e0208 */
[----:B------:R-:W-:-:S13]  /*0690*/  ISETP.GT.U32.AND P2, PT, R5, R8, PT ;  /* 0x000000080500720c */ /* 0x000fda0003f44070 */
[-C--:B------:R-:W-:Y:S02]  /*06a0*/  @!P2 IADD3 R8, PT, PT, R8, -R5.reuse, RZ ;  /* 0x800000050808a210 */ /* 0x080fe40007ffe0ff */
[----:B------:R-:W-:Y:S02]  /*06b0*/  @!P2 IADD3 R12, PT, PT, R12, 0x1, RZ ;  /* 0x000000010c0ca810 */ /* 0x000fe40007ffe0ff */
[----:B------:R-:W-:Y:S02]  /*06c0*/  ISETP.GE.U32.AND P1, PT, R8, R5, PT ;  /* 0x000000050800720c */ /* 0x000fe40003f26070 */
[----:B------:R-:W-:-:S11]  /*06d0*/  MOV R5, RZ ;  /* 0x000000ff00057202 */ /* 0x000fd60000000f00 */
[----:B------:R-:W-:-:S05]  /*06e0*/  @P1 IADD3 R12, PT, PT, R12, 0x1, RZ ;  /* 0x000000010c0c1810 */ /* 0x000fca0007ffe0ff */
[----:B------:R-:W-:-:S05]  /*06f0*/  @!P3 IMAD.MOV R12, RZ, RZ, -R12 ;  /* 0x000000ffff0cb224 */ /* 0x000fca00078e0a0c */
[----:B------:R-:W-:-:S05]  /*0700*/  SEL R3, R3, R12, !P0 ;  /* 0x0000000c03037207 */ /* 0x000fca0004000000 */
[----:B------:R-:W-:-:S04]  /*0710*/  IMAD R6, R10, R6, R3 ;  /* 0x000000060a067224 */ /* 0x000fc800078e0203 */
[----:B------:R-:W-:-:S07]  /*0720*/  IMAD R6, R6, UR4, RZ ;  /* 0x0000000406067c24 */ /* 0x000fce000f8e02ff */
.L_x_26:
[----:B------:R-:W0:Y:S01]  /*0730*/  LDC.64 R10, c[0x0][0x398] ;  /* 0x0000e600ff0a7b82 */ /* 0x000e220000000a00 */
[----:B------:R-:W1:Y:S01]  /*0740*/  LDCU UR4, c[0x0][0x3c0] ;  /* 0x00007800ff0477ac */ /* 0x000e620008000800 */
[C---:B------:R-:W-:Y:S02]  /*0750*/  SHF.L.U32 R7, R5.reuse, 0x1, RZ ;  /* 0x0000000105077819 */ /* 0x040fe400000006ff */
[----:B------:R-:W-:-:S04]  /*0760*/  ISETP.NE.AND P0, PT, R5, RZ, PT ;  /* 0x000000ff0500720c */ /* 0x000fc80003f05270 */
[----:B------:R-:W2:Y:S01]  /*0770*/  LDC.64 R12, c[0x0][0x388] ;  /* 0x0000e200ff0c7b82 */ /* 0x000ea20000000a00 */
[----:B------:R-:W-:Y:S01]  /*0780*/  LEA R3, R6, R7, 0x1 ;  /* 0x0000000706037211 */ /* 0x000fe200078e08ff */
[----:B------:R-:W-:Y:S02]  /*0790*/  HFMA2 R17, -RZ, RZ, 0, 0 ;  /* 0x00000000ff117431 */ /* 0x000fe400000001ff */
[----:B------:R-:W-:Y:S01]  /*07a0*/  IMAD.MOV.U32 R25, RZ, RZ, 0x3f000000 ;  /* 0x3f000000ff197424 */ /* 0x000fe200078e00ff */
[----:B------:R-:W3:Y:S04]  /*07b0*/  LDCU UR5, c[0x0][0x3ac] ;  /* 0x00007580ff0577ac */ /* 0x000ee80008000800 */
[----:B------:R-:W4:Y:S01]  /*07c0*/  @P0 LDC.64 R14, c[0x0][0x390] ;  /* 0x0000e400ff0e0b82 */ /* 0x000f220000000a00 */
[----:B-1----:R-:W-:-:S04]  /*07d0*/  IMAD R3, R3, UR4, RZ ;  /* 0x0000000403037c24 */ /* 0x002fc8000f8e02ff */
[----:B0-----:R-:W-:-:S06]  /*07e0*/  IMAD.WIDE R10, R3, 0x2, R10 ;  /* 0x00000002030a7825 */ /* 0x001fcc00078e020a */
[----:B------:R-:W5:Y:S01]  /*07f0*/  LDG.E R10, desc[UR6][R10.64] ;  /* 0x000000060a0a7981 */ /* 0x000f62000c1e1900 */
[----:B--2---:R-:W-:-:S05]  /*0800*/  IMAD.WIDE.U32 R12, R7, 0x8, R12 ;  /* 0x00000008070c7825 */ /* 0x004fca00078e000c */
[----:B------:R-:W2:Y:S04]  /*0810*/  LDG.E R7, desc[UR6][R12.64+0x8] ;  /* 0x000008060c077981 */ /* 0x000ea8000c1e1900 */
[----:B------:R-:W3:Y:S01]  /*0820*/  LDG.E R8, desc[UR6][R12.64] ;  /* 0x000000060c087981 */ /* 0x000ee2000c1e1900 */
[----:B----4-:R-:W-:-:S05]  /*0830*/  @P0 IMAD.WIDE.U32 R14, R5, 0x8, R14 ;  /* 0x00000008050e0825 */ /* 0x010fca00078e000e */
[----:B------:R-:W4:Y:S01]  /*0840*/  @P0 LDG.E R17, desc[UR6][R14.64+-0x8] ;  /* 0xfffff8060e110981 */ /* 0x000f22000c1e1900 */
[----:B------:R-:W-:Y:S01]  /*0850*/  BSSY.RECONVERGENT B0, `(.L_x_20) ;  /* 0x0000053000007945 */ /* 0x000fe20003800200 */
[--C-:B-----5:R-:W-:Y:S02]  /*0860*/  HADD2.F32 R18, -RZ, R10.reuse.H1_H1 ;  /* 0x3000000aff127230 */ /* 0x120fe40000004100 */
[----:B------:R-:W-:-:S03]  /*0870*/  HADD2.F32 R16, -RZ, R10.H0_H0 ;  /* 0x2000000aff107230 */ /* 0x000fc60000004100 */
[----:B------:R-:W-:Y:S01]  /*0880*/  FADD R18, R18, 1 ;  /* 0x3f80000012127421 */ /* 0x000fe20000000000 */
[----:B--2---:R-:W-:Y:S01]  /*0890*/  I2FP.F32.S32 R9, R7 ;  /* 0x0000000700097245 */ /* 0x004fe20000201400 */
[----:B------:R-:W-:Y:S01]  /*08a0*/  FADD R11, R16, 1 ;  /* 0x3f800000100b7421 */ /* 0x000fe20000000000 */
[----:B---3--:R-:W-:-:S03]  /*08b0*/  I2FP.F32.S32 R10, R8 ;  /* 0x00000008000a7245 */ /* 0x008fc60000201400 */
[----:B------:R-:W-:Y:S02]  /*08c0*/  FMUL R18, R9, R18 ;  /* 0x0000001209127220 */ /* 0x000fe40000400000 */
[----:B------:R-:W-:Y:S02]  /*08d0*/  FMUL R11, R10, R11 ;  /* 0x0000000b0a0b7220 */ /* 0x000fe40000400000 */
[-C--:B------:R-:W-:Y:S02]  /*08e0*/  FFMA R22, R18, R25.reuse, -0.5 ;  /* 0xbf00000012167423 */ /* 0x080fe40000000019 */
[----:B------:R-:W-:-:S03]  /*08f0*/  FFMA R25, R11, R25, -0.5 ;  /* 0xbf0000000b197423 */ /* 0x000fc60000000019 */
[----:B------:R-:W-:-:S04]  /*0900*/  FSETP.GT.AND P0, PT, R22, -1, PT ;  /* 0xbf8000001600780b */ /* 0x000fc80003f04000 */
[----:B------:R-:W-:-:S04]  /*0910*/  FSETP.LEU.OR P0, PT, R25, -1, !P0 ;  /* 0xbf8000001900780b */ /* 0x000fc8000470b400 */
[----:B------:R-:W-:-:S04]  /*0920*/  FSETP.GEU.OR P0, PT, R25, R10, P0 ;  /* 0x0000000a1900720b */ /* 0x000fc8000070e400 */
[----:B------:R-:W-:Y:S02]  /*0930*/  FSETP.GEU.OR P0, PT, R22, R9, P0 ;  /* 0x000000091600720b */ /* 0x000fe4000070e400 */
[----:B------:R-:W-:Y:S01]  /*0940*/  IADD3 R11, PT, PT, R6, R5, RZ ;  /* 0x00000005060b7210 */ /* 0x000fe20007ffe0ff */
[----:B----4-:R-:W-:-:S04]  /*0950*/  IMAD R12, R2, UR5, R17 ;  /* 0x00000005020c7c24 */ /* 0x010fc8000f8e0211 */
[----:B------:R-:W-:-:S06]  /*0960*/  IMAD R11, R11, UR4, RZ ;  /* 0x000000040b0b7c24 */ /* 0x000fcc000f8e02ff */
[----:B------:R-:W-:Y:S05]  /*0970*/  @P0 BRA `(.L_x_21) ;  /* 0x0000000400000947 */ /* 0x000fea0003800000 */
[----:B------:R-:W0:Y:S08]  /*0980*/  F2I.FLOOR.NTZ R13, R22 ;  /* 0x00000016000d7305 */ /* 0x000e300000207100 */
[----:B------:R-:W1:Y:S01]  /*0990*/  F2I.FLOOR.NTZ R24, R25 ;  /* 0x0000001900187305 */ /* 0x000e620000207100 */
[----:B0-----:R-:W-:-:S04]  /*09a0*/  IADD3 R18, PT, PT, R13, 0x1, RZ ;  /* 0x000000010d127810 */ /* 0x001fc80007ffe0ff */
[----:B------:R-:W-:Y:S02]  /*09b0*/  ISETP.GE.AND P0, PT, R18, R7, PT ;  /* 0x000000071200720c */ /* 0x000fe40003f06270 */
[C---:B-1----:R-:W-:Y:S02]  /*09c0*/  LOP3.LUT R14, R24.reuse, R13, RZ, 0xfc, !PT ;  /* 0x0000000d180e7212 */ /* 0x042fe400078efcff */
[----:B------:R-:W-:Y:S02]  /*09d0*/  ISETP.LT.OR P2, PT, R24, RZ, P0 ;  /* 0x000000ff1800720c */ /* 0x000fe40000741670 */
[----:B------:R-:W-:Y:S02]  /*09e0*/  ISETP.GE.AND P3, PT, R14, RZ, PT ;  /* 0x000000ff0e00720c */ /* 0x000fe40003f66270 */
[----:B------:R-:W-:-:S04]  /*09f0*/  IADD3 R19, PT, PT, R24, 0x1, RZ ;  /* 0x0000000118137810 */ /* 0x000fc80007ffe0ff */
[CC--:B------:R-:W-:Y:S02]  /*0a00*/  ISETP.GE.OR P0, PT, R19.reuse, R8.reuse, P0 ;  /* 0x000000081300720c */ /* 0x0c0fe40000706670 */
[----:B------:R-:W-:-:S03]  /*0a10*/  ISETP.GE.AND P1, PT, R19, R8, PT ;  /* 0x000000081300720c */ /* 0x000fc60003f26270 */
[----:B------:R-:W0:Y:S01]  /*0a20*/  @!P2 LDC R21, c[0x0][0x3b4] ;  /* 0x0000ed00ff15ab82 */ /* 0x000e220000000800 */
[-CC-:B------:R-:W-:Y:S01]  /*0a30*/  @!P2 IMAD R29, R7, R24.reuse, R12.reuse ;  /* 0x00000018071da224 */ /* 0x180fe200078e020c */
[----:B------:R-:W-:Y:S01]  /*0a40*/  ISETP.LT.OR P1, PT, R13, RZ, P1 ;  /* 0x000000ff0d00720c */ /* 0x000fe20000f21670 */
[----:B------:R-:W-:-:S05]  /*0a50*/  @P3 IMAD R20, R7, R24, R12 ;  /* 0x0000001807143224 */ /* 0x000fca00078e020c */
[----:B------:R-:W1:Y:S01]  /*0a60*/  @!P2 LDC.64 R16, c[0x0][0x380] ;  /* 0x0000e000ff10ab82 */ /* 0x000e620000000a00 */
[----:B------:R-:W-:Y:S01]  /*0a70*/  @P3 IADD3 R27, PT, PT, R13, R20, RZ ;  /* 0x000000140d1b3210 */ /* 0x000fe20007ffe0ff */
[----:B------:R-:W-:-:S06]  /*0a80*/  @!P2 IMAD.IADD R20, R18, 0x1, R29 ;  /* 0x000000011214a824 */ /* 0x000fcc00078e021d */
[----:B------:R-:W2:Y:S08]  /*0a90*/  @P3 LDC R26, c[0x0][0x3b4] ;  /* 0x0000ed00ff1a3b82 */ /* 0x000eb00000000800 */
[----:B------:R-:W3:Y:S08]  /*0aa0*/  @!P0 LDC R29, c[0x0][0x3b4] ;  /* 0x0000ed00ff1d8b82 */ /* 0x000ef00000000800 */
[----:B------:R-:W4:Y:S01]  /*0ab0*/  @P3 LDC.64 R14, c[0x0][0x380] ;  /* 0x0000e000ff0e3b82 */ /* 0x000f220000000a00 */
[----:B------:R-:W-:-:S02]  /*0ac0*/  @!P0 IMAD R28, R7, R19, R12 ;  /* 0x00000013071c8224 */ /* 0x000fc400078e020c */
[----:B0-----:R-:W-:-:S03]  /*0ad0*/  @!P2 IMAD R21, R20, R21, R4 ;  /* 0x000000151415a224 */ /* 0x001fc600078e0204 */
[----:B------:R-:W-:Y:S01]  /*0ae0*/  @!P0 IADD3 R18, PT, PT, R18, R28, RZ ;  /* 0x0000001c12128210 */ /* 0x000fe20007ffe0ff */
[----:B-1----:R-:W-:Y:S01]  /*0af0*/  @!P2 IMAD.WIDE R16, R21, 0x2, R16 ;  /* 0x000000021510a825 */ /* 0x002fe200078e0210 */
[----:B------:R-:W-:Y:S01]  /*0b00*/  @!P1 IADD3 R28, PT, PT, R12, R13, RZ ;  /* 0x0000000d0c1c9210 */ /* 0x000fe20007ffe0ff */
[----:B------:R-:W0:Y:S02]  /*0b10*/  @!P0 LDC.64 R20, c[0x0][0x380] ;  /* 0x0000e000ff148b82 */ /* 0x000e240000000a00 */
[----:B--2---:R-:W-:Y:S02]  /*0b20*/  @P3 IMAD R27, R27, R26, R4 ;  /* 0x0000001a1b1b3224 */ /* 0x004fe400078e0204 */
[----:B------:R-:W-:Y:S01]  /*0b30*/  @!P1 IMAD R28, R7, R19, R28 ;  /* 0x00000013071c9224 */ /* 0x000fe200078e021c */
[----:B------:R-:W2:Y:S03]  /*0b40*/  @!P2 LDG.E.U16 R17, desc[UR6][R16.64] ;  /* 0x000000061011a981 */ /* 0x000ea6000c1e1500 */
[----:B------:R-:W1:Y:S01]  /*0b50*/  @!P1 LDC R26, c[0x0][0x3b4] ;  /* 0x0000ed00ff1a9b82 */ /* 0x000e620000000800 */
[----:B---3--:R-:W-:-:S02]  /*0b60*/  @!P0 IMAD R29, R18, R29, R4 ;  /* 0x0000001d121d8224 */ /* 0x008fc400078e0204 */
[----:B----4-:R-:W-:-:S05]  /*0b70*/  @P3 IMAD.WIDE R14, R27, 0x2, R14 ;  /* 0x000000021b0e3825 */ /* 0x010fca00078e020e */
[----:B------:R-:W3:Y:S01]  /*0b80*/  @!P1 LDC.64 R18, c[0x0][0x380] ;  /* 0x0000e000ff129b82 */ /* 0x000ee20000000a00 */
[----:B------:R4:W5:Y:S07]  /*0b90*/  @P3 LDG.E.U16 R27, desc[UR6][R14.64] ;  /* 0x000000060e1b3981 */ /* 0x00096e000c1e1500 */
[----:B----4-:R-:W4:Y:S01]  /*0ba0*/  LDC.64 R14, c[0x0][0x3a0] ;  /* 0x0000e800ff0e7b82 */ /* 0x010f220000000a00 */
[----:B0-----:R-:W-:-:S04]  /*0bb0*/  @!P0 IMAD.WIDE R20, R29, 0x2, R20 ;  /* 0x000000021d148825 */ /* 0x001fc800078e0214 */
[----:B-1----:R-:W-:Y:S02]  /*0bc0*/  @!P1 IMAD R29, R28, R26, R4 ;  /* 0x0000001a1c1d9224 */ /* 0x002fe400078e0204 */
[----:B------:R-:W2:Y:S02]  /*0bd0*/  @!P0 LDG.E.U16 R21, desc[UR6][R20.64] ;  /* 0x0000000614158981 */ /* 0x000ea4000c1e1500 */
[----:B---3--:R-:W-:-:S06]  /*0be0*/  @!P1 IMAD.WIDE R18, R29, 0x2, R18 ;  /* 0x000000021d129825 */ /* 0x008fcc00078e0212 */
[----:B------:R0:W3:Y:S01]  /*0bf0*/  @!P1 LDG.E.U16 R19, desc[UR6][R18.64] ;  /* 0x0000000612139981 */ /* 0x0000e2000c1e1500 */
[----:B----4-:R-:W-:-:S06]  /*0c00*/  IMAD.WIDE R14, R11, 0x2, R14 ;  /* 0x000000020b0e7825 */ /* 0x010fcc00078e020e */
[----:B------:R1:W4:Y:S01]  /*0c10*/  LDG.E.U16 R14, desc[UR6][R14.64] ;  /* 0x000000060e0e7981 */ /* 0x000322000c1e1500 */
[----:B------:R-:W-:Y:S02]  /*0c20*/  I2FP.F32.S32 R13, R13 ;  /* 0x0000000d000d7245 */ /* 0x000fe40000201400 */
[----:B------:R-:W-:-:S03]  /*0c30*/  I2FP.F32.S32 R24, R24 ;  /* 0x0000001800187245 */ /* 0x000fc60000201400 */
[----:B------:R-:W-:Y:S02]  /*0c40*/  FADD R22, R22, -R13 ;  /* 0x8000000d16167221 */ /* 0x000fe40000000000 */
[----:B------:R-:W-:Y:S02]  /*0c50*/  FADD R25, R25, -R24 ;  /* 0x8000001819197221 */ /* 0x000fe40000000000 */
[----:B------:R-:W-:Y:S02]  /*0c60*/  @P3 FADD R13, -R22, 1 ;  /* 0x3f800000160d3421 */ /* 0x000fe40000000100 */
[C---:B------:R-:W-:Y:S01]  /*0c70*/  @P3 FADD R16, -R25.reuse, 1 ;  /* 0x3f80000019103421 */ /* 0x040fe20000000100 */
[----:B------:R-:W-:-:S03]  /*0c80*/  @!P2 FADD R29, -R25, 1 ;  /* 0x3f800000191da421 */ /* 0x000fc60000000100 */
[----:B------:R-:W-:Y:S01]  /*0c90*/  @P3 FMUL R13, R13, R16 ;  /* 0x000000100d0d3220 */ /* 0x000fe20000400000 */
[C---:B0-----:R-:W-:Y:S01]  /*0ca0*/  @!P1 FADD R18, -R22.reuse, 1 ;  /* 0x3f80000016129421 */ /* 0x041fe20000000100 */
[----:B------:R-:W-:-:S03]  /*0cb0*/  @!P2 FMUL R16, R22, R29 ;  /* 0x0000001d1610a220 */ /* 0x000fc60000400000 */
[----:B-1----:R-:W-:Y:S01]  /*0cc0*/  @P3 F2FP.F16.F32.PACK_AB R15, RZ, R13 ;  /* 0x0000000dff0f323e */ /* 0x002fe200000000ff */
[C---:B------:R-:W-:Y:S01]  /*0cd0*/  @!P1 FMUL R18, R25.reuse, R18 ;  /* 0x0000001219129220 */ /* 0x040fe20000400000 */
[----:B------:R-:W-:Y:S02]  /*0ce0*/  PRMT R13, RZ, 0x7610, R13 ;  /* 0x00007610ff0d7816 */ /* 0x000fe4000000000d */
[----:B------:R-:W-:Y:S01]  /*0cf0*/  @!P2 F2FP.F16.F32.PACK_AB R16, RZ, R16 ;  /* 0x00000010ff10a23e */ /* 0x000fe200000000ff */
[----:B------:R-:W-:Y:S01]  /*0d00*/  @!P0 FMUL R22, R25, R22 ;  /* 0x0000001619168220 */ /* 0x000fe20000400000 */
[----:B------:R-:W-:-:S04]  /*0d10*/  @!P1 F2FP.F16.F32.PACK_AB R18, RZ, R18 ;  /* 0x00000012ff12923e */ /* 0x000fc800000000ff */
[----:B------:R-:W-:Y:S01]  /*0d20*/  @!P0 F2FP.F16.F32.PACK_AB R22, RZ, R22 ;  /* 0x00000016ff16823e */ /* 0x000fe200000000ff */
[----:B-----5:R-:W-:-:S04]  /*0d30*/  @P3 HFMA2 R13, R27.H0_H0, R15.H0_H0, RZ.H0_H0 ;  /* 0x2000000f1b0d3231 */ /* 0x020fc800000408ff */
[----:B--2---:R-:W-:-:S04]  /*0d40*/  @!P2 HFMA2 R13, R17.H0_H0, R16.H0_H0, R13.H0_H0 ;  /* 0x20000010110da231 */ /* 0x004fc8000004080d */
[----:B---3--:R-:W-:-:S04]  /*0d50*/  @!P1 HFMA2 R13, R19.H0_H0, R18.H0_H0, R13.H0_H0 ;  /* 0x20000012130d9231 */ /* 0x008fc8000004080d */
[----:B------:R-:W-:-:S04]  /*0d60*/  @!P0 HFMA2 R13, R21.H0_H0, R22.H0_H0, R13.H0_H0 ;  /* 0x20000016150d8231 */ /* 0x000fc8000004080d */
[----:B----4-:R-:W-:-:S07]  /*0d70*/  HFMA2 R23, R14.H0_H0, R13.H0_H0, R23.H0_H0 ;  /* 0x2000000d0e177231 */ /* 0x010fce0000040817 */
.L_x_21:
[----:B------:R-:W-:Y:S05]  /*0d80*/  BSYNC.RECONVERGENT B0 ;  /* 0x0000000000007941 */ /* 0x000fea0003800200 */
.L_x_20:
[----:B------:R-:W-:-:S04]  /*0d90*/  UIADD3 UR4, UPT, UPT, -UR4, 0x1, URZ ;  /* 0x0000000104047890 */ /* 0x000fc8000fffe1ff */
[----:B------:R-:W-:-:S09]  /*0da0*/  UISETP.NE.AND UP0, UPT, UR4, URZ, UPT ;  /* 0x000000ff0400728c */ /* 0x000fd2000bf05270 */
[----:B------:R-:W-:Y:S05]  /*0db0*/  BRA.U !UP0, `(.L_x_22) ;  /* 0x0000000508687547 */ /* 0x000fea000b800000 */
[----:B------:R-:W-:Y:S02]  /*0dc0*/  IADD3 R11, PT, PT, R11, 0x1, RZ ;  /* 0x000000010b0b7810 */ /* 0x000fe40007ffe0ff */
[----:B------:R-:W-:-:S07]  /*0dd0*/  IADD3 R3, PT, PT, R3, 0x2, RZ ;  /* 0x0000000203037810 */ /* 0x000fce0007ffe0ff */
.L_x_25:
[----:B------:R-:W0:Y:S02]  /*0de0*/  LDC.64 R14, c[0x0][0x398] ;  /* 0x0000e600ff0e7b82 */ /* 0x000e240000000a00 */
[----:B0-----:R-:W-:-:S06]  /*0df0*/  IMAD.WIDE R14, R3, 0x2, R14 ;  /* 0x00000002030e7825 */ /* 0x001fcc00078e020e */
[----:B------:R-:W2:Y:S01]  /*0e00*/  LDG.E R14, desc[UR6][R14.64] ;  /* 0x000000060e0e7981 */ /* 0x000ea2000c1e1900 */
[----:B------:R-:W-:Y:S01]  /*0e10*/  IMAD.MOV.U32 R25, RZ, RZ, 0x3f000000 ;  /* 0x3f000000ff197424 */ /* 0x000fe200078e00ff */
[----:B------:R-:W-:Y:S01]  /*0e20*/  UIADD3 UR4, UPT, UPT, UR4, 0x1, URZ ;  /* 0x0000000104047890 */ /* 0x000fe2000fffe0ff */
[----:B------:R-:W-:Y:S03]  /*0e30*/  BSSY.RECONVERGENT B0, `(.L_x_23) ;  /* 0x000004f000007945 */ /* 0x000fe60003800200 */
[----:B------:R-:W-:Y:S01]  /*0e40*/  UISETP.NE.AND UP0, UPT, UR4, URZ, UPT ;  /* 0x000000ff0400728c */ /* 0x000fe2000bf05270 */
[--C-:B--2---:R-:W-:Y:S02]  /*0e50*/  HADD2.F32 R16, -RZ, R14.reuse.H1_H1 ;  /* 0x3000000eff107230 */ /* 0x104fe40000004100 */
[----:B------:R-:W-:-:S03]  /*0e60*/  HADD2.F32 R13, -RZ, R14.H0_H0 ;  /* 0x2000000eff0d7230 */ /* 0x000fc60000004100 */
        /* <DEDUP_REMOVED lines=26> */
[----:B------:R-:W-:Y:S02]  /*1010*/  @P3 IADD3 R27, PT, PT, R20, R13, RZ ;  /* 0x0000000d141b3210 */ /* 0x000fe40007ffe0ff */
[----:B------:R-:W-:-:S05]  /*1020*/  @!P2 IADD3 R20, PT, PT, R29, R18, RZ ;  /* 0x000000121d14a210 */ /* 0x000fca0007ffe0ff */
[----:B------:R-:W2:Y:S08]  /*1030*/  @P3 LDC R26, c[0x0][0x3b4] ;  /* 0x0000ed00ff1a3b82 */ /* 0x000eb00000000800 */
[----:B------:R-:W3:Y:S01]  /*1040*/  @!P0 LDC R29, c[0x0][0x3b4] ;  /* 0x0000ed00ff1d8b82 */ /* 0x000ee20000000800 */
[----:B0-----:R-:W-:-:S07]  /*1050*/  @!P2 IMAD R21, R20, R21, R4 ;  /* 0x000000151415a224 */ /* 0x001fce00078e0204 */
[----:B------:R-:W0:Y:S01]  /*1060*/  @P3 LDC.64 R14, c[0x0][0x380] ;  /* 0x0000e000ff0e3b82 */ /* 0x000e220000000a00 */
[----:B------:R-:W-:Y:S02]  /*1070*/  @!P0 IMAD R28, R7, R19, R12 ;  /* 0x00000013071c8224 */ /* 0x000fe400078e020c */
[----:B-1----:R-:W-:-:S04]  /*1080*/  @!P2 IMAD.WIDE R16, R21, 0x2, R16 ;  /* 0x000000021510a825 */ /* 0x002fc800078e0210 */
[----:B------:R-:W-:Y:S01]  /*1090*/  @!P0 IMAD.IADD R18, R28, 0x1, R18 ;  /* 0x000000011c128824 */ /* 0x000fe200078e0212 */
[----:B------:R-:W-:Y:S01]  /*10a0*/  @!P1 IADD3 R28, PT, PT, R12, R13, RZ ;  /* 0x0000000d0c1c9210 */ /* 0x000fe20007ffe0ff */
[----:B--2---:R-:W-:Y:S01]  /*10b0*/  @P3 IMAD R27, R27, R26, R4 ;  /* 0x0000001a1b1b3224 */ /* 0x004fe200078e0204 */
[----:B------:R-:W1:Y:S01]  /*10c0*/  @!P0 LDC.64 R20, c[0x0][0x380] ;  /* 0x0000e000ff148b82 */ /* 0x000e620000000a00 */
[----:B------:R-:W2:Y:S02]  /*10d0*/  @!P2 LDG.E.U16 R17, desc[UR6][R16.64] ;  /* 0x000000061011a981 */ /* 0x000ea4000c1e1500 */
[----:B------:R-:W-:-:S05]  /*10e0*/  @!P1 IMAD R28, R7, R19, R28 ;  /* 0x00000013071c9224 */ /* 0x000fca00078e021c */
[----:B------:R-:W4:Y:S01]  /*10f0*/  @!P1 LDC R26, c[0x0][0x3b4] ;  /* 0x0000ed00ff1a9b82 */ /* 0x000f220000000800 */
[----:B---3--:R-:W-:Y:S02]  /*1100*/  @!P0 IMAD R29, R18, R29, R4 ;  /* 0x0000001d121d8224 */ /* 0x008fe400078e0204 */
[----:B0-----:R-:W-:-:S05]  /*1110*/  @P3 IMAD.WIDE R14, R27, 0x2, R14 ;  /* 0x000000021b0e3825 */ /* 0x001fca00078e020e */
[----:B------:R-:W0:Y:S01]  /*1120*/  @!P1 LDC.64 R18, c[0x0][0x380] ;  /* 0x0000e000ff129b82 */ /* 0x000e220000000a00 */
[----:B------:R3:W5:Y:S07]  /*1130*/  @P3 LDG.E.U16 R27, desc[UR6][R14.64] ;  /* 0x000000060e1b3981 */ /* 0x00076e000c1e1500 */
[----:B---3--:R-:W3:Y:S01]  /*1140*/  LDC.64 R14, c[0x0][0x3a0] ;  /* 0x0000e800ff0e7b82 */ /* 0x008ee20000000a00 */
[----:B-1----:R-:W-:-:S04]  /*1150*/  @!P0 IMAD.WIDE R20, R29, 0x2, R20 ;  /* 0x000000021d148825 */ /* 0x002fc800078e0214 */
[----:B----4-:R-:W-:Y:S02]  /*1160*/  @!P1 IMAD R29, R28, R26, R4 ;  /* 0x0000001a1c1d9224 */ /* 0x010fe400078e0204 */
[----:B------:R1:W4:Y:S02]  /*1170*/  @!P0 LDG.E.U16 R21, desc[UR6][R20.64] ;  /* 0x0000000614158981 */ /* 0x000324000c1e1500 */
[----:B0-----:R-:W-:-:S06]  /*1180*/  @!P1 IMAD.WIDE R18, R29, 0x2, R18 ;  /* 0x000000021d129825 */ /* 0x001fcc00078e0212 */
[----:B------:R-:W4:Y:S01]  /*1190*/  @!P1 LDG.E.U16 R19, desc[UR6][R18.64] ;  /* 0x0000000612139981 */ /* 0x000f22000c1e1500 */
[----:B---3--:R-:W-:-:S06]  /*11a0*/  IMAD.WIDE R14, R11, 0x2, R14 ;  /* 0x000000020b0e7825 */ /* 0x008fcc00078e020e */
[----:B------:R0:W3:Y:S01]  /*11b0*/  LDG.E.U16 R14, desc[UR6][R14.64] ;  /* 0x000000060e0e7981 */ /* 0x0000e2000c1e1500 */
[----:B------:R-:W-:Y:S02]  /*11c0*/  I2FP.F32.S32 R13, R13 ;  /* 0x0000000d000d7245 */ /* 0x000fe40000201400 */
[----:B------:R-:W-:-:S03]  /*11d0*/  I2FP.F32.S32 R22, R22 ;  /* 0x0000001600167245 */ /* 0x000fc60000201400 */
[----:B------:R-:W-:Y:S02]  /*11e0*/  FADD R24, -R13, R24 ;  /* 0x000000180d187221 */ /* 0x000fe40000000100 */
[----:B------:R-:W-:Y:S02]  /*11f0*/  FADD R25, -R22, R25 ;  /* 0x0000001916197221 */ /* 0x000fe40000000100 */
[----:B------:R-:W-:Y:S02]  /*1200*/  @P3 FADD R13, -R24, 1 ;  /* 0x3f800000180d3421 */ /* 0x000fe40000000100 */
[C---:B------:R-:W-:Y:S01]  /*1210*/  @P3 FADD R16, -R25.reuse, 1 ;  /* 0x3f80000019103421 */ /* 0x040fe20000000100 */
[----:B------:R-:W-:-:S03]  /*1220*/  @!P2 FADD R29, -R25, 1 ;  /* 0x3f800000191da421 */ /* 0x000fc60000000100 */
[----:B------:R-:W-:Y:S01]  /*1230*/  @P3 FMUL R13, R13, R16 ;  /* 0x000000100d0d3220 */ /* 0x000fe20000400000 */
[----:B-1----:R-:W-:Y:S01]  /*1240*/  @!P1 FADD R20, -R24, 1 ;  /* 0x3f80000018149421 */ /* 0x002fe20000000100 */
[----:B0-----:R-:W-:-:S03]  /*1250*/  @!P2 FMUL R15, R29, R24 ;  /* 0x000000181d0fa220 */ /* 0x001fc60000400000 */
[----:B------:R-:W-:Y:S01]  /*1260*/  @P3 F2FP.F16.F32.PACK_AB R16, RZ, R13 ;  /* 0x0000000dff10323e */ /* 0x000fe200000000ff */
[----:B------:R-:W-:Y:S01]  /*1270*/  @!P1 FMUL R13, R20, R25 ;  /* 0x00000019140d9220 */ /* 0x000fe20000400000 */
[----:B------:R-:W-:Y:S02]  /*1280*/  PRMT R18, RZ, 0x7610, R18 ;  /* 0x00007610ff127816 */ /* 0x000fe40000000012 */
[----:B------:R-:W-:Y:S01]  /*1290*/  @!P2 F2FP.F16.F32.PACK_AB R15, RZ, R15 ;  /* 0x0000000fff0fa23e */ /* 0x000fe200000000ff */
[----:B------:R-:W-:Y:S01]  /*12a0*/  @!P0 FMUL R24, R25, R24 ;  /* 0x0000001819188220 */ /* 0x000fe20000400000 */
[----:B------:R-:W-:-:S04]  /*12b0*/  @!P1 F2FP.F16.F32.PACK_AB R13, RZ, R13 ;  /* 0x0000000dff0d923e */ /* 0x000fc800000000ff */
[----:B------:R-:W-:Y:S01]  /*12c0*/  @!P0 F2FP.F16.F32.PACK_AB R24, RZ, R24 ;  /* 0x00000018ff18823e */ /* 0x000fe200000000ff */
[----:B-----5:R-:W-:-:S04]  /*12d0*/  @P3 HFMA2 R18, R27.H0_H0, R16.H0_H0, RZ.H0_H0 ;  /* 0x200000101b123231 */ /* 0x020fc800000408ff */
[----:B--2---:R-:W-:-:S04]  /*12e0*/  @!P2 HFMA2 R18, R17.H0_H0, R15.H0_H0, R18.H0_H0 ;  /* 0x2000000f1112a231 */ /* 0x004fc80000040812 */
[----:B----4-:R-:W-:-:S04]  /*12f0*/  @!P1 HFMA2 R18, R19.H0_H0, R13.H0_H0, R18.H0_H0 ;  /* 0x2000000d13129231 */ /* 0x010fc80000040812 */
[----:B------:R-:W-:-:S04]  /*1300*/  @!P0 HFMA2 R18, R21.H0_H0, R24.H0_H0, R18.H0_H0 ;  /* 0x2000001815128231 */ /* 0x000fc80000040812 */
[----:B---3--:R-:W-:-:S07]  /*1310*/  HFMA2 R23, R14.H0_H0, R18.H0_H0, R23.H0_H0 ;  /* 0x200000120e177231 */ /* 0x008fce0000040817 */
.L_x_24:
[----:B------:R-:W-:Y:S05]  /*1320*/  BSYNC.RECONVERGENT B0 ;  /* 0x0000000000007941 */ /* 0x000fea0003800200 */
.L_x_23:
[----:B------:R-:W-:Y:S02]  /*1330*/  IADD3 R3, PT, PT, R3, 0x2, RZ ;  /* 0x0000000203037810 */ /* 0x000fe40007ffe0ff */
[----:B------:R-:W-:Y:S01]  /*1340*/  IADD3 R11, PT, PT, R11, 0x1, RZ ;  /* 0x000000010b0b7810 */ /* 0x000fe20007ffe0ff */
[----:B------:R-:W-:Y:S06]  /*1350*/  BRA.U UP0, `(.L_x_25) ;  /* 0xfffffff900a07547 */ /* 0x000fec000b83ffff */
.L_x_22:
[----:B------:R-:W0:Y:S01]  /*1360*/  LDCU UR4, c[0x0][0x3b8] ;  /* 0x00007700ff0477ac */ /* 0x000e220008000800 */
[----:B------:R-:W-:-:S04]  /*1370*/  IADD3 R5, PT, PT, R5, 0x1, RZ ;  /* 0x0000000105057810 */ /* 0x000fc80007ffe0ff */
[----:B0-----:R-:W-:-:S13]  /*1380*/  ISETP.NE.AND P0, PT, R5, UR4, PT ;  /* 0x0000000405007c0c */ /* 0x001fda000bf05270 */
[----:B------:R-:W-:Y:S05]  /*1390*/  @P0 BRA `(.L_x_26) ;  /* 0xfffffff000e40947 */ /* 0x000fea000383ffff */
.L_x_19:
[----:B------:R-:W0:Y:S02]  /*13a0*/  LDC.64 R2, c[0x0][0x3c8] ;  /* 0x0000f200ff027b82 */ /* 0x000e240000000a00 */
[----:B0-----:R-:W-:-:S05]  /*13b0*/  IMAD.WIDE R2, R0, 0x2, R2 ;  /* 0x0000000200027825 */ /* 0x001fca00078e0202 */
[----:B------:R-:W-:Y:S01]  /*13c0*/  STG.E.U16 desc[UR6][R2.64], R23 ;  /* 0x0000001702007986 */ /* 0x000fe2000c101506 */
[----:B------:R-:W-:Y:S05]  /*13d0*/  EXIT ;  /* 0x000000000000794d */ /* 0x000fea0003800000 */
.L_x_27:
        /* <DEDUP_REMOVED lines=10> */
.L_x_163:


//--------------------- .text._Z20deform_attn_unrolledI6__halfEvPKT_PKlS5_S3_S3_iiiiiiiPS1_ --------------------------
	.section	.text._Z20deform_attn_unrolledI6__halfEvPKT_PKlS5_S3_S3_iiiiiiiPS1_,"ax",@progbits
	.align	128
        .global         _Z20deform_attn_unrolledI6__halfEvPKT_PKlS5_S3_S3_iiiiiiiPS1_
        .type           _Z20deform_attn_unrolledI6__halfEvPKT_PKlS5_S3_S3_iiiiiiiPS1_,@function
        .size           _Z20deform_attn_unrolledI6__halfEvPKT_PKlS5_S3_S3_iiiiiiiPS1_,(.L_x_164 - _Z20deform_attn_unrolledI6__halfEvPKT_PKlS5_S3_S3_iiiiiiiPS1_)
        .other          _Z20deform_attn_unrolledI6__halfEvPKT_PKlS5_S3_S3_iiiiiiiPS1_,@"STO_CUDA_ENTRY STV_DEFAULT"
_Z20deform_attn_unrolledI6__halfEvPKT_PKlS5_S3_S3_iiiiiiiPS1_:
.text._Z20deform_attn_unrolledI6__halfEvPKT_PKlS5_S3_S3_iiiiiiiPS1_:
        /* <DEDUP_REMOVED lines=18> */
[-C--:B------:R-:W-:Y:S01]  /*0120*/  IABS R14, R2.reuse ;  /* 0x00000002000e7213 */ /* 0x080fe20000000000 */
[----:B------:R-:W1:Y:S01]  /*0130*/  LDCU.64 UR12, c[0x0][0x358] ;  /* 0x00006b00ff0c77ac */ /* 0x000e620008000a00 */
[----:B------:R-:W-:Y:S02]  /*0140*/  IABS R16, R2 ;  /* 0x0000000200107213 */ /* 0x000fe40000000000 */
[-C--:B------:R-:W-:Y:S02]  /*0150*/  IABS R11, R9.reuse ;  /* 0x00000009000b7213 */ /* 0x080fe40000000000 */
[----:B------:R-:W-:-:S02]  /*0160*/  IABS R12, R9 ;  /* 0x00000009000c7213 */ /* 0x000fc40000000000 */
[----:B------:R-:W2:Y:S01]  /*0170*/  I2F.RP R3, R11 ;  /* 0x0000000b00037306 */ /* 0x000ea20000209400 */
[----:B------:R-:W-:Y:S01]  /*0180*/  IADD3 R16, PT, PT, RZ, -R16, RZ ;  /* 0x80000010ff107210 */ /* 0x000fe20007ffe0ff */
[----:B0-----:R-:W-:-:S06]  /*0190*/  UISETP.GE.AND UP0, UPT, UR4, 0x1, UPT ;  /* 0x000000010400788c */ /* 0x001fcc000bf06270 */
[----:B--2---:R-:W0:Y:S02]  /*01a0*/  MUFU.RCP R3, R3 ;  /* 0x0000000300037308 */ /* 0x004e240000001000 */
[----:B0-----:R-:W-:Y:S02]  /*01b0*/  IADD3 R6, PT, PT, R3, 0xffffffe, RZ ;  /* 0x0ffffffe03067810 */ /* 0x001fe40007ffe0ff */
[----:B------:R-:W-:-:S04]  /*01c0*/  IABS R3, R5 ;  /* 0x0000000500037213 */ /* 0x000fc80000000000 */
[----:B------:R0:W2:Y:S02]  /*01d0*/  F2I.FTZ.U32.TRUNC.NTZ R7, R6 ;  /* 0x0000000600077305 */ /* 0x0000a4000021f000 */
[----:B0-----:R-:W-:Y:S01]  /*01e0*/  HFMA2 R6, -RZ, RZ, 0, 0 ;  /* 0x00000000ff067431 */ /* 0x001fe200000001ff */
[----:B--2---:R-:W-:-:S05]  /*01f0*/  IADD3 R8, PT, PT, RZ, -R7, RZ ;  /* 0x80000007ff087210 */ /* 0x004fca0007ffe0ff */
[----:B------:R-:W-:-:S04]  /*0200*/  IMAD R13, R8, R11, RZ ;  /* 0x0000000b080d7224 */ /* 0x000fc800078e02ff */
[----:B------:R-:W-:Y:S01]  /*0210*/  IMAD.HI.U32 R8, R7, R13, R6 ;  /* 0x0000000d07087227 */ /* 0x000fe200078e0006 */
[----:B------:R-:W-:Y:S02]  /*0220*/  MOV R13, R10 ;  /* 0x0000000a000d7202 */ /* 0x000fe40000000f00 */
[----:B------:R-:W-:Y:S02]  /*0230*/  MOV R7, R14 ;  /* 0x0000000e00077202 */ /* 0x000fe40000000f00 */
[----:B------:R-:W-:Y:S01]  /*0240*/  IADD3 R10, PT, PT, RZ, -R12, RZ ;  /* 0x8000000cff0a7210 */ /* 0x000fe20007ffe0ff */
[----:B------:R-:W-:Y:S01]  /*0250*/  IMAD.HI.U32 R6, R8, R13, RZ ;  /* 0x0000000d08067227 */ /* 0x000fe200078e00ff */
[----:B------:R-:W0:Y:S03]  /*0260*/  I2F.RP R12, R7 ;  /* 0x00000007000c7306 */ /* 0x000e260000209400 */
[----:B------:R-:W-:-:S05]  /*0270*/  IMAD R8, R6, R10, R13 ;  /* 0x0000000a06087224 */ /* 0x000fca00078e020d */
[----:B------:R-:W2:Y:S01]  /*0280*/  I2F.RP R13, R3 ;  /* 0x00000003000d7306 */ /* 0x000ea20000209400 */
[----:B------:R-:W-:-:S07]  /*0290*/  ISETP.GT.U32.AND P1, PT, R11, R8, PT ;  /* 0x000000080b00720c */ /* 0x000fce0003f24070 */
[----:B0-----:R-:W0:Y:S06]  /*02a0*/  MUFU.RCP R12, R12 ;  /* 0x0000000c000c7308 */ /* 0x001e2c0000001000 */
[-C--:B------:R-:W-:Y:S02]  /*02b0*/  @!P1 IADD3 R8, PT, PT, R8, -R11.reuse, RZ ;  /* 0x8000000b08089210 */ /* 0x080fe40007ffe0ff */
[----:B--2---:R-:W2:Y:S01]  /*02c0*/  MUFU.RCP R13, R13 ;  /* 0x0000000d000d7308 */ /* 0x004ea20000001000 */
[----:B------:R-:W-:Y:S02]  /*02d0*/  @!P1 IADD3 R6, PT, PT, R6, 0x1, RZ ;  /* 0x0000000106069810 */ /* 0x000fe40007ffe0ff */
[----:B------:R-:W-:-:S02]  /*02e0*/  ISETP.GE.U32.AND P0, PT, R8, R11, PT ;  /* 0x0000000b0800720c */ /* 0x000fc40003f06070 */
[----:B------:R-:W-:Y:S02]  /*02f0*/  LOP3.LUT R8, R0, R9, RZ, 0x3c, !PT ;  /* 0x0000000900087212 */ /* 0x000fe400078e3cff */
[----:B------:R-:W-:Y:S02]  /*0300*/  ISETP.NE.AND P1, PT, R9, RZ, PT ;  /* 0x000000ff0900720c */ /* 0x000fe40003f25270 */
[----:B------:R-:W-:Y:S02]  /*0310*/  ISETP.GE.AND P2, PT, R8, RZ, PT ;  /* 0x000000ff0800720c */ /* 0x000fe40003f46270 */
[----:B0-----:R-:W-:-:S04]  /*0320*/  IADD3 R10, PT, PT, R12, 0xffffffe, RZ ;  /* 0x0ffffffe0c0a7810 */ /* 0x001fc80007ffe0ff */
[----:B------:R0:W3:Y:S01]  /*0330*/  F2I.FTZ.U32.TRUNC.NTZ R11, R10 ;  /* 0x0000000a000b7305 */ /* 0x0000e2000021f000 */
[----:B------:R-:W-:Y:S02]  /*0340*/  @P0 IADD3 R6, PT, PT, R6, 0x1, RZ ;  /* 0x0000000106060810 */ /* 0x000fe40007ffe0ff */
[----:B--2---:R-:W-:-:S04]  /*0350*/  IADD3 R12, PT, PT, R13, 0xffffffe, RZ ;  /* 0x0ffffffe0d0c7810 */ /* 0x004fc80007ffe0ff */
[----:B------:R-:W-:Y:S01]  /*0360*/  @!P2 IADD3 R6, PT, PT, -R6, RZ, RZ ;  /* 0x000000ff0606a210 */ /* 0x000fe20007ffe1ff */
[----:B------:R-:W2:Y:S01]  /*0370*/  F2I.FTZ.U32.TRUNC.NTZ R13, R12 ;  /* 0x0000000c000d7305 */ /* 0x000ea2000021f000 */
[----:B------:R-:W-:Y:S01]  /*0380*/  @!P1 LOP3.LUT R6, RZ, R9, RZ, 0x33, !PT ;  /* 0x00000009ff069212 */ /* 0x000fe200078e33ff */
[----:B0-----:R-:W-:-:S03]  /*0390*/  HFMA2 R10, -RZ, RZ, 0, 0 ;  /* 0x00000000ff0a7431 */ /* 0x001fc600000001ff */
[----:B------:R-:W-:Y:S02]  /*03a0*/  IADD3 R8, PT, PT, -R6, RZ, RZ ;  /* 0x000000ff06087210 */ /* 0x000fe40007ffe1ff */
[----:B---3--:R-:W-:-:S03]  /*03b0*/  IADD3 R14, PT, PT, RZ, -R11, RZ ;  /* 0x8000000bff0e7210 */ /* 0x008fc60007ffe0ff */
[----:B------:R-:W-:Y:S02]  /*03c0*/  IMAD R9, R9, R8, R0 ;  /* 0x0000000809097224 */ /* 0x000fe400078e0200 */
[----:B------:R-:W-:Y:S01]  /*03d0*/  IMAD R15, R14, R7, RZ ;  /* 0x000000070e0f7224 */ /* 0x000fe200078e02ff */
[----:B--2---:R-:W-:-:S03]  /*03e0*/  IADD3 R12, PT, PT, RZ, -R13, RZ ;  /* 0x8000000dff0c7210 */ /* 0x004fc60007ffe0ff */
[----:B------:R-:W-:Y:S01]  /*03f0*/  IMAD.HI.U32 R10, R11, R15, R10 ;  /* 0x0000000f0b0a7227 */ /* 0x000fe200078e000a */
[----:B------:R-:W-:-:S03]  /*0400*/  IABS R8, R9 ;  /* 0x0000000900087213 */ /* 0x000fc60000000000 */
[----:B------:R-:W-:Y:S02]  /*0410*/  IMAD R11, R12, R3, RZ ;  /* 0x000000030c0b7224 */ /* 0x000fe400078e02ff */
[----:B------:R-:W-:Y:S01]  /*0420*/  HFMA2 R12, -RZ, RZ, 0, 0 ;  /* 0x00000000ff0c7431 */ /* 0x000fe200000001ff */
[----:B------:R-:W-:Y:S02]  /*0430*/  MOV R15, R8 ;  /* 0x00000008000f7202 */ /* 0x000fe40000000f00 */
[----:B------:R-:W-:-:S03]  /*0440*/  MOV R8, R16 ;  /* 0x0000001000087202 */ /* 0x000fc60000000f00 */
[----:B------:R-:W-:-:S04]  /*0450*/  IMAD.HI.U32 R10, R10, R15, RZ ;  /* 0x0000000f0a0a7227 */ /* 0x000fc800078e00ff */
[----:B------:R-:W-:-:S04]  /*0460*/  IMAD.HI.U32 R12, R13, R11, R12 ;  /* 0x0000000b0d0c7227 */ /* 0x000fc800078e000c */
[----:B------:R-:W-:Y:S02]  /*0470*/  IMAD R8, R10, R8, R15 ;  /* 0x000000080a087224 */ /* 0x000fe400078e020f */
[----:B------:R-:W-:-:S03]  /*0480*/  IMAD.HI.U32 R11, R12, R15, RZ ;  /* 0x0000000f0c0b7227 */ /* 0x000fc600078e00ff */
[----:B------:R-:W-:Y:S02]  /*0490*/  ISETP.GT.U32.AND P2, PT, R7, R8, PT ;  /* 0x000000080700720c */ /* 0x000fe40003f44070 */
[----:B------:R-:W-:-:S05]  /*04a0*/  IADD3 R14, PT, PT, -R11, RZ, RZ ;  /* 0x000000ff0b0e7210 */ /* 0x000fca0007ffe1ff */
[----:B------:R-:W-:-:S05]  /*04b0*/  IMAD R14, R3, R14, R15 ;  /* 0x0000000e030e7224 */ /* 0x000fca00078e020f */
[----:B------:R-:W-:Y:S02]  /*04c0*/  ISETP.GT.U32.AND P3, PT, R3, R14, PT ;  /* 0x0000000e0300720c */ /* 0x000fe40003f64070 */
[-C--:B------:R-:W-:Y:S02]  /*04d0*/  @!P2 IADD3 R8, PT, PT, R8, -R7.reuse, RZ ;  /* 0x800000070808a210 */ /* 0x080fe40007ffe0ff */
[----:B------:R-:W-:Y:S02]  /*04e0*/  @!P2 IADD3 R10, PT, PT, R10, 0x1, RZ ;  /* 0x000000010a0aa810 */ /* 0x000fe40007ffe0ff */
[----:B------:R-:W-:Y:S02]  /*04f0*/  ISETP.GE.U32.AND P1, PT, R8, R7, PT ;  /* 0x000000070800720c */ /* 0x000fe40003f26070 */
[----:B------:R-:W-:Y:S02]  /*0500*/  LOP3.LUT R7, R9, R2, RZ, 0x3c, !PT ;  /* 0x0000000209077212 */ /* 0x000fe400078e3cff */
[----:B------:R-:W-:-:S02]  /*0510*/  ISETP.NE.AND P2, PT, R2, RZ, PT ;  /* 0x000000ff0200720c */ /* 0x000fc40003f45270 */
[----:B------:R-:W-:Y:S02]  /*0520*/  ISETP.GE.AND P0, PT, R7, RZ, PT ;  /* 0x000000ff0700720c */ /* 0x000fe40003f06270 */
[----:B------:R-:W-:-:S05]  /*0530*/  @!P3 IADD3 R14, PT, PT, R14, -R3, RZ ;  /* 0x800000030e0eb210 */ /* 0x000fca0007ffe0ff */
[----:B------:R-:W-:Y:S02]  /*0540*/  @P1 IADD3 R10, PT, PT, R10, 0x1, RZ ;  /* 0x000000010a0a1810 */ /* 0x000fe40007ffe0ff */
[----:B------:R-:W-:-:S04]  /*0550*/  ISETP.GT.U32.AND P1, PT, R3, R14, PT ;  /* 0x0000000e0300720c */ /* 0x000fc80003f24070 */
[----:B------:R-:W-:Y:S02]  /*0560*/  @!P0 IADD3 R10, PT, PT, -R10, RZ, RZ ;  /* 0x000000ff0a0a8210 */ /* 0x000fe40007ffe1ff */
[----:B------:R-:W-:Y:S02]  /*0570*/  ISETP.GE.AND P0, PT, R9, RZ, PT ;  /* 0x000000ff0900720c */ /* 0x000fe40003f06270 */
[----:B------:R-:W-:-:S04]  /*0580*/  @!P2 LOP3.LUT R10, RZ, R2, RZ, 0x33, !PT ;  /* 0x00000002ff0aa212 */ /* 0x000fc800078e33ff */
[----:B------:R-:W-:Y:S02]  /*0590*/  IADD3 R7, PT, PT, -R10, RZ, RZ ;  /* 0x000000ff0a077210 */ /* 0x000fe40007ffe1ff */
[----:B------:R-:W-:-:S03]  /*05a0*/  @!P1 IADD3 R14, PT, PT, R14, -R3, RZ ;  /* 0x800000030e0e9210 */ /* 0x000fc60007ffe0ff */
[----:B------:R-:W-:Y:S02]  /*05b0*/  IMAD R8, R2, R7, R9 ;  /* 0x0000000702087224 */ /* 0x000fe400078e0209 */
[----:B------:R-:W-:Y:S01]  /*05c0*/  @!P0 IADD3 R14, PT, PT, -R14, RZ, RZ ;  /* 0x000000ff0e0e8210 */ /* 0x000fe20007ffe1ff */
[----:B-1----:R-:W-:Y:S06]  /*05d0*/  BRA.U !UP0, `(.L_x_28) ;  /* 0x000000f1083c7547 */ /* 0x002fec000b800000 */
[----:B------:R-:W-:Y:S01]  /*05e0*/  IABS R2, R8 ;  /* 0x0000000800027213 */ /* 0x000fe20000000000 */
[----:B------:R-:W0:Y:S01]  /*05f0*/  LDCU UR7, c[0x0][0x3c0] ;  /* 0x00007800ff0777ac */ /* 0x000e220008000800 */
[----:B------:R-:W-:Y:S01]  /*0600*/  IMAD R10, R6, UR15, R10 ;  /* 0x0000000f060a7c24 */ /* 0x000fe2000f8e020a */
[----:B------:R-:W-:Y:S02]  /*0610*/  PRMT R22, RZ, 0x7610, R22 ;  /* 0x00007610ff167816 */ /* 0x000fe40000000016 */
[----:B------:R-:W-:Y:S01]  /*0620*/  IMAD.HI.U32 R12, R12, R2, RZ ;  /* 0x000000020c0c7227 */ /* 0x000fe200078e00ff */
[----:B------:R-:W1:Y:S04]  /*0630*/  LDCU UR5, c[0x0][0x3ac] ;  /* 0x00007580ff0577ac */ /* 0x000e680008000800 */
[----:B------:R-:W-:-:S05]  /*0640*/  IADD3 R7, PT, PT, -R12, RZ, RZ ;  /* 0x000000ff0c077210 */ /* 0x000fca0007ffe1ff */
[----:B------:R-:W-:Y:S01]  /*0650*/  IMAD R2, R3, R7, R2 ;  /* 0x0000000703027224 */ /* 0x000fe200078e0202 */
[----:B0-----:R-:W-:-:S04]  /*0660*/  UISETP.GE.AND UP0, UPT, UR7, 0x1, UPT ;  /* 0x000000010700788c */ /* 0x001fc8000bf06270 */
[----:B------:R-:W-:-:S13]  /*0670*/  ISETP.GT.U32.AND P1, PT, R3, R2, PT ;  /* 0x000000020300720c */ /* 0x000fda0003f24070 */
[-C--:B------:R-:W-:Y:S02]  /*0680*/  @!P1 IADD3 R2, PT, PT, R2, -R3.reuse, RZ ;  /* 0x8000000302029210 */ /* 0x080fe40007ffe0ff */
[----:B------:R-:W-:Y:S02]  /*0690*/  @!P1 IADD3 R12, PT, PT, R12, 0x1, RZ ;  /* 0x000000010c0c9810 */ /* 0x000fe40007ffe0ff */
[----:B------:R-:W-:Y:S02]  /*06a0*/  ISETP.GE.U32.AND P0, PT, R2, R3, PT ;  /* 0x000000030200720c */ /* 0x000fe40003f06070 */
[-C--:B------:R-:W-:Y:S02]  /*06b0*/  LOP3.LUT R2, R8, R5.reuse, RZ, 0x3c, !PT ;  /* 0x0000000508027212 */ /* 0x080fe400078e3cff */
[----:B------:R-:W-:Y:S02]  /*06c0*/  LOP3.LUT R3, RZ, R5, RZ, 0x33, !PT ;  /* 0x00000005ff037212 */ /* 0x000fe400078e33ff */
[----:B------:R-:W-:-:S07]  /*06d0*/  ISETP.GE.AND P2, PT, R2, RZ, PT ;  /* 0x000000ff0200720c */ /* 0x000fce0003f46270 */
[----:B------:R-:W-:Y:S02]  /*06e0*/  @P0 IADD3 R12, PT, PT, R12, 0x1, RZ ;  /* 0x000000010c0c0810 */ /* 0x000fe40007ffe0ff */
[----:B------:R-:W-:-:S04]  /*06f0*/  ISETP.NE.AND P0, PT, R5, RZ, PT ;  /* 0x000000ff0500720c */ /* 0x000fc80003f05270 */
[----:B------:R-:W-:-:S04]  /*0700*/  @!P2 IADD3 R12, PT, PT, -R12, RZ, RZ ;  /* 0x000000ff0c0ca210 */ /* 0x000fc80007ffe1ff */
[C---:B------:R-:W-:Y:S02]  /*0710*/  SEL R5, R3.reuse, R12, !P0 ;  /* 0x0000000c03057207 */ /* 0x040fe40004000000 */
[----:B------:R-:W-:-:S03]  /*0720*/  SEL R3, R3, R14, !P0 ;  /* 0x0000000e03037207 */ /* 0x000fc60004000000 */
[----:B------:R-:W-:Y:S02]  /*0730*/  IMAD R4, R10, R4, R5 ;  /* 0x000000040a047224 */ /* 0x000fe400078e0205 */
[----:B-1----:R-:W-:Y:S01]  /*0740*/  IMAD R5, R6, UR5, RZ ;  /* 0x0000000506057c24 */ /* 0x002fe2000f8e02ff */
[----:B------:R-:W-:Y:S06]  /*0750*/  BRA.U !UP0, `(.L_x_28) ;  /* 0x000000ed08dc7547 */ /* 0x000fec000b800000 */
[----:B------:R-:W-:Y:S01]  /*0760*/  UIADD3 UR8, UPT, UPT, UR7, -0x1, URZ ;  /* 0xffffffff07087890 */ /* 0x000fe2000fffe0ff */
[----:B------:R-:W-:Y:S01]  /*0770*/  PRMT R22, RZ, 0x7610, R22 ;  /* 0x00007610ff167816 */ /* 0x000fe20000000016 */
[----:B------:R-:W-:Y:S02]  /*0780*/  UIADD3 UR9, UPT, UPT, UR4, -0x1, URZ ;  /* 0xffffffff04097890 */ /* 0x000fe4000fffe0ff */
[----:B------:R-:W-:Y:S02]  /*0790*/  UISETP.LT.U32.AND UP0, UPT, UR8, 0x7, UPT ;  /* 0x000000070800788c */ /* 0x000fe4000bf01070 */
[----:B------:R-:W-:Y:S02]  /*07a0*/  UISETP.LT.U32.AND UP1, UPT, UR9, 0x3, UPT ;  /* 0x000000030900788c */ /* 0x000fe4000bf21070 */
[----:B------:R-:W-:Y:S02]  /*07b0*/  USEL UR5, UR8, 0x7, UP0 ;  /* 0x0000000708057887 */ /* 0x000fe40008000000 */
[----:B------:R-:W-:-:S02]  /*07c0*/  UISETP.GE.U32.AND UP0, UPT, UR9, 0x3, UPT ;  /* 0x000000030900788c */ /* 0x000fc4000bf06070 */
[----:B------:R-:W-:Y:S02]  /*07d0*/  UIMAD UR4, UR4, UR7, URZ ;  /* 0x00000007040472a4 */ /* 0x000fe4000f8e02ff */
[----:B------:R-:W-:Y:S02]  /*07e0*/  USEL UR6, UR9, 0x3, UP1 ;  /* 0x0000000309067887 */ /* 0x000fe40008800000 */
[----:B------:R-:W-:Y:S02]  /*07f0*/  UIADD3 UR7, UPT, UPT, UR5, 0x1, URZ ;  /* 0x0000000105077890 */ /* 0x000fe4000fffe0ff */
[----:B------:R-:W-:Y:S01]  /*0800*/  IMAD R6, R4, UR4, RZ ;  /* 0x0000000404067c24 */ /* 0x000fe2000f8e02ff */
[----:B------:R-:W-:Y:S01]  /*0810*/  UIADD3 UR6, UPT, UPT, UR6, 0x1, URZ ;  /* 0x0000000106067890 */ /* 0x000fe2000fffe0ff */
[----:B------:R-:W-:Y:S01]  /*0820*/  UMOV UR4, URZ ;  /* 0x000000ff00047c82 */ /* 0x000fe20008000000 */
[----:B------:R-:W-:Y:S10]  /*0830*/  BRA.U !UP0, `(.L_x_29) ;  /* 0x000000bd08107547 */ /* 0x000ff4000b800000 */
[----:B------:R-:W-:Y:S01]  /*0840*/  HFMA2 R7, -RZ, RZ, 0, 0 ;  /* 0x00000000ff077431 */ /* 0x000fe200000001ff */
[----:B------:R-:W-:Y:S01]  /*0850*/  PRMT R22, RZ, 0x7610, R22 ;  /* 0x00007610ff167816 */ /* 0x000fe20000000016 */
[----:B------:R-:W-:-:S12]  /*0860*/  ULOP3.LUT UR4, UR6, 0x4, URZ, 0xc0, !UPT ;  /* 0x0000000406047892 */ /* 0x000fd8000f8ec0ff */
.L_x_118:
[----:B-----5:R-:W0:Y:S01]  /*0870*/  LDC.64 R8, c[0x0][0x388] ;  /* 0x0000e200ff087b82 */ /* 0x020e220000000a00 */
[----:B------:R-:W-:-:S05]  /*0880*/  SHF.L.U32 R13, R7, 0x1, RZ ;  /* 0x00000001070d7819 */ /* 0x000fca00000006ff */
[----:B0-----:R-:W-:-:S05]  /*0890*/  IMAD.WIDE.U32 R12, R13, 0x8, R8 ;  /* 0x000000080d0c7825 */ /* 0x001fca00078e0008 */
[----:B------:R-:W2:Y:S04]  /*08a0*/  LDG.E R8, desc[UR12][R12.64] ;  /* 0x0000000c0c087981 */ /* 0x000ea8000c1e1900 */
[----:B------:R-:W3:Y:S01]  /*08b0*/  LDG.E R10, desc[UR12][R12.64+0x8] ;  /* 0x0000080c0c0a7981 */ /* 0x000ee2000c1e1900 */
[----:B------:R-:W-:Y:S01]  /*08c0*/  UISETP.GE.U32.AND UP0, UPT, UR8, 0x7, UPT ;  /* 0x000000070800788c */ /* 0x000fe2000bf06070 */
[----:B------:R-:W-:Y:S01]  /*08d0*/  UMOV UR5, URZ ;  /* 0x000000ff00057c82 */ /* 0x000fe20008000000 */
[----:B--2---:R-:W-:Y:S02]  /*08e0*/  I2FP.F32.S32 R9, R8 ;  /* 0x0000000800097245 */ /* 0x004fe40000201400 */
[----:B---3--:R-:W-:-:S05]  /*08f0*/  I2FP.F32.S32 R11, R10 ;  /* 0x0000000a000b7245 */ /* 0x008fca0000201400 */
[----:B------:R-:W-:Y:S05]  /*0900*/  BRA.U !UP0, `(.L_x_30) ;  /* 0x0000002508e47547 */ /* 0x000fea000b800000 */
[----:B------:R-:W-:-:S05]  /*0910*/  UMOV UR5, URZ ;  /* 0x000000ff00057c82 */ /* 0x000fca0008000000 */
.L_x_47:
[----:B------:R-:W0:Y:S08]  /*0920*/  LDC R2, c[0x0][0x3c0] ;  /* 0x0000f000ff027b82 */ /* 0x000e300000000800 */
[----:B------:R-:W1:Y:S01]  /*0930*/  LDC.64 R12, c[0x0][0x398] ;  /* 0x0000e600ff0c7b82 */ /* 0x000e620000000a00 */
[----:B0-----:R-:W-:Y:S01]  /*0940*/  IMAD R17, R7, R2, UR5 ;  /* 0x0000000507117e24 */ /* 0x001fe2000f8e0202 */
[----:B------:R-:W-:-:S04]  /*0950*/  SHF.L.U32 R2, R6, 0x1, RZ ;  /* 0x0000000106027819 */ /* 0x000fc800000006ff */
[----:B------:R-:W-:-:S05]  /*0960*/  LEA R15, R17, R2, 0x1 ;  /* 0x00000002110f7211 */ /* 0x000fca00078e08ff */
[----:B-1----:R-:W-:-:S05]  /*0970*/  IMAD.WIDE R12, R15, 0x2, R12 ;  /* 0x000000020f0c7825 */ /* 0x002fca00078e020c */
[----:B------:R-:W2:Y:S04]  /*0980*/  LDG.E.U16 R14, desc[UR12][R12.64+0x2] ;  /* 0x0000020c0c0e7981 */ /* 0x000ea8000c1e1500 */
[----:B------:R-:W3:Y:S01]  /*0990*/  LDG.E.U16 R2, desc[UR12][R12.64] ;  /* 0x0000000c0c027981 */ /* 0x000ee2000c1e1500 */
[----:B------:R-:W-:Y:S01]  /*09a0*/  HFMA2 R19, -RZ, RZ, 1.75, 0 ;  /* 0x3f000000ff137431 */ /* 0x000fe200000001ff */
[----:B------:R-:W-:Y:S01]  /*09b0*/  IADD3 R17, PT, PT, R6, R17, RZ ;  /* 0x0000001106117210 */ /* 0x000fe20007ffe0ff */
[----:B------:R-:W-:Y:S01]  /*09c0*/  BSSY.RECONVERGENT B0, `(.L_x_31) ;  /* 0x000004c000007945 */ /* 0x000fe20003800200 */
[----:B--2---:R-:W-:Y:S02]  /*09d0*/  HADD2.F32 R14, -RZ, R14.H0_H0 ;  /* 0x2000000eff0e7230 */ /* 0x004fe40000004100 */
[----:B---3--:R-:W-:-:S03]  /*09e0*/  HADD2.F32 R2, -RZ, R2.H0_H0 ;  /* 0x20000002ff027230 */ /* 0x008fc60000004100 */
[----:B------:R-:W-:Y:S02]  /*09f0*/  FADD R14, R14, 1 ;  /* 0x3f8000000e0e7421 */ /* 0x000fe40000000000 */
[----:B------:R-:W-:Y:S02]  /*0a00*/  FADD R2, R2, 1 ;  /* 0x3f80000002027421 */ /* 0x000fe40000000000 */
[----:B------:R-:W-:Y:S02]  /*0a10*/  FMUL R14, R11, R14 ;  /* 0x0000000e0b0e7220 */ /* 0x000fe40000400000 */
[----:B------:R-:W-:Y:S02]  /*0a20*/  FMUL R2, R9, R2 ;  /* 0x0000000209027220 */ /* 0x000fe40000400000 */
[-C--:B------:R-:W-:Y:S02]  /*0a30*/  FFMA R26, R14, R19.reuse, -0.5 ;  /* 0xbf0000000e1a7423 */ /* 0x080fe40000000013 */
[----:B------:R-:W0:Y:S01]  /*0a40*/  LDC.64 R14, c[0x0][0x3a0] ;  /* 0x0000e800ff0e7b82 */ /* 0x000e220000000a00 */
[----:B------:R-:W-:-:S02]  /*0a50*/  FFMA R24, R2, R19, -0.5 ;  /* 0xbf00000002187423 */ /* 0x000fc40000000013 */
[----:B------:R-:W-:-:S04]  /*0a60*/  FSETP.GT.AND P0, PT, R26, -1, PT ;  /* 0xbf8000001a00780b */ /* 0x000fc80003f04000 */
[----:B------:R-:W-:-:S04]  /*0a70*/  FSETP.LEU.OR P0, PT, R24, -1, !P0 ;  /* 0xbf8000001800780b */ /* 0x000fc8000470b400 */
[----:B------:R-:W-:-:S04]  /*0a80*/  FSETP.GEU.OR P0, PT, R24, R9, P0 ;  /* 0x000000091800720b */ /* 0x000fc8000070e400 */
[----:B------:R-:W-:Y:S01]  /*0a90*/  FSETP.GEU.OR P0, PT, R26, R11, P0 ;  /* 0x0000000b1a00720b */ /* 0x000fe2000070e400 */
[----:B0-----:R-:W-:-:S12]  /*0aa0*/  IMAD.WIDE R14, R17, 0x2, R14 ;  /* 0x00000002110e7825 */ /* 0x001fd800078e020e */
[----:B------:R-:W-:Y:S05]  /*0ab0*/  @P0 BRA `(.L_x_32) ;  /* 0x0000000000f00947 */ /* 0x000fea0003800000 */
[----:B------:R-:W-:Y:S08]  /*0ac0*/  F2I.FLOOR.NTZ R2, R24 ;  /* 0x0000001800027305 */ /* 0x000ff00000207100 */
[----:B------:R-:W0:Y:S02]  /*0ad0*/  F2I.FLOOR.NTZ R20, R26 ;  /* 0x0000001a00147305 */ /* 0x000e240000207100 */
[----:B0-----:R-:W-:-:S02]  /*0ae0*/  LOP3.LUT R16, R2, R20, RZ, 0xfc, !PT ;  /* 0x0000001402107212 */ /* 0x001fc400078efcff */
[----:B------:R-:W-:Y:S02]  /*0af0*/  IADD3 R23, PT, PT, R20, 0x1, RZ ;  /* 0x0000000114177810 */ /* 0x000fe40007ffe0ff */
[----:B------:R-:W-:Y:S02]  /*0b00*/  ISETP.GE.AND P2, PT, R16, RZ, PT ;  /* 0x000000ff1000720c */ /* 0x000fe40003f46270 */
[----:B------:R-:W-:-:S04]  /*0b10*/  ISETP.GE.AND P1, PT, R23, R10, PT ;  /* 0x0000000a1700720c */ /* 0x000fc80003f26270 */
[----:B------:R-:W-:-:S07]  /*0b20*/  ISETP.LT.OR P3, PT, R2, RZ, P1 ;  /* 0x000000ff0200720c */ /* 0x000fce0000f61670 */
[----:B------:R-:W0:Y:S01]  /*0b30*/  @P2 LDC R21, c[0x0][0x3b4] ;  /* 0x0000ed00ff152b82 */ /* 0x000e220000000800 */
[----:B------:R-:W-:-:S05]  /*0b40*/  @P2 IMAD R19, R10, R2, R5 ;  /* 0x000000020a132224 */ /* 0x000fca00078e0205 */
[----:B------:R-:W-:Y:S02]  /*0b50*/  @P2 IADD3 R18, PT, PT, R20, R19, RZ ;  /* 0x0000001314122210 */ /* 0x000fe40007ffe0ff */
[----:B------:R-:W1:Y:S01]  /*0b60*/  @P2 LDC.64 R16, c[0x0][0x380] ;  /* 0x0000e000ff102b82 */ /* 0x000e620000000a00 */
[----:B------:R-:W-:Y:S01]  /*0b70*/  IADD3 R19, PT, PT, R2, 0x1, RZ ;  /* 0x0000000102137810 */ /* 0x000fe20007ffe0ff */
[----:B------:R-:W-:-:S03]  /*0b80*/  @!P3 IMAD R25, R10, R2, R5 ;  /* 0x000000020a19b224 */ /* 0x000fc600078e0205 */
[----:B------:R-:W-:Y:S01]  /*0b90*/  ISETP.GE.OR P1, PT, R19, R8, P1 ;  /* 0x000000081300720c */ /* 0x000fe20000f26670 */
[----:B0-----:R-:W-:Y:S02]  /*0ba0*/  @P2 IMAD R21, R18, R21, R3 ;  /* 0x0000001512152224 */ /* 0x001fe400078e0203 */
[----:B------:R-:W0:Y:S02]  /*0bb0*/  @!P3 LDC R18, c[0x0][0x3b4] ;  /* 0x0000ed00ff12bb82 */ /* 0x000e240000000800 */
[----:B-1----:R-:W-:Y:S01]  /*0bc0*/  @P2 IMAD.WIDE R16, R21, 0x2, R16 ;  /* 0x0000000215102825 */ /* 0x002fe200078e0210 */
[----:B------:R-:W-:-:S04]  /*0bd0*/  @!P3 IADD3 R25, PT, PT, R23, R25, RZ ;  /* 0x000000191719b210 */ /* 0x000fc80007ffe0ff */
[----:B------:R1:W2:Y:S01]  /*0be0*/  @P2 LDG.E.U16 R21, desc[UR12][R16.64] ;  /* 0x0000000c10152981 */ /* 0x0002a2000c1e1500 */
[----:B------:R-:W-:Y:S02]  /*0bf0*/  ISETP.GE.AND P0, PT, R19, R8, PT ;  /* 0x000000081300720c */ /* 0x000fe40003f06270 */
[----:B------:R-:W-:Y:S02]  /*0c00*/  @!P1 IMAD R28, R10, R19, R5 ;  /* 0x000000130a1c9224 */ /* 0x000fe400078e0205 */
[----:B------:R-:W-:-:S03]  /*0c10*/  ISETP.LT.OR P0, PT, R20, RZ, P0 ;  /* 0x000000ff1400720c */ /* 0x000fc60000701670 */
[----:B------:R-:W-:Y:S01]  /*0c20*/  @!P1 IADD3 R23, PT, PT, R23, R28, RZ ;  /* 0x0000001c17179210 */ /* 0x000fe20007ffe0ff */
[----:B-1----:R-:W1:Y:S01]  /*0c30*/  @!P3 LDC.64 R16, c[0x0][0x380] ;  /* 0x0000e000ff10bb82 */ /* 0x002e620000000a00 */
[----:B0-----:R-:W-:-:S07]  /*0c40*/  @!P3 IMAD R25, R25, R18, R3 ;  /* 0x000000121919b224 */ /* 0x001fce00078e0203 */
[----:B------:R-:W0:Y:S01]  /*0c50*/  @!P1 LDC R18, c[0x0][0x3b4] ;  /* 0x0000ed00ff129b82 */ /* 0x000e220000000800 */
[----:B-1----:R-:W-:Y:S01]  /*0c60*/  @!P3 IMAD.WIDE R28, R25, 0x2, R16 ;  /* 0x00000002191cb825 */ /* 0x002fe200078e0210 */
[----:B------:R-:W-:-:S06]  /*0c70*/  @!P0 IADD3 R16, PT, PT, R5, R20, RZ ;  /* 0x0000001405108210 */ /* 0x000fcc0007ffe0ff */
[----:B------:R-:W1:Y:S01]  /*0c80*/  @!P0 LDC R17, c[0x0][0x3b4] ;  /* 0x0000ed00ff118b82 */ /* 0x000e620000000800 */
[----:B------:R-:W-:Y:S01]  /*0c90*/  @!P0 IMAD R16, R10, R19, R16 ;  /* 0x000000130a108224 */ /* 0x000fe200078e0210 */
[----:B------:R-:W3:Y:S01]  /*0ca0*/  @!P3 LDG.E.U16 R29, desc[UR12][R28.64] ;  /* 0x0000000c1c1db981 */ /* 0x000ee2000c1e1500 */
[----:B0-----:R-:W-:-:S05]  /*0cb0*/  @!P1 IMAD R23, R23, R18, R3 ;  /* 0x0000001217179224 */ /* 0x001fca00078e0203 */
[----:B------:R-:W0:Y:S02]  /*0cc0*/  @!P1 LDC.64 R18, c[0x0][0x380] ;  /* 0x0000e000ff129b82 */ /* 0x000e240000000a00 */
[----:B0-----:R-:W-:-:S04]  /*0cd0*/  @!P1 IMAD.WIDE R18, R23, 0x2, R18 ;  /* 0x0000000217129825 */ /* 0x001fc800078e0212 */
[----:B-1----:R-:W-:Y:S02]  /*0ce0*/  @!P0 IMAD R23, R16, R17, R3 ;  /* 0x0000001110178224 */ /* 0x002fe400078e0203 */
[----:B------:R-:W0:Y:S01]  /*0cf0*/  @!P0 LDC.64 R16, c[0x0][0x380] ;  /* 0x0000e000ff108b82 */ /* 0x000e220000000a00 */
[----:B------:R1:W4:Y:S01]  /*0d00*/  @!P1 LDG.E.U16 R19, desc[UR12][R18.64] ;  /* 0x0000000c12139981 */ /* 0x000322000c1e1500 */
[----:B0-----:R-:W-:-:S03]  /*0d10*/  @!P0 IMAD.WIDE R16, R23, 0x2, R16 ;  /* 0x0000000217108825 */ /* 0x001fc600078e0210 */
[----:B------:R-:W5:Y:S04]  /*0d20*/  LDG.E.U16 R23, desc[UR12][R14.64] ;  /* 0x0000000c0e177981 */ /* 0x000f68000c1e1500 */
[----:B------:R0:W4:Y:S01]  /*0d30*/  @!P0 LDG.E.U16 R17, desc[UR12][R16.64] ;  /* 0x0000000c10118981 */ /* 0x000122000c1e1500 */
[----:B------:R-:W-:Y:S02]  /*0d40*/  I2FP.F32.S32 R25, R2 ;  /* 0x0000000200197245 */ /* 0x000fe40000201400 */
[----:B------:R-:W-:-:S03]  /*0d50*/  I2FP.F32.S32 R27, R20 ;  /* 0x00000014001b7245 */ /* 0x000fc60000201400 */
[----:B------:R-:W-:Y:S02]  /*0d60*/  FADD R24, R24, -R25 ;  /* 0x8000001918187221 */ /* 0x000fe40000000000 */
[----:B------:R-:W-:Y:S02]  /*0d70*/  FADD R25, R26, -R27 ;  /* 0x8000001b1a197221 */ /* 0x000fe40000000000 */
[----:B------:R-:W-:Y:S02]  /*0d80*/  FADD R20, -R24, 1 ;  /* 0x3f80000018147421 */ /* 0x000fe40000000100 */
[----:B------:R-:W-:-:S04]  /*0d90*/  FADD R27, -R25, 1 ;  /* 0x3f800000191b7421 */ /* 0x000fc80000000100 */
[-C--:B------:R-:W-:Y:S01]  /*0da0*/  @P2 FMUL R2, R20, R27.reuse ;  /* 0x0000001b14022220 */ /* 0x080fe20000400000 */
[----:B------:R-:W-:Y:S01]  /*0db0*/  @!P3 FMUL R20, R25, R20 ;  /* 0x000000141914b220 */ /* 0x000fe20000400000 */
[----:B-1----:R-:W-:-:S03]  /*0dc0*/  @!P0 FMUL R18, R24, R27 ;  /* 0x0000001b18128220 */ /* 0x002fc60000400000 */
[----:B0-----:R-:W-:Y:S02]  /*0dd0*/  @P2 F2FP.F16.F32.PACK_AB R16, RZ, R2 ;  /* 0x00000002ff10223e */ /* 0x001fe400000000ff */
[----:B------:R-:W-:Y:S02]  /*0de0*/  PRMT R2, RZ, 0x7610, R2 ;  /* 0x00007610ff027816 */ /* 0x000fe40000000002 */
[----:B------:R-:W-:Y:S01]  /*0df0*/  @!P3 F2FP.F16.F32.PACK_AB R20, RZ, R20 ;  /* 0x00000014ff14b23e */ /* 0x000fe200000000ff */
[----:B------:R-:W-:Y:S01]  /*0e00*/  @!P1 FMUL R24, R24, R25 ;  /* 0x0000001918189220 */ /* 0x000fe20000400000 */
[----:B------:R-:W-:-:S04]  /*0e10*/  @!P0 F2FP.F16.F32.PACK_AB R18, RZ, R18 ;  /* 0x00000012ff12823e */ /* 0x000fc800000000ff */
[----:B------:R-:W-:Y:S01]  /*0e20*/  @!P1 F2FP.F16.F32.PACK_AB R24, RZ, R24 ;  /* 0x00000018ff18923e */ /* 0x000fe200000000ff */
[----:B--2---:R-:W-:-:S04]  /*0e30*/  @P2 HFMA2 R2, R21.H0_H0, R16.H0_H0, RZ.H0_H0 ;  /* 0x2000001015022231 */ /* 0x004fc800000408ff */
[----:B---3--:R-:W-:-:S04]  /*0e40*/  @!P3 HFMA2 R2, R29.H0_H0, R20.H0_H0, R2.H0_H0 ;  /* 0x200000141d02b231 */ /* 0x008fc80000040802 */
[----:B----4-:R-:W-:-:S04]  /*0e50*/  @!P0 HFMA2 R2, R17.H0_H0, R18.H0_H0, R2.H0_H0 ;  /* 0x2000001211028231 */ /* 0x010fc80000040802 */
[----:B------:R-:W-:-:S04]  /*0e60*/  @!P1 HFMA2 R2, R19.H0_H0, R24.H0_H0, R2.H0_H0 ;  /* 0x2000001813029231 */ /* 0x000fc80000040802 */
[----:B-----5:R-:W-:-:S07]  /*0e70*/  HFMA2 R22, R23.H0_H0, R2.H0_H0, R22.H0_H0 ;  /* 0x2000000217167231 */ /* 0x020fce0000040816 */
.L_x_32:
[----:B------:R-:W-:Y:S05]  /*0e80*/  BSYNC.RECONVERGENT B0 ;  /* 0x0000000000007941 */ /* 0x000fea0003800200 */
.L_x_31:
[----:B------:R-:W2:Y:S04]  /*0e90*/  LDG.E.U16 R16, desc[UR12][R12.64+0x6] ;  /* 0x0000060c0c107981 */ /* 0x000ea8000c1e1500 */
[----:B------:R-:W3:Y:S01]  /*0ea0*/  LDG.E.U16 R2, desc[UR12][R12.64+0x4] ;  /* 0x0000040c0c027981 */ /* 0x000ee2000c1e1500 */
[----:B------:R-:W-:Y:S01]  /*0eb0*/  BSSY.RECONVERGENT B0, `(.L_x_33) ;  /* 0x000004b000007945 */ /* 0x000fe20003800200 */
[----:B--2---:R-:W-:Y:S02]  /*0ec0*/  HADD2.F32 R17, -RZ, R16.H0_H0 ;  /* 0x20000010ff117230 */ /* 0x004fe40000004100 */
[----:B---3--:R-:W-:-:S03]  /*0ed0*/  HADD2.F32 R16, -RZ, R2.H0_H0 ;  /* 0x20000002ff107230 */ /* 0x008fc60000004100 */
[----:B------:R-:W-:Y:S01]  /*0ee0*/  FADD R18, R17, 1 ;  /* 0x3f80000011127421 */ /* 0x000fe20000000000 */
[----:B------:R-:W-:Y:S01]  /*0ef0*/  MOV R2, 0x3f000000 ;  /* 0x3f00000000027802 */ /* 0x000fe20000000f00 */
        /* <DEDUP_REMOVED lines=10> */
[----:B------:R-:W-:Y:S08]  /*0fa0*/  F2I.FLOOR.NTZ R21, R20 ;  /* 0x0000001400157305 */ /* 0x000ff00000207100 */
[----:B------:R-:W0:Y:S02]  /*0fb0*/  F2I.FLOOR.NTZ R18, R24 ;  /* 0x0000001800127305 */ /* 0x000e240000207100 */
[----:B0-----:R-:W-:-:S04]  /*0fc0*/  LOP3.LUT R16, R21, R18, RZ, 0xfc, !PT ;  /* 0x0000001215107212 */ /* 0x001fc800078efcff */
[----:B------:R-:W-:-:S13]  /*0fd0*/  ISETP.GE.AND P0, PT, R16, RZ, PT ;  /* 0x000000ff1000720c */ /* 0x000fda0003f06270 */
[----:B------:R-:W0:Y:S01]  /*0fe0*/  @P0 LDC R23, c[0x0][0x3b4] ;  /* 0x0000ed00ff170b82 */ /* 0x000e220000000800 */
[----:B------:R-:W-:-:S05]  /*0ff0*/  @P0 IMAD R19, R10, R21, R5 ;  /* 0x000000150a130224 */ /* 0x000fca00078e0205 */
[----:B------:R-:W-:Y:S02]  /*1000*/  @P0 IADD3 R26, PT, PT, R18, R19, RZ ;  /* 0x00000013121a0210 */ /* 0x000fe40007ffe0ff */
[----:B------:R-:W1:Y:S03]  /*1010*/  @P0 LDC.64 R16, c[0x0][0x380] ;  /* 0x0000e000ff100b82 */ /* 0x000e660000000a00 */
[----:B0-----:R-:W-:-:S04]  /*1020*/  @P0 IMAD R19, R26, R23, R3 ;  /* 0x000000171a130224 */ /* 0x001fc800078e0203 */
[----:B-1----:R-:W-:-:S06]  /*1030*/  @P0 IMAD.WIDE R16, R19, 0x2, R16 ;  /* 0x0000000213100825 */ /* 0x002fcc00078e0210 */
[----:B------:R0:W2:Y:S01]  /*1040*/  @P0 LDG.E.U16 R17, desc[UR12][R16.64] ;  /* 0x0000000c10110981 */ /* 0x0000a2000c1e1500 */
[----:B------:R-:W-:Y:S02]  /*1050*/  IADD3 R27, PT, PT, R18, 0x1, RZ ;  /* 0x00000001121b7810 */ /* 0x000fe40007ffe0ff */
[----:B------:R-:W-:Y:S02]  /*1060*/  IADD3 R19, PT, PT, R21, 0x1, RZ ;  /* 0x0000000115137810 */ /* 0x000fe40007ffe0ff */
[----:B------:R-:W-:Y:S02]  /*1070*/  ISETP.GE.AND P1, PT, R27, R10, PT ;  /* 0x0000000a1b00720c */ /* 0x000fe40003f26270 */
[----:B------:R-:W-:Y:S02]  /*1080*/  I2FP.F32.S32 R23, R21 ;  /* 0x0000001500177245 */ /* 0x000fe40000201400 */
[----:B------:R-:W-:Y:S02]  /*1090*/  ISETP.LT.OR P2, PT, R21, RZ, P1 ;  /* 0x000000ff1500720c */ /* 0x000fe40000f41670 */
[----:B------:R-:W-:Y:S01]  /*10a0*/  ISETP.GE.OR P1, PT, R19, R8, P1 ;  /* 0x000000081300720c */ /* 0x000fe20000f26670 */
[----:B------:R-:W-:Y:S01]  /*10b0*/  FADD R23, R20, -R23 ;  /* 0x8000001714177221 */ /* 0x000fe20000000000 */
[----:B------:R-:W-:-:S03]  /*10c0*/  I2FP.F32.S32 R25, R18 ;  /* 0x0000001200197245 */ /* 0x000fc60000201400 */
[----:B------:R-:W-:Y:S02]  /*10d0*/  FADD R20, -R23, 1 ;  /* 0x3f80000017147421 */ /* 0x000fe40000000100 */
[----:B------:R-:W-:-:S04]  /*10e0*/  FADD R24, R24, -R25 ;  /* 0x8000001918187221 */ /* 0x000fc80000000000 */
[--C-:B------:R-:W-:Y:S02]  /*10f0*/  @!P2 IMAD R26, R10, R21, R5.reuse ;  /* 0x000000150a1aa224 */ /* 0x100fe400078e0205 */
[----:B------:R-:W-:Y:S01]  /*1100*/  FADD R25, -R24, 1 ;  /* 0x3f80000018197421 */ /* 0x000fe20000000100 */
[----:B------:R-:W-:Y:S02]  /*1110*/  @!P1 IMAD R28, R10, R19, R5 ;  /* 0x000000130a1c9224 */ /* 0x000fe400078e0205 */
[C---:B0-----:R-:W-:Y:S01]  /*1120*/  @!P2 IADD3 R16, PT, PT, R27.reuse, R26, RZ ;  /* 0x0000001a1b10a210 */ /* 0x041fe20007ffe0ff */
[----:B------:R-:W-:Y:S02]  /*1130*/  @P0 FMUL R21, R20, R25 ;  /* 0x0000001914150220 */ /* 0x000fe40000400000 */
[----:B------:R-:W-:Y:S02]  /*1140*/  @!P1 IADD3 R28, PT, PT, R27, R28, RZ ;  /* 0x0000001c1b1c9210 */ /* 0x000fe40007ffe0ff */
[----:B------:R-:W0:Y:S01]  /*1150*/  @!P2 LDC R27, c[0x0][0x3b4] ;  /* 0x0000ed00ff1bab82 */ /* 0x000e220000000800 */
[----:B------:R-:W-:-:S02]  /*1160*/  @P0 F2FP.F16.F32.PACK_AB R26, RZ, R21 ;  /* 0x00000015ff1a023e */ /* 0x000fc400000000ff */
[----:B------:R-:W-:Y:S01]  /*1170*/  PRMT R21, RZ, 0x7610, R21 ;  /* 0x00007610ff157816 */ /* 0x000fe20000000015 */
[----:B0-----:R-:W-:Y:S02]  /*1180*/  @!P2 IMAD R27, R16, R27, R3 ;  /* 0x0000001b101ba224 */ /* 0x001fe400078e0203 */
[----:B--2---:R-:W-:Y:S01]  /*1190*/  @P0 HFMA2 R21, R17.H0_H0, R26.H0_H0, RZ.H0_H0 ;  /* 0x2000001a11150231 */ /* 0x004fe200000408ff */
[----:B------:R-:W-:Y:S01]  /*11a0*/  ISETP.GE.AND P0, PT, R19, R8, PT ;  /* 0x000000081300720c */ /* 0x000fe20003f06270 */
[----:B------:R-:W0:Y:S03]  /*11b0*/  @!P2 LDC.64 R16, c[0x0][0x380] ;  /* 0x0000e000ff10ab82 */ /* 0x000e260000000a00 */
[----:B------:R-:W-:-:S13]  /*11c0*/  ISETP.LT.OR P0, PT, R18, RZ, P0 ;  /* 0x000000ff1200720c */ /* 0x000fda0000701670 */
[----:B------:R-:W1:Y:S01]  /*11d0*/  @!P0 LDC R29, c[0x0][0x3b4] ;  /* 0x0000ed00ff1d8b82 */ /* 0x000e620000000800 */
[----:B0-----:R-:W-:Y:S01]  /*11e0*/  @!P2 IMAD.WIDE R26, R27, 0x2, R16 ;  /* 0x000000021b1aa825 */ /* 0x001fe200078e0210 */
[----:B------:R-:W-:-:S06]  /*11f0*/  @!P0 IADD3 R16, PT, PT, R5, R18, RZ ;  /* 0x0000001205108210 */ /* 0x000fcc0007ffe0ff */
[----:B------:R-:W0:Y:S01]  /*1200*/  @!P1 LDC R17, c[0x0][0x3b4] ;  /* 0x0000ed00ff119b82 */ /* 0x000e220000000800 */
[----:B------:R-:W-:Y:S01]  /*1210*/  @!P0 IMAD R16, R10, R19, R16 ;  /* 0x000000130a108224 */ /* 0x000fe200078e0210 */
[----:B------:R-:W2:Y:S06]  /*1220*/  @!P2 LDG.E.U16 R26, desc[UR12][R26.64] ;  /* 0x0000000c1a1aa981 */ /* 0x000eac000c1e1500 */
[----:B------:R-:W3:Y:S01]  /*1230*/  @!P1 LDC.64 R18, c[0x0][0x380] ;  /* 0x0000e000ff129b82 */ /* 0x000ee20000000a00 */
[--C-:B-1----:R-:W-:Y:S02]  /*1240*/  @!P0 IMAD R29, R16, R29, R3.reuse ;  /* 0x0000001d101d8224 */ /* 0x102fe400078e0203 */
[----:B0-----:R-:W-:-:S02]  /*1250*/  @!P1 IMAD R17, R28, R17, R3 ;  /* 0x000000111c119224 */ /* 0x001fc400078e0203 */
[----:B------:R-:W4:Y:S02]  /*1260*/  LDG.E.U16 R28, desc[UR12][R14.64+0x2] ;  /* 0x0000020c0e1c7981 */ /* 0x000f24000c1e1500 */
[----:B---3--:R-:W-:Y:S02]  /*1270*/  @!P1 IMAD.WIDE R18, R17, 0x2, R18 ;  /* 0x0000000211129825 */ /* 0x008fe400078e0212 */
[----:B------:R-:W0:Y:S04]  /*1280*/  @!P0 LDC.64 R16, c[0x0][0x380] ;  /* 0x0000e000ff108b82 */ /* 0x000e280000000a00 */
[----:B------:R-:W3:Y:S01]  /*1290*/  @!P1 LDG.E.U16 R18, desc[UR12][R18.64] ;  /* 0x0000000c12129981 */ /* 0x000ee2000c1e1500 */
[----:B0-----:R-:W-:-:S06]  /*12a0*/  @!P0 IMAD.WIDE R16, R29, 0x2, R16 ;  /* 0x000000021d108825 */ /* 0x001fcc00078e0210 */
[----:B------:R-:W5:Y:S01]  /*12b0*/  @!P0 LDG.E.U16 R16, desc[UR12][R16.64] ;  /* 0x0000000c10108981 */ /* 0x000f62000c1e1500 */
[----:B------:R-:W-:Y:S01]  /*12c0*/  @!P2 FMUL R20, R24, R20 ;  /* 0x000000141814a220 */ /* 0x000fe20000400000 */
[C---:B------:R-:W-:Y:S01]  /*12d0*/  @!P0 FMUL R25, R23.reuse, R25 ;  /* 0x0000001917198220 */ /* 0x040fe20000400000 */
[----:B------:R-:W-:-:S03]  /*12e0*/  @!P1 FMUL R23, R23, R24 ;  /* 0x0000001817179220 */ /* 0x000fc60000400000 */
[----:B------:R-:W-:Y:S02]  /*12f0*/  @!P2 F2FP.F16.F32.PACK_AB R20, RZ, R20 ;  /* 0x00000014ff14a23e */ /* 0x000fe400000000ff */
[----:B------:R-:W-:Y:S02]  /*1300*/  @!P0 F2FP.F16.F32.PACK_AB R25, RZ, R25 ;  /* 0x00000019ff19823e */ /* 0x000fe400000000ff */
[----:B------:R-:W-:Y:S01]  /*1310*/  @!P1 F2FP.F16.F32.PACK_AB R23, RZ, R23 ;  /* 0x00000017ff17923e */ /* 0x000fe200000000ff */
[----:B--2---:R-:W-:-:S04]  /*1320*/  @!P2 HFMA2 R21, R26.H0_H0, R20.H0_H0, R21.H0_H0 ;  /* 0x200000141a15a231 */ /* 0x004fc80000040815 */
[----:B-----5:R-:W-:-:S04]  /*1330*/  @!P0 HFMA2 R21, R16.H0_H0, R25.H0_H0, R21.H0_H0 ;  /* 0x2000001910158231 */ /* 0x020fc80000040815 */
[----:B---3--:R-:W-:-:S04]  /*1340*/  @!P1 HFMA2 R21, R18.H0_H0, R23.H0_H0, R21.H0_H0 ;  /* 0x2000001712159231 */ /* 0x008fc80000040815 */
[----:B----4-:R-:W-:-:S07]  /*1350*/  HFMA2 R22, R28.H0_H0, R21.H0_H0, R22.H0_H0 ;  /* 0x200000151c167231 */ /* 0x010fce0000040816 */
.L_x_34:
[----:B------:R-:W-:Y:S05]  /*1360*/  BSYNC.RECONVERGENT B0 ;  /* 0x0000000000007941 */ /* 0x000fea0003800200 */
.L_x_33:
[----:B------:R-:W2:Y:S04]  /*1370*/  LDG.E.U16 R17, desc[UR12][R12.64+0xa] ;  /* 0x00000a0c0c117981 */ /* 0x000ea8000c1e1500 */
[----:B------:R-:W3:Y:S01]  /*1380*/  LDG.E.U16 R16, desc[UR12][R12.64+0x8] ;  /* 0x0000080c0c107981 */ /* 0x000ee2000c1e1500 */
        /* <DEDUP_REMOVED lines=74> */
.L_x_36:
[----:B------:R-:W-:Y:S05]  /*1830*/  BSYNC.RECONVERGENT B0 ;  /* 0x0000000000007941 */ /* 0x000fea0003800200 */
.L_x_35:
        /* <DEDUP_REMOVED lines=76> */
.L_x_38:
[----:B------:R-:W-:Y:S05]  /*1d00*/  BSYNC.RECONVERGENT B0 ;  /* 0x0000000000007941 */ /* 0x000fea0003800200 */
.L_x_37:
        /* <DEDUP_REMOVED lines=76> */
.L_x_40:
[----:B------:R-:W-:Y:S05]  /*21d0*/  BSYNC.RECONVERGENT B0 ;  /* 0x0000000000007941 */ /* 0x000fea0003800200 */
.L_x_39:
        /* <DEDUP_REMOVED lines=51> */
[----:B------:R-:W-:Y:S01]  /*2510*/  @!P0 IADD3 R18, PT, PT, R5, R18, RZ ;  /* 0x0000001205128210 */ /* 0x000fe20007ffe0ff */
[----:B------:R-:W1:Y:S04]  /*2520*/  @!P0 LDC R29, c[0x0][0x3b4] ;  /* 0x0000ed00ff1d8b82 */ /* 0x000e680000000800 */
[----:B------:R-:W-:Y:S02]  /*2530*/  @!P0 IMAD R18, R10, R19, R18 ;  /* 0x000000130a128224 */ /* 0x000fe400078e0212 */
[----:B0-----:R-:W-:Y:S02]  /*2540*/  @!P2 IMAD.WIDE R26, R27, 0x2, R16 ;  /* 0x000000021b1aa825 */ /* 0x001fe400078e0210 */
[----:B------:R-:W0:Y:S04]  /*2550*/  @!P1 LDC R16, c[0x0][0x3b4] ;  /* 0x0000ed00ff109b82 */ /* 0x000e280000000800 */
[----:B------:R-:W2:Y:S01]  /*2560*/  @!P2 LDG.E.U16 R26, desc[UR12][R26.64] ;  /* 0x0000000c1a1aa981 */ /* 0x000ea2000c1e1500 */
[----:B-1----:R-:W-:-:S02]  /*2570*/  @!P0 IMAD R29, R18, R29, R3 ;  /* 0x0000001d121d8224 */ /* 0x002fc400078e0203 */
[----:B0-----:R-:W-:Y:S02]  /*2580*/  @!P1 IMAD R19, R28, R16, R3 ;  /* 0x000000101c139224 */ /* 0x001fe400078e0203 */
[----:B------:R-:W0:Y:S01]  /*2590*/  @!P1 LDC.64 R16, c[0x0][0x380] ;  /* 0x0000e000ff109b82 */ /* 0x000e220000000a00 */
[----:B------:R-:W3:Y:S01]  /*25a0*/  LDG.E.U16 R28, desc[UR12][R14.64+0xa] ;  /* 0x00000a0c0e1c7981 */ /* 0x000ee2000c1e1500 */
[----:B0-----:R-:W-:-:S06]  /*25b0*/  @!P1 IMAD.WIDE R16, R19, 0x2, R16 ;  /* 0x0000000213109825 */ /* 0x001fcc00078e0210 */
[----:B------:R-:W0:Y:S01]  /*25c0*/  @!P0 LDC.64 R18, c[0x0][0x380] ;  /* 0x0000e000ff128b82 */ /* 0x000e220000000a00 */
[----:B------:R-:W4:Y:S01]  /*25d0*/  @!P1 LDG.E.U16 R16, desc[UR12][R16.64] ;  /* 0x0000000c10109981 */ /* 0x000f22000c1e1500 */
        /* <DEDUP_REMOVED lines=10> */
[----:B----4-:R-:W-:-:S04]  /*2680*/  @!P1 HFMA2 R21, R16.H0_H0, R23.H0_H0, R21.H0_H0 ;  /* 0x2000001710159231 */ /* 0x010fc80000040815 */
[----:B---3--:R-:W-:-:S07]  /*2690*/  HFMA2 R22, R28.H0_H0, R21.H0_H0, R22.H0_H0 ;  /* 0x200000151c167231 */ /* 0x008fce0000040816 */
.L_x_42:
[----:B------:R-:W-:Y:S05]  /*26a0*/  BSYNC.RECONVERGENT B0 ;  /* 0x0000000000007941 */ /* 0x000fea0003800200 */
.L_x_41:
[----:B------:R-:W2:Y:S04]  /*26b0*/  LDG.E.U16 R17, desc[UR12][R12.64+0x1a] ;  /* 0x00001a0c0c117981 */ /* 0x000ea8000c1e1500 */
[----:B------:R-:W3:Y:S04]  /*26c0*/  LDG.E.U16 R19, desc[UR12][R12.64+0x1e] ;  /* 0x00001e0c0c137981 */ /* 0x000ee8000c1e1500 */
[----:B------:R-:W4:Y:S04]  /*26d0*/  LDG.E.U16 R16, desc[UR12][R12.64+0x18] ;  /* 0x0000180c0c107981 */ /* 0x000f28000c1e1500 */
[----:B------:R-:W5:Y:S01]  /*26e0*/  LDG.E.U16 R18, desc[UR12][R12.64+0x1c] ;  /* 0x00001c0c0c127981 */ /* 0x000f62000c1e1500 */
[----:B------:R-:W-:Y:S01]  /*26f0*/  BSSY.RECONVERGENT B0, `(.L_x_43) ;  /* 0x0000056000007945 */ /* 0x000fe20003800200 */
[----:B--2---:R-:W-:-:S02]  /*2700*/  HADD2.F32 R17, -RZ, R17.H0_H0 ;  /* 0x20000011ff117230 */ /* 0x004fc40000004100 */
[----:B---3--:R-:W-:Y:S02]  /*2710*/  HADD2.F32 R20, -RZ, R19.H0_H0 ;  /* 0x20000013ff147230 */ /* 0x008fe40000004100 */
[----:B----4-:R-:W-:-:S03]  /*2720*/  HADD2.F32 R16, -RZ, R16.H0_H0 ;  /* 0x20000010ff107230 */ /* 0x010fc60000004100 */
[----:B------:R-:W-:Y:S01]  /*2730*/  FADD R24, R20, 1 ;  /* 0x3f80000014187421 */ /* 0x000fe20000000000 */
[----:B-----5:R-:W-:Y:S02]  /*2740*/  HADD2.F32 R19, -RZ, R18.H0_H0 ;  /* 0x20000012ff137230 */ /* 0x020fe40000004100 */
[----:B------:R-:W-:Y:S01]  /*2750*/  FADD R18, R17, 1 ;  /* 0x3f80000011127421 */ /* 0x000fe20000000000 */
[----:B------:R-:W-:Y:S01]  /*2760*/  FADD R16, R16, 1 ;  /* 0x3f80000010107421 */ /* 0x000fe20000000000 */
[C---:B------:R-:W-:Y:S02]  /*2770*/  FMUL R21, R11.reuse, R24 ;  /* 0x000000180b157220 */ /* 0x040fe40000400000 */
[----:B------:R-:W-:Y:S01]  /*2780*/  FMUL R17, R11, R18 ;  /* 0x000000120b117220 */ /* 0x000fe20000400000 */
[----:B------:R-:W-:Y:S01]  /*2790*/  FADD R20, R19, 1 ;  /* 0x3f80000013147421 */ /* 0x000fe20000000000 */
[----:B------:R-:W-:Y:S01]  /*27a0*/  FMUL R13, R9, R16 ;  /* 0x00000010090d7220 */ /* 0x000fe20000400000 */
[-C--:B------:R-:W-:Y:S01]  /*27b0*/  FFMA R18, R21, R2.reuse, -0.5 ;  /* 0xbf00000015127423 */ /* 0x080fe20000000002 */
[----:B------:R-:W-:Y:S01]  /*27c0*/  FFMA R24, R17, R2, -0.5 ;  /* 0xbf00000011187423 */ /* 0x000fe20000000002 */
[----:B------:R-:W-:Y:S01]  /*27d0*/  FMUL R19, R9, R20 ;  /* 0x0000001409137220 */ /* 0x000fe20000400000 */
[----:B------:R-:W-:-:S02]  /*27e0*/  FFMA R20, R13, R2, -0.5 ;  /* 0xbf0000000d147423 */ /* 0x000fc40000000002 */
[----:B------:R-:W-:Y:S01]  /*27f0*/  FSETP.GT.AND P1, PT, R18, -1, PT ;  /* 0xbf8000001200780b */ /* 0x000fe20003f24000 */
[----:B------:R-:W-:Y:S01]  /*2800*/  FFMA R2, R19, R2, -0.5 ;  /* 0xbf00000013027423 */ /* 0x000fe20000000002 */
[----:B------:R-:W-:-:S04]  /*2810*/  FSETP.GT.AND P0, PT, R24, -1, PT ;  /* 0xbf8000001800780b */ /* 0x000fc80003f04000 */
[----:B------:R-:W-:Y:S02]  /*2820*/  FSETP.LEU.OR P0, PT, R20, -1, !P0 ;  /* 0xbf8000001400780b */ /* 0x000fe4000470b400 */
[----:B------:R-:W-:Y:S02]  /*2830*/  FSETP.LEU.OR P1, PT, R2, -1, !P1 ;  /* 0xbf8000000200780b */ /* 0x000fe40004f2b400 */
[-C--:B------:R-:W-:Y:S02]  /*2840*/  FSETP.GEU.OR P0, PT, R20, R9.reuse, P0 ;  /* 0x000000091400720b */ /* 0x080fe4000070e400 */
[----:B------:R-:W-:Y:S02]  /*2850*/  FSETP.GEU.OR P2, PT, R2, R9, P1 ;  /* 0x000000090200720b */ /* 0x000fe40000f4e400 */
[-C--:B------:R-:W-:Y:S02]  /*2860*/  FSETP.GEU.OR P1, PT, R24, R11.reuse, P0 ;  /* 0x0000000b1800720b */ /* 0x080fe4000072e400 */
[----:B------:R-:W-:-:S11]  /*2870*/  FSETP.GEU.OR P0, PT, R18, R11, P2 ;  /* 0x0000000b1200720b */ /* 0x000fd6000170e400 */
        /* <DEDUP_REMOVED lines=28> */
[----:B------:R-:W-:-:S05]  /*2a40*/  @!P2 IADD3 R12, PT, PT, R5, R26, RZ ;  /* 0x0000001a050ca210 */ /* 0x000fca0007ffe0ff */
[----:B------:R-:W-:Y:S01]  /*2a50*/  @!P2 IMAD R17, R10, R17, R12 ;  /* 0x000000110a11a224 */ /* 0x000fe200078e020c */
[----:B------:R-:W3:Y:S01]  /*2a60*/  @!P3 LDG.E.U16 R29, desc[UR12][R28.64] ;  /* 0x0000000c1c1db981 */ /* 0x000ee2000c1e1500 */
[----:B0-----:R-:W-:Y:S01]  /*2a70*/  @!P1 IMAD R23, R23, R16, R3 ;  /* 0x0000001017179224 */ /* 0x001fe200078e0203 */
[----:B------:R-:W0:Y:S08]  /*2a80*/  @!P1 LDC.64 R12, c[0x0][0x380] ;  /* 0x0000e000ff0c9b82 */ /* 0x000e300000000a00 */
[----:B------:R-:W1:Y:S01]  /*2a90*/  @!P2 LDC R16, c[0x0][0x3b4] ;  /* 0x0000ed00ff10ab82 */ /* 0x000e620000000800 */
[----:B0-----:R-:W-:-:S06]  /*2aa0*/  @!P1 IMAD.WIDE R12, R23, 0x2, R12 ;  /* 0x00000002170c9825 */ /* 0x001fcc00078e020c */
[----:B------:R-:W4:Y:S01]  /*2ab0*/  @!P1 LDG.E.U16 R13, desc[UR12][R12.64] ;  /* 0x0000000c0c0d9981 */ /* 0x000f22000c1e1500 */
[----:B-1----:R-:W-:Y:S02]  /*2ac0*/  @!P2 IMAD R23, R17, R16, R3 ;  /* 0x000000101117a224 */ /* 0x002fe400078e0203 */
[----:B------:R-:W0:Y:S02]  /*2ad0*/  @!P2 LDC.64 R16, c[0x0][0x380] ;  /* 0x0000e000ff10ab82 */ /* 0x000e240000000a00 */
[----:B0-----:R-:W-:Y:S02]  /*2ae0*/  @!P2 IMAD.WIDE R16, R23, 0x2, R16 ;  /* 0x000000021710a825 */ /* 0x001fe400078e0210 */
[----:B------:R-:W5:Y:S04]  /*2af0*/  LDG.E.U16 R23, desc[UR12][R14.64+0xc] ;  /* 0x00000c0c0e177981 */ /* 0x000f68000c1e1500 */
[----:B------:R0:W4:Y:S01]  /*2b00*/  @!P2 LDG.E.U16 R17, desc[UR12][R16.64] ;  /* 0x0000000c1011a981 */ /* 0x000122000c1e1500 */
[----:B------:R-:W-:-:S02]  /*2b10*/  I2FP.F32.S32 R19, R19 ;  /* 0x0000001300137245 */ /* 0x000fc40000201400 */
[----:B------:R-:W-:-:S03]  /*2b20*/  I2FP.F32.S32 R25, R26 ;  /* 0x0000001a00197245 */ /* 0x000fc60000201400 */
[----:B------:R-:W-:Y:S02]  /*2b30*/  FADD R20, R20, -R19 ;  /* 0x8000001314147221 */ /* 0x000fe40000000000 */
[----:B------:R-:W-:Y:S02]  /*2b40*/  FADD R19, R24, -R25 ;  /* 0x8000001918137221 */ /* 0x000fe40000000000 */
[----:B------:R-:W-:Y:S02]  /*2b50*/  FADD R26, -R20, 1 ;  /* 0x3f800000141a7421 */ /* 0x000fe40000000100 */
[----:B------:R-:W-:-:S04]  /*2b60*/  FADD R27, -R19, 1 ;  /* 0x3f800000131b7421 */ /* 0x000fc80000000100 */
[-C--:B------:R-:W-:Y:S01]  /*2b70*/  @P4 FMUL R24, R26, R27.reuse ;  /* 0x0000001b1a184220 */ /* 0x080fe20000400000 */
[----:B------:R-:W-:Y:S01]  /*2b80*/  @!P3 FMUL R25, R19, R26 ;  /* 0x0000001a1319b220 */ /* 0x000fe20000400000 */
[----:B0-----:R-:W-:-:S03]  /*2b90*/  @!P2 FMUL R16, R20, R27 ;  /* 0x0000001b1410a220 */ /* 0x001fc60000400000 */
[----:B------:R-:W-:Y:S02]  /*2ba0*/  @P4 F2FP.F16.F32.PACK_AB R24, RZ, R24 ;  /* 0x00000018ff18423e */ /* 0x000fe400000000ff */
        /* <DEDUP_REMOVED lines=10> */
.L_x_44:
[----:B------:R-:W-:Y:S05]  /*2c50*/  BSYNC.RECONVERGENT B0 ;  /* 0x0000000000007941 */ /* 0x000fea0003800200 */
.L_x_43:
[----:B------:R-:W-:Y:S04]  /*2c60*/  BSSY.RECONVERGENT B0, `(.L_x_45) ;  /* 0x000003e000007945 */ /* 0x000fe80003800200 */
[----:B------:R-:W-:Y:S05]  /*2c70*/  @P0 BRA `(.L_x_46) ;  /* 0x0000000000f00947 */ /* 0x000fea0003800000 */
[----:B------:R-:W0:Y:S01]  /*2c80*/  F2I.FLOOR.NTZ R19, R2 ;  /* 0x0000000200137305 */ /* 0x000e220000207100 */
[----:B------:R-:W2:Y:S07]  /*2c90*/  LDG.E.U16 R15, desc[UR12][R14.64+0xe] ;  /* 0x00000e0c0e0f7981 */ /* 0x000eae000c1e1500 */
[----:B------:R-:W1:Y:S01]  /*2ca0*/  F2I.FLOOR.NTZ R24, R18 ;  /* 0x0000001200187305 */ /* 0x000e620000207100 */
[----:B0-----:R-:W-:-:S04]  /*2cb0*/  IADD3 R17, PT, PT, R19, 0x1, RZ ;  /* 0x0000000113117810 */ /* 0x001fc80007ffe0ff */
        /* <DEDUP_REMOVED lines=10> */
[----:B------:R-:W-:Y:S02]  /*2d60*/  @P2 IADD3 R16, PT, PT, R24, R21, RZ ;  /* 0x0000001518102210 */ /* 0x000fe40007ffe0ff */
[----:B------:R-:W1:Y:S08]  /*2d70*/  @!P3 LDC R28, c[0x0][0x3b4] ;  /* 0x0000ed00ff1cbb82 */ /* 0x000e700000000800 */
[----:B------:R-:W3:Y:S01]  /*2d80*/  @P2 LDC.64 R12, c[0x0][0x380] ;  /* 0x0000e000ff0c2b82 */ /* 0x000ee20000000a00 */
[----:B0-----:R-:W-:-:S07]  /*2d90*/  @P2 IMAD R21, R16, R20, R3 ;  /* 0x0000001410152224 */ /* 0x001fce00078e0203 */
[----:B------:R-:W0:Y:S01]  /*2da0*/  @!P1 LDC R16, c[0x0][0x3b4] ;  /* 0x0000ed00ff109b82 */ /* 0x000e220000000800 */
[C-C-:B------:R-:W-:Y:S02]  /*2db0*/  @!P3 IMAD R27, R10.reuse, R19, R5.reuse ;  /* 0x000000130a1bb224 */ /* 0x140fe400078e0205 */
[----:B------:R-:W-:-:S03]  /*2dc0*/  @!P1 IMAD R26, R10, R17, R5 ;  /* 0x000000110a1a9224 */ /* 0x000fc600078e0205 */
[C---:B------:R-:W-:Y:S02]  /*2dd0*/  @!P3 IADD3 R27, PT, PT, R25.reuse, R27, RZ ;  /* 0x0000001b191bb210 */ /* 0x040fe40007ffe0ff */
[----:B------:R-:W-:Y:S02]  /*2de0*/  @!P1 IADD3 R25, PT, PT, R25, R26, RZ ;  /* 0x0000001a19199210 */ /* 0x000fe40007ffe0ff */
[----:B------:R-:W4:Y:S01]  /*2df0*/  @!P0 LDC R26, c[0x0][0x3b4] ;  /* 0x0000ed00ff1a8b82 */ /* 0x000f220000000800 */
[----:B-1----:R-:W-:Y:S01]  /*2e00*/  @!P3 IMAD R29, R27, R28, R3 ;  /* 0x0000001c1b1db224 */ /* 0x002fe200078e0203 */
[----:B------:R-:W-:Y:S01]  /*2e10*/  @!P0 IADD3 R27, PT, PT, R5, R24, RZ ;  /* 0x00000018051b8210 */ /* 0x000fe20007ffe0ff */
[----:B---3--:R-:W-:-:S05]  /*2e20*/  @P2 IMAD.WIDE R12, R21, 0x2, R12 ;  /* 0x00000002150c2825 */ /* 0x008fca00078e020c */
[----:B------:R-:W1:Y:S01]  /*2e30*/  @!P3 LDC.64 R20, c[0x0][0x380] ;  /* 0x0000e000ff14bb82 */ /* 0x000e620000000a00 */
[----:B------:R-:W-:Y:S01]  /*2e40*/  @!P0 IMAD R27, R10, R17, R27 ;  /* 0x000000110a1b8224 */ /* 0x000fe200078e021b */
[----:B------:R3:W5:Y:S01]  /*2e50*/  @P2 LDG.E.U16 R23, desc[UR12][R12.64] ;  /* 0x0000000c0c172981 */ /* 0x000762000c1e1500 */
[----:B0-----:R-:W-:-:S05]  /*2e60*/  @!P1 IMAD R25, R25, R16, R3 ;  /* 0x0000001019199224 */ /* 0x001fca00078e0203 */
[----:B------:R-:W0:Y:S08]  /*2e70*/  @!P0 LDC.64 R16, c[0x0][0x380] ;  /* 0x0000e000ff108b82 */ /* 0x000e300000000a00 */
[----:B---3--:R-:W3:Y:S01]  /*2e80*/  @!P1 LDC.64 R12, c[0x0][0x380] ;  /* 0x0000e000ff0c9b82 */ /* 0x008ee20000000a00 */
[----:B----4-:R-:W-:Y:S02]  /*2e90*/  @!P0 IMAD R27, R27, R26, R3 ;  /* 0x0000001a1b1b8224 */ /* 0x010fe400078e0203 */
[----:B-1----:R-:W-:-:S06]  /*2ea0*/  @!P3 IMAD.WIDE R20, R29, 0x2, R20 ;  /* 0x000000021d14b825 */ /* 0x002fcc00078e0214 */
[----:B------:R-:W4:Y:S01]  /*2eb0*/  @!P3 LDG.E.U16 R21, desc[UR12][R20.64] ;  /* 0x0000000c1415b981 */ /* 0x000f22000c1e1500 */
[----:B0-----:R-:W-:-:S06]  /*2ec0*/  @!P0 IMAD.WIDE R16, R27, 0x2, R16 ;  /* 0x000000021b108825 */ /* 0x001fcc00078e0210 */
[----:B------:R0:W2:Y:S01]  /*2ed0*/  @!P0 LDG.E.U16 R17, desc[UR12][R16.64] ;  /* 0x0000000c10118981 */ /* 0x0000a2000c1e1500 */
[----:B---3--:R-:W-:-:S06]  /*2ee0*/  @!P1 IMAD.WIDE R12, R25, 0x2, R12 ;  /* 0x00000002190c9825 */ /* 0x008fcc00078e020c */
[----:B------:R1:W3:Y:S01]  /*2ef0*/  @!P1 LDG.E.U16 R13, desc[UR12][R12.64] ;  /* 0x0000000c0c0d9981 */ /* 0x0002e2000c1e1500 */
[----:B------:R-:W-:Y:S02]  /*2f00*/  I2FP.F32.S32 R19, R19 ;  /* 0x0000001300137245 */ /* 0x000fe40000201400 */
[----:B------:R-:W-:-:S03]  /*2f10*/  I2FP.F32.S32 R25, R24 ;  /* 0x0000001800197245 */ /* 0x000fc60000201400 */
[----:B------:R-:W-:Y:S02]  /*2f20*/  FADD R19, R2, -R19 ;  /* 0x8000001302137221 */ /* 0x000fe40000000000 */
[----:B------:R-:W-:Y:S02]  /*2f30*/  FADD R24, R18, -R25 ;  /* 0x8000001912187221 */ /* 0x000fe40000000000 */
[----:B------:R-:W-:Y:S02]  /*2f40*/  FADD R25, -R19, 1 ;  /* 0x3f80000013197421 */ /* 0x000fe40000000100 */
[----:B------:R-:W-:-:S04]  /*2f50*/  FADD R26, -R24, 1 ;  /* 0x3f800000181a7421 */ /* 0x000fc80000000100 */
[-C--:B------:R-:W-:Y:S01]  /*2f60*/  @P2 FMUL R2, R25, R26.reuse ;  /* 0x0000001a19022220 */ /* 0x080fe20000400000 */
[----:B0-----:R-:W-:Y:S01]  /*2f70*/  @!P3 FMUL R16, R24, R25 ;  /* 0x000000191810b220 */ /* 0x001fe20000400000 */
[----:B-1----:R-:W-:-:S03]  /*2f80*/  @!P0 FMUL R12, R19, R26 ;  /* 0x0000001a130c8220 */ /* 0x002fc60000400000 */
[----:B------:R-:W-:Y:S02]  /*2f90*/  @P2 F2FP.F16.F32.PACK_AB R18, RZ, R2 ;  /* 0x00000002ff12223e */ /* 0x000fe400000000ff */
[----:B------:R-:W-:Y:S02]  /*2fa0*/  PRMT R2, RZ, 0x7610, R2 ;  /* 0x00007610ff027816 */ /* 0x000fe40000000002 */
[----:B------:R-:W-:Y:S01]  /*2fb0*/  @!P3 F2FP.F16.F32.PACK_AB R16, RZ, R16 ;  /* 0x00000010ff10b23e */ /* 0x000fe200000000ff */
[----:B------:R-:W-:Y:S01]  /*2fc0*/  @!P1 FMUL R14, R19, R24 ;  /* 0x00000018130e9220 */ /* 0x000fe20000400000 */
[----:B------:R-:W-:-:S04]  /*2fd0*/  @!P0 F2FP.F16.F32.PACK_AB R12, RZ, R12 ;  /* 0x0000000cff0c823e */ /* 0x000fc800000000ff */
[----:B------:R-:W-:Y:S01]  /*2fe0*/  @!P1 F2FP.F16.F32.PACK_AB R14, RZ, R14 ;  /* 0x0000000eff0e923e */ /* 0x000fe200000000ff */
[----:B-----5:R-:W-:-:S04]  /*2ff0*/  @P2 HFMA2 R2, R23.H0_H0, R18.H0_H0, RZ.H0_H0 ;  /* 0x2000001217022231 */ /* 0x020fc800000408ff */
[----:B----4-:R-:W-:-:S04]  /*3000*/  @!P3 HFMA2 R2, R21.H0_H0, R16.H0_H0, R2.H0_H0 ;  /* 0x200000101502b231 */ /* 0x010fc80000040802 */
[----:B--2---:R-:W-:-:S04]  /*3010*/  @!P0 HFMA2 R2, R17.H0_H0, R12.H0_H0, R2.H0_H0 ;  /* 0x2000000c11028231 */ /* 0x004fc80000040802 */
[----:B---3--:R-:W-:-:S04]  /*3020*/  @!P1 HFMA2 R2, R13.H0_H0, R14.H0_H0, R2.H0_H0 ;  /* 0x2000000e0d029231 */ /* 0x008fc80000040802 */
[----:B------:R-:W-:-:S07]  /*3030*/  HFMA2 R22, R15.H0_H0, R2.H0_H0, R22.H0_H0 ;  /* 0x200000020f167231 */ /* 0x000fce0000040816 */
.L_x_46:
[----:B------:R-:W-:Y:S05]  /*3040*/  BSYNC.RECONVERGENT B0 ;  /* 0x0000000000007941 */ /* 0x000fea0003800200 */
.L_x_45:
[----:B------:R-:W-:Y:S02]  /*3050*/  ULOP3.LUT UR6, UR7, 0x8, URZ, 0xc0, !UPT ;  /* 0x0000000807067892 */ /* 0x000fe4000f8ec0ff */
[----:B------:R-:W-:-:S04]  /*3060*/  UIADD3 UR5, UPT, UPT, UR5, 0x8, URZ ;  /* 0x0000000805057890 */ /* 0x000fc8000fffe0ff */
[----:B------:R-:W-:-:S09]  /*3070*/  UISETP.NE.AND UP0, UPT, UR5, UR6, UPT ;  /* 0x000000060500728c */ /* 0x000fd2000bf05270 */
[----:B------:R-:W-:Y:S05]  /*3080*/  BRA.U UP0, `(.L_x_47) ;  /* 0xffffffd900247547 */ /* 0x000fea000b83ffff */
[----:B------:R-:W-:-:S05]  /*3090*/  UMOV UR5, UR6 ;  /* 0x0000000600057c82 */ /* 0x000fca0008000000 */
.L_x_30:
[----:B------:R-:W-:-:S09]  /*30a0*/  ULOP3.LUT UP0, URZ, UR7, 0x7, URZ, 0xc0, !UPT ;  /* 0x0000000707ff7892 */ /* 0x000fd2000f80c0ff */
[----:B------:R-:W-:Y:S05]  /*30b0*/  BRA.U !UP0, `(.L_x_48) ;  /* 0x0000000508747547 */ /* 0x000fea000b800000 */
[----:B------:R-:W-:-:S05]  /*30c0*/  UMOV UR6, URZ ;  /* 0x000000ff00067c82 */ /* 0x000fca0008000000 */
.L_x_51:
[----:B------:R-:W0:Y:S08]  /*30d0*/  LDC R2, c[0x0][0x3c0] ;  /* 0x0000f000ff027b82 */ /* 0x000e300000000800 */
[----:B------:R-:W1:Y:S08]  /*30e0*/  LDC.64 R12, c[0x0][0x398] ;  /* 0x0000e600ff0c7b82 */ /* 0x000e700000000a00 */
[----:B------:R-:W2:Y:S01]  /*30f0*/  LDC.64 R18, c[0x0][0x3a0] ;  /* 0x0000e800ff127b82 */ /* 0x000ea20000000a00 */
[----:B0-----:R-:W-:Y:S01]  /*3100*/  IMAD R15, R7, R2, UR5 ;  /* 0x00000005070f7e24 */ /* 0x001fe2000f8e0202 */
[----:B------:R-:W-:-:S04]  /*3110*/  SHF.L.U32 R2, R6, 0x1, RZ ;  /* 0x0000000106027819 */ /* 0x000fc800000006ff */
[----:B------:R-:W-:-:S05]  /*3120*/  LEA R17, R15, R2, 0x1 ;  /* 0x000000020f117211 */ /* 0x000fca00078e08ff */
[----:B-1----:R-:W-:-:S05]  /*3130*/  IMAD.WIDE R12, R17, 0x2, R12 ;  /* 0x00000002110c7825 */ /* 0x002fca00078e020c */
[----:B------:R-:W3:Y:S04]  /*3140*/  LDG.E.U16 R14, desc[UR12][R12.64+0x2] ;  /* 0x0000020c0c0e7981 */ /* 0x000ee8000c1e1500 */
[----:B------:R-:W4:Y:S01]  /*3150*/  LDG.E.U16 R2, desc[UR12][R12.64] ;  /* 0x0000000c0c027981 */ /* 0x000f22000c1e1500 */
[----:B------:R-:W-:Y:S01]  /*3160*/  HFMA2 R17, -RZ, RZ, 1.75, 0 ;  /* 0x3f000000ff117431 */ /* 0x000fe200000001ff */
[----:B------:R-:W-:Y:S01]  /*3170*/  IADD3 R15, PT, PT, R6, R15, RZ ;  /* 0x0000000f060f7210 */ /* 0x000fe20007ffe0ff */
[----:B------:R-:W-:Y:S01]  /*3180*/  UIADD3 UR6, UPT, UPT, UR6, 0x1, URZ ;  /* 0x0000000106067890 */ /* 0x000fe2000fffe0ff */
[----:B------:R-:W-:Y:S03]  /*3190*/  BSSY.RECONVERGENT B0, `(.L_x_49) ;  /* 0x000004b000007945 */ /* 0x000fe60003800200 */
[----:B--2---:R-:W-:-:S04]  /*31a0*/  IMAD.WIDE R18, R15, 0x2, R18 ;  /* 0x000000020f127825 */ /* 0x004fc800078e0212 */
[----:B---3--:R-:W-:Y:S02]  /*31b0*/  HADD2.F32 R14, -RZ, R14.H0_H0 ;  /* 0x2000000eff0e7230 */ /* 0x008fe40000004100 */
[----:B----4-:R-:W-:-:S03]  /*31c0*/  HADD2.F32 R2, -RZ, R2.H0_H0 ;  /* 0x20000002ff027230 */ /* 0x010fc60000004100 */
        /* <DEDUP_REMOVED lines=26> */
[----:B------:R-:W1:Y:S01]  /*3370*/  @P2 LDC.64 R12, c[0x0][0x380] ;  /* 0x0000e000ff0c2b82 */ /* 0x000e620000000a00 */
[----:B------:R-:W-:-:S07]  /*3380*/  @!P3 IMAD R27, R10, R2, R5 ;  /* 0x000000020a1bb224 */ /* 0x000fce00078e0205 */
[----:B------:R-:W3:Y:S01]  /*3390*/  @!P3 LDC R25, c[0x0][0x3b4] ;  /* 0x0000ed00ff19bb82 */ /* 0x000ee20000000800 */
[----:B------:R-:W-:Y:S01]  /*33a0*/  @!P3 IADD3 R27, PT, PT, R23, R27, RZ ;  /* 0x0000001b171bb210 */ /* 0x000fe20007ffe0ff */
[----:B0-----:R-:W-:-:S06]  /*33b0*/  @P2 IMAD R15, R14, R16, R3 ;  /* 0x000000100e0f2224 */ /* 0x001fcc00078e0203 */
[----:B------:R-:W0:Y:S01]  /*33c0*/  @!P1 LDC R28, c[0x0][0x3b4] ;  /* 0x0000ed00ff1c9b82 */ /* 0x000e220000000800 */
[----:B------:R-:W-:-:S05]  /*33d0*/  @!P1 IMAD R16, R10, R17, R5 ;  /* 0x000000110a109224 */ /* 0x000fca00078e0205 */
[----:B------:R-:W-:Y:S01]  /*33e0*/  @!P1 IADD3 R23, PT, PT, R23, R16, RZ ;  /* 0x0000001017179210 */ /* 0x000fe20007ffe0ff */
[----:B-1----:R-:W-:Y:S01]  /*33f0*/  @P2 IMAD.WIDE R14, R15, 0x2, R12 ;  /* 0x000000020f0e2825 */ /* 0x002fe200078e020c */
[----:B------:R-:W1:Y:S04]  /*3400*/  @!P0 LDC R16, c[0x0][0x3b4] ;  /* 0x0000ed00ff108b82 */ /* 0x000e680000000800 */
[----:B------:R4:W5:Y:S01]  /*3410*/  @P2 LDG.E.U16 R21, desc[UR12][R14.64] ;  /* 0x0000000c0e152981 */ /* 0x000962000c1e1500 */
[----:B---3--:R-:W-:-:S03]  /*3420*/  @!P3 IMAD R25, R27, R25, R3 ;  /* 0x000000191b19b224 */ /* 0x008fc600078e0203 */
[----:B------:R-:W3:Y:S01]  /*3430*/  @!P3 LDC.64 R12, c[0x0][0x380] ;  /* 0x0000e000ff0cbb82 */ /* 0x000ee20000000a00 */
[----:B------:R-:W-:-:S05]  /*3440*/  @!P0 IADD3 R27, PT, PT, R5, R20, RZ ;  /* 0x00000014051b8210 */ /* 0x000fca0007ffe0ff */
[----:B------:R-:W-:Y:S02]  /*3450*/  @!P0 IMAD R17, R10, R17, R27 ;  /* 0x000000110a118224 */ /* 0x000fe400078e021b */
[----:B----4-:R-:W4:Y:S01]  /*3460*/  @!P0 LDC.64 R14, c[0x0][0x380] ;  /* 0x0000e000ff0e8b82 */ /* 0x010f220000000a00 */
[----:B0-----:R-:W-:Y:S02]  /*3470*/  @!P1 IMAD R23, R23, R28, R3 ;  /* 0x0000001c17179224 */ /* 0x001fe400078e0203 */
[----:B---3--:R-:W-:-:S04]  /*3480*/  @!P3 IMAD.WIDE R12, R25, 0x2, R12 ;  /* 0x00000002190cb825 */ /* 0x008fc800078e020c */
[----:B-1----:R-:W-:Y:S02]  /*3490*/  @!P0 IMAD R25, R17, R16, R3 ;  /* 0x0000001011198224 */ /* 0x002fe400078e0203 */
[----:B------:R-:W0:Y:S01]  /*34a0*/  @!P1 LDC.64 R16, c[0x0][0x380] ;  /* 0x0000e000ff109b82 */ /* 0x000e220000000a00 */
[----:B------:R-:W3:Y:S01]  /*34b0*/  @!P3 LDG.E.U16 R13, desc[UR12][R12.64] ;  /* 0x0000000c0c0db981 */ /* 0x000ee2000c1e1500 */
[----:B----4-:R-:W-:-:S06]  /*34c0*/  @!P0 IMAD.WIDE R14, R25, 0x2, R14 ;  /* 0x00000002190e8825 */ /* 0x010fcc00078e020e */
[----:B------:R1:W4:Y:S01]  /*34d0*/  @!P0 LDG.E.U16 R15, desc[UR12][R14.64] ;  /* 0x0000000c0e0f8981 */ /* 0x000322000c1e1500 */
[----:B0-----:R-:W-:-:S06]  /*34e0*/  @!P1 IMAD.WIDE R16, R23, 0x2, R16 ;  /* 0x0000000217109825 */ /* 0x001fcc00078e0210 */
[----:B------:R0:W2:Y:S01]  /*34f0*/  @!P1 LDG.E.U16 R17, desc[UR12][R16.64] ;  /* 0x0000000c10119981 */ /* 0x0000a2000c1e1500 */
[----:B------:R-:W-:Y:S02]  /*3500*/  I2FP.F32.S32 R23, R2 ;  /* 0x0000000200177245 */ /* 0x000fe40000201400 */
[----:B------:R-:W-:-:S03]  /*3510*/  I2FP.F32.S32 R25, R20 ;  /* 0x0000001400197245 */ /* 0x000fc60000201400 */
[----:B------:R-:W-:Y:S02]  /*3520*/  FADD R23, R26, -R23 ;  /* 0x800000171a177221 */ /* 0x000fe40000000000 */
[----:B------:R-:W-:Y:S02]  /*3530*/  FADD R24, R24, -R25 ;  /* 0x8000001918187221 */ /* 0x000fe40000000000 */
[----:B------:R-:W-:Y:S02]  /*3540*/  FADD R25, -R23, 1 ;  /* 0x3f80000017197421 */ /* 0x000fe40000000100 */
[----:B------:R-:W-:-:S04]  /*3550*/  FADD R20, -R24, 1 ;  /* 0x3f80000018147421 */ /* 0x000fc80000000100 */
[-C--:B------:R-:W-:Y:S01]  /*3560*/  @P2 FMUL R2, R25, R20.reuse ;  /* 0x0000001419022220 */ /* 0x080fe20000400000 */
[----:B-1----:R-:W-:Y:S01]  /*3570*/  @!P3 FMUL R14, R24, R25 ;  /* 0x00000019180eb220 */ /* 0x002fe20000400000 */
[----:B0-----:R-:W-:-:S03]  /*3580*/  @!P0 FMUL R16, R23, R20 ;  /* 0x0000001417108220 */ /* 0x001fc60000400000 */
[----:B------:R-:W-:Y:S02]  /*3590*/  @P2 F2FP.F16.F32.PACK_AB R12, RZ, R2 ;  /* 0x00000002ff0c223e */ /* 0x000fe400000000ff */
[----:B------:R-:W-:Y:S02]  /*35a0*/  PRMT R2, RZ, 0x7610, R2 ;  /* 0x00007610ff027816 */ /* 0x000fe40000000002 */
[----:B------:R-:W-:Y:S02]  /*35b0*/  @!P3 F2FP.F16.F32.PACK_AB R14, RZ, R14 ;  /* 0x0000000eff0eb23e */ /* 0x000fe400000000ff */
[----:B------:R-:W-:Y:S01]  /*35c0*/  @!P0 F2FP.F16.F32.PACK_AB R16, RZ, R16 ;  /* 0x00000010ff10823e */ /* 0x000fe200000000ff */
[----:B-----5:R-:W-:Y:S02]  /*35d0*/  @P2 HFMA2 R2, R21.H0_H0, R12.H0_H0, RZ.H0_H0 ;  /* 0x2000000c15022231 */ /* 0x020fe400000408ff */
[----:B------:R-:W-:-:S05]  /*35e0*/  @!P1 FMUL R12, R23, R24 ;  /* 0x00000018170c9220 */ /* 0x000fca0000400000 */
[----:B------:R-:W-:Y:S01]  /*35f0*/  @!P1 F2FP.F16.F32.PACK_AB R12, RZ, R12 ;  /* 0x0000000cff0c923e */ /* 0x000fe200000000ff */
[----:B---3--:R-:W-:-:S04]  /*3600*/  @!P3 HFMA2 R2, R13.H0_H0, R14.H0_H0, R2.H0_H0 ;  /* 0x2000000e0d02b231 */ /* 0x008fc80000040802 */
[----:B----4-:R-:W-:-:S04]  /*3610*/  @!P0 HFMA2 R2, R15.H0_H0, R16.H0_H0, R2.H0_H0 ;  /* 0x200000100f028231 */ /* 0x010fc80000040802 */
[----:B--2---:R-:W-:-:S04]  /*3620*/  @!P1 HFMA2 R2, R17.H0_H0, R12.H0_H0, R2.H0_H0 ;  /* 0x2000000c11029231 */ /* 0x004fc80000040802 */
[----:B------:R-:W-:-:S07]  /*3630*/  HFMA2 R22, R19.H0_H0, R2.H0_H0, R22.H0_H0 ;  /* 0x2000000213167231 */ /* 0x000fce0000040816 */
.L_x_50:
[----:B------:R-:W-:Y:S05]  /*3640*/  BSYNC.RECONVERGENT B0 ;  /* 0x0000000000007941 */ /* 0x000fea0003800200 */
.L_x_49:
[----:B------:R-:W-:Y:S02]  /*3650*/  ULOP3.LUT UR9, UR7, 0x7, URZ, 0xc0, !UPT ;  /* 0x0000000707097892 */ /* 0x000fe4000f8ec0ff */
[----:B------:R-:W-:Y:S02]  /*3660*/  UIADD3 UR5, UPT, UPT, UR5, 0x1, URZ ;  /* 0x0000000105057890 */ /* 0x000fe4000fffe0ff */
[----:B------:R-:W-:-:S09]  /*3670*/  UISETP.NE.AND UP0, UPT, UR6, UR9, UPT ;  /* 0x000000090600728c */ /* 0x000fd2000bf05270 */
[----:B------:R-:W-:Y:S05]  /*3680*/  BRA.U UP0, `(.L_x_51) ;  /* 0xfffffff900907547 */ /* 0x000fea000b83ffff */
.L_x_48:
[----:B------:R-:W0:Y:S01]  /*3690*/  LDC.64 R12, c[0x0][0x390] ;  /* 0x0000e400ff0c7b82 */ /* 0x000e220000000a00 */
[----:B------:R-:W-:-:S07]  /*36a0*/  SHF.L.U32 R15, R7, 0x1, RZ ;  /* 0x00000001070f7819 */ /* 0x000fce00000006ff */
[----:B------:R-:W1:Y:S08]  /*36b0*/  LDC.64 R8, c[0x0][0x388] ;  /* 0x0000e200ff087b82 */ /* 0x000e700000000a00 */
[----:B------:R-:W2:Y:S01]  /*36c0*/  LDC R10, c[0x0][0x3c0] ;  /* 0x0000f000ff0a7b82 */ /* 0x000ea20000000800 */
[----:B0-----:R-:W-:-:S06]  /*36d0*/  IMAD.WIDE.U32 R12, R7, 0x8, R12 ;  /* 0x00000008070c7825 */ /* 0x001fcc00078e000c */
[----:B------:R-:W3:Y:S01]  /*36e0*/  LDG.E R12, desc[UR12][R12.64] ;  /* 0x0000000c0c0c7981 */ /* 0x000ee2000c1e1900 */
[----:B-1----:R-:W-:-:S05]  /*36f0*/  IMAD.WIDE.U32 R14, R15, 0x8, R8 ;  /* 0x000000080f0e7825 */ /* 0x002fca00078e0008 */
[----:B------:R-:W4:Y:S04]  /*3700*/  LDG.E R8, desc[UR12][R14.64+0x18] ;  /* 0x0000180c0e087981 */ /* 0x000f28000c1e1900 */
[----:B------:R0:W5:Y:S01]  /*3710*/  LDG.E R9, desc[UR12][R14.64+0x10] ;  /* 0x0000100c0e097981 */ /* 0x000162000c1e1900 */
[----:B------:R-:W-:Y:S01]  /*3720*/  UISETP.GE.U32.AND UP0, UPT, UR8, 0x7, UPT ;  /* 0x000000070800788c */ /* 0x000fe2000bf06070 */
[----:B--2---:R-:W-:Y:S01]  /*3730*/  IMAD R10, R7, R10, R10 ;  /* 0x0000000a070a7224 */ /* 0x004fe200078e020a */
[----:B------:R-:W-:Y:S01]  /*3740*/  UMOV UR5, URZ ;  /* 0x000000ff00057c82 */ /* 0x000fe20008000000 */
[----:B---3--:R-:W-:Y:S02]  /*3750*/  IADD3 R19, PT, PT, R5, R12, RZ ;  /* 0x0000000c05137210 */ /* 0x008fe40007ffe0ff */
[----:B----4-:R-:W-:-:S04]  /*3760*/  I2FP.F32.S32 R11, R8 ;  /* 0x00000008000b7245 */ /* 0x010fc80000201400 */
[----:B0-----:R-:W-:Y:S05]  /*3770*/  BRA.U !UP0, `(.L_x_52) ;  /* 0x0000002908187547 */ /* 0x001fea000b800000 */
[----:B------:R-:W-:-:S05]  /*3780*/  UMOV UR5, URZ ;  /* 0x000000ff00057c82 */ /* 0x000fca0008000000 */
.L_x_69:
[----:B------:R-:W0:Y:S01]  /*3790*/  LDC.64 R16, c[0x0][0x398] ;  /* 0x0000e600ff107b82 */ /* 0x000e220000000a00 */
[----:B------:R-:W-:Y:S02]  /*37a0*/  SHF.L.U32 R2, R6, 0x1, RZ ;  /* 0x0000000106027819 */ /* 0x000fe400000006ff */
[----:B------:R-:W-:-:S04]  /*37b0*/  IADD3 R15, PT, PT, R10, UR5, RZ ;  /* 0x000000050a0f7c10 */ /* 0x000fc8000fffe0ff */
[----:B------:R-:W-:-:S05]  /*37c0*/  LEA R13, R15, R2, 0x1 ;  /* 0x000000020f0d7211 */ /* 0x000fca00078e08ff */
[----:B0-----:R-:W-:-:S05]  /*37d0*/  IMAD.WIDE R16, R13, 0x2, R16 ;  /* 0x000000020d107825 */ /* 0x001fca00078e0210 */
[----:B------:R-:W2:Y:S04]  /*37e0*/  LDG.E.U16 R12, desc[UR12][R16.64+0x2] ;  /* 0x0000020c100c7981 */ /* 0x000ea8000c1e1500 */
[----:B------:R-:W3:Y:S01]  /*37f0*/  LDG.E.U16 R2, desc[UR12][R16.64] ;  /* 0x0000000c10027981 */ /* 0x000ee2000c1e1500 */
[----:B------:R-:W-:Y:S01]  /*3800*/  HFMA2 R23, -RZ, RZ, 1.75, 0 ;  /* 0x3f000000ff177431 */ /* 0x000fe200000001ff */
[----:B-----5:R-:W-:Y:S01]  /*3810*/  I2FP.F32.S32 R14, R9 ;  /* 0x00000009000e7245 */ /* 0x020fe20000201400 */
[----:B------:R-:W-:Y:S01]  /*3820*/  BSSY.RECONVERGENT B0, `(.L_x_53) ;  /* 0x000004d000007945 */ /* 0x000fe20003800200 */
[----:B------:R-:W-:Y:S01]  /*3830*/  IADD3 R15, PT, PT, R6, R15, RZ ;  /* 0x0000000f060f7210 */ /* 0x000fe20007ffe0ff */
        /* <DEDUP_REMOVED lines=58> */
[----:B0-----:R-:W-:-:S04]  /*3be0*/  @!P1 IMAD R15, R28, R15, R3 ;  /* 0x0000000f1c0f9224 */ /* 0x001fc800078e0203 */
[----:B---3--:R-:W-:Y:S02]  /*3bf0*/  @!P1 IMAD.WIDE R20, R15, 0x2, R20 ;  /* 0x000000020f149825 */ /* 0x008fe400078e0214 */
[----:B------:R-:W0:Y:S04]  /*3c00*/  @!P0 LDC.64 R14, c[0x0][0x380] ;  /* 0x0000e000ff0e8b82 */ /* 0x000e280000000a00 */
[----:B------:R-:W3:Y:S01]  /*3c10*/  @!P1 LDG.E.U16 R21, desc[UR12][R20.64] ;  /* 0x0000000c14159981 */ /* 0x000ee2000c1e1500 */
[----:B0-----:R-:W-:-:S03]  /*3c20*/  @!P0 IMAD.WIDE R14, R29, 0x2, R14 ;  /* 0x000000021d0e8825 */ /* 0x001fc600078e020e */
[----:B------:R-:W4:Y:S04]  /*3c30*/  LDG.E.U16 R29, desc[UR12][R12.64] ;  /* 0x0000000c0c1d7981 */ /* 0x000f28000c1e1500 */
        /* <DEDUP_REMOVED lines=11> */
.L_x_54:
[----:B------:R-:W-:Y:S05]  /*3cf0*/  BSYNC.RECONVERGENT B0 ;  /* 0x0000000000007941 */ /* 0x000fea0003800200 */
.L_x_53:
[----:B------:R-:W2:Y:S04]  /*3d00*/  LDG.E.U16 R14, desc[UR12][R16.64+0x6] ;  /* 0x0000060c100e7981 */ /* 0x000ea8000c1e1500 */
[----:B------:R-:W3:Y:S01]  /*3d10*/  LDG.E.U16 R2, desc[UR12][R16.64+0x4] ;  /* 0x0000040c10027981 */ /* 0x000ee2000c1e1500 */
[----:B------:R-:W-:Y:S01]  /*3d20*/  I2FP.F32.S32 R15, R9 ;  /* 0x00000009000f7245 */ /* 0x000fe20000201400 */
[----:B------:R-:W-:Y:S01]  /*3d30*/  BSSY.RECONVERGENT B0, `(.L_x_55) ;  /* 0x000004b000007945 */ /* 0x000fe20003800200 */
[----:B------:R-:W-:Y:S01]  /*3d40*/  MOV R23, 0x3f000000 ;  /* 0x3f00000000177802 */ /* 0x000fe20000000f00 */
        /* <DEDUP_REMOVED lines=73> */
.L_x_56:
[----:B------:R-:W-:Y:S05]  /*41e0*/  BSYNC.RECONVERGENT B0 ;  /* 0x0000000000007941 */ /* 0x000fea0003800200 */
.L_x_55:
[----:B------:R-:W2:Y:S04]  /*41f0*/  LDG.E.U16 R14, desc[UR12][R16.64+0xa] ;  /* 0x00000a0c100e7981 */ /* 0x000ea8000c1e1500 */
[----:B------:R-:W3:Y:S01]  /*4200*/  LDG.E.U16 R2, desc[UR12][R16.64+0x8] ;  /* 0x0000080c10027981 */ /* 0x000ee2000c1e1500 */
[----:B------:R-:W-:Y:S01]  /*4210*/  HFMA2 R23, -RZ, RZ, 1.75, 0 ;  /* 0x3f000000ff177431 */ /* 0x000fe200000001ff */
[----:B------:R-:W-:Y:S01]  /*4220*/  I2FP.F32.S32 R15, R9 ;  /* 0x00000009000f7245 */ /* 0x000fe20000201400 */
        /* <DEDUP_REMOVED lines=74> */
.L_x_58:
[----:B------:R-:W-:Y:S05]  /*46d0*/  BSYNC.RECONVERGENT B0 ;  /* 0x0000000000007941 */ /* 0x000fea0003800200 */
.L_x_57:
        /* <DEDUP_REMOVED lines=78> */
.L_x_60:
[----:B------:R-:W-:Y:S05]  /*4bc0*/  BSYNC.RECONVERGENT B0 ;  /* 0x0000000000007941 */ /* 0x000fea0003800200 */
.L_x_59:
        /* <DEDUP_REMOVED lines=78> */
.L_x_62:
[----:B------:R-:W-:Y:S05]  /*50b0*/  BSYNC.RECONVERGENT B0 ;  /* 0x0000000000007941 */ /* 0x000fea0003800200 */
.L_x_61:
        /* <DEDUP_REMOVED lines=78> */
.L_x_64:
[----:B------:R-:W-:Y:S05]  /*55a0*/  BSYNC.RECONVERGENT B0 ;  /* 0x0000000000007941 */ /* 0x000fea0003800200 */
.L_x_63:
[----:B------:R-:W2:Y:S04]  /*55b0*/  LDG.E.U16 R18, desc[UR12][R16.64+0x1a] ;  /* 0x00001a0c10127981 */ /* 0x000ea8000c1e1500 */
[----:B------:R-:W3:Y:S04]  /*55c0*/  LDG.E.U16 R24, desc[UR12][R16.64+0x1e] ;  /* 0x00001e0c10187981 */ /* 0x000ee8000c1e1500 */
[----:B------:R-:W4:Y:S04]  /*55d0*/  LDG.E.U16 R2, desc[UR12][R16.64+0x18] ;  /* 0x0000180c10027981 */ /* 0x000f28000c1e1500 */
[----:B------:R-:W5:Y:S01]  /*55e0*/  LDG.E.U16 R21, desc[UR12][R16.64+0x1c] ;  /* 0x00001c0c10157981 */ /* 0x000f62000c1e1500 */
[----:B------:R-:W-:Y:S01]  /*55f0*/  HFMA2 R23, -RZ, RZ, 1.75, 0 ;  /* 0x3f000000ff177431 */ /* 0x000fe200000001ff */
[-C--:B------:R-:W-:Y:S01]  /*5600*/  I2FP.F32.S32 R14, R9.reuse ;  /* 0x00000009000e7245 */ /* 0x080fe20000201400 */
[----:B------:R-:W-:Y:S01]  /*5610*/  BSSY.RECONVERGENT B0, `(.L_x_65) ;  /* 0x0000058000007945 */ /* 0x000fe20003800200 */
[----:B------:R-:W-:Y:S01]  /*5620*/  I2FP.F32.S32 R15, R9 ;  /* 0x00000009000f7245 */ /* 0x000fe20000201400 */
[----:B--2---:R-:W-:-:S02]  /*5630*/  HADD2.F32 R20, -RZ, R18.H0_H0 ;  /* 0x20000012ff147230 */ /* 0x004fc40000004100 */
[----:B---3--:R-:W-:-:S03]  /*5640*/  HADD2.F32 R24, -RZ, R24.H0_H0 ;  /* 0x20000018ff187230 */ /* 0x008fc60000004100 */
[----:B------:R-:W-:Y:S01]  /*5650*/  FADD R20, R20, 1 ;  /* 0x3f80000014147421 */ /* 0x000fe20000000000 */
[----:B----4-:R-:W-:Y:S02]  /*5660*/  HADD2.F32 R18, -RZ, R2.H0_H0 ;  /* 0x20000002ff127230 */ /* 0x010fe40000004100 */
[----:B------:R-:W-:Y:S01]  /*5670*/  FADD R24, R24, 1 ;  /* 0x3f80000018187421 */ /* 0x000fe20000000000 */
[----:B------:R-:W-:Y:S01]  /*5680*/  FMUL R20, R11, R20 ;  /* 0x000000140b147220 */ /* 0x000fe20000400000 */
[----:B------:R-:W-:Y:S01]  /*5690*/  MOV R2, 0x3f000000 ;  /* 0x3f00000000027802 */ /* 0x000fe20000000f00 */
[----:B-----5:R-:W-:Y:S02]  /*56a0*/  HADD2.F32 R21, -RZ, R21.H0_H0 ;  /* 0x20000015ff157230 */ /* 0x020fe40000004100 */
[----:B------:R-:W-:-:S03]  /*56b0*/  FADD R17, R18, 1 ;  /* 0x3f80000012117421 */ /* 0x000fc60000000000 */
[----:B------:R-:W-:Y:S01]  /*56c0*/  FADD R18, R21, 1 ;  /* 0x3f80000015127421 */ /* 0x000fe20000000000 */
[----:B------:R-:W-:Y:S01]  /*56d0*/  FMUL R21, R11, R24 ;  /* 0x000000180b157220 */ /* 0x000fe20000400000 */
[----:B------:R-:W-:Y:S01]  /*56e0*/  FMUL R16, R14, R17 ;  /* 0x000000110e107220 */ /* 0x000fe20000400000 */
[-C--:B------:R-:W-:Y:S01]  /*56f0*/  FFMA R24, R20, R23.reuse, -0.5 ;  /* 0xbf00000014187423 */ /* 0x080fe20000000017 */
[----:B------:R-:W-:Y:S01]  /*5700*/  FMUL R17, R15, R18 ;  /* 0x000000120f117220 */ /* 0x000fe20000400000 */
[-C--:B------:R-:W-:Y:S01]  /*5710*/  FFMA R18, R21, R2.reuse, -0.5 ;  /* 0xbf00000015127423 */ /* 0x080fe20000000002 */
[----:B------:R-:W-:Y:S02]  /*5720*/  FFMA R23, R16, R23, -0.5 ;  /* 0xbf00000010177423 */ /* 0x000fe40000000017 */
[----:B------:R-:W-:Y:S01]  /*5730*/  FSETP.GT.AND P0, PT, R24, -1, PT ;  /* 0xbf8000001800780b */ /* 0x000fe20003f04000 */
[----:B------:R-:W-:Y:S01]  /*5740*/  FFMA R2, R17, R2, -0.5 ;  /* 0xbf00000011027423 */ /* 0x000fe20000000002 */
[----:B------:R-:W-:-:S02]  /*5750*/  FSETP.GT.AND P1, PT, R18, -1, PT ;  /* 0xbf8000001200780b */ /* 0x000fc40003f24000 */
[C---:B------:R-:W-:Y:S02]  /*5760*/  FSETP.LEU.OR P0, PT, R23.reuse, -1, !P0 ;  /* 0xbf8000001700780b */ /* 0x040fe4000470b400 */
[C---:B------:R-:W-:Y:S02]  /*5770*/  FSETP.LEU.OR P1, PT, R2.reuse, -1, !P1 ;  /* 0xbf8000000200780b */ /* 0x040fe40004f2b400 */
[----:B------:R-:W-:Y:S02]  /*5780*/  FSETP.GEU.OR P0, PT, R23, R14, P0 ;  /* 0x0000000e1700720b */ /* 0x000fe4000070e400 */
[----:B------:R-:W-:Y:S02]  /*5790*/  FSETP.GEU.OR P2, PT, R2, R15, P1 ;  /* 0x0000000f0200720b */ /* 0x000fe40000f4e400 */
[-C--:B------:R-:W-:Y:S02]  /*57a0*/  FSETP.GEU.OR P1, PT, R24, R11.reuse, P0 ;  /* 0x0000000b1800720b */ /* 0x080fe4000072e400 */
[----:B------:R-:W-:-:S11]  /*57b0*/  FSETP.GEU.OR P0, PT, R18, R11, P2 ;  /* 0x0000000b1200720b */ /* 0x000fd6000170e400 */
        /* <DEDUP_REMOVED lines=61> */
.L_x_66:
[----:B------:R-:W-:Y:S05]  /*5b90*/  BSYNC.RECONVERGENT B0 ;  /* 0x0000000000007941 */ /* 0x000fea0003800200 */
.L_x_65:
        /* <DEDUP_REMOVED lines=10> */
[----:B------:R-:W-:-:S04]  /*5c40*/  ISETP.GE.AND P1, PT, R25, R8, PT ;  /* 0x000000081900720c */ /* 0x000fc80003f26270 */
[----:B------:R-:W-:Y:S02]  /*5c50*/  ISETP.LT.OR P3, PT, R20, RZ, P1 ;  /* 0x000000ff1400720c */ /* 0x000fe40000f61670 */
[----:B------:R-:W-:-:S05]  /*5c60*/  ISETP.GE.OR P1, PT, R26, R9, P1 ;  /* 0x000000091a00720c */ /* 0x000fca0000f26670 */
[----:B------:R-:W0:Y:S01]  /*5c70*/  @P2 LDC R17, c[0x0][0x3b4] ;  /* 0x0000ed00ff112b82 */ /* 0x000e220000000800 */
[----:B------:R-:W-:-:S05]  /*5c80*/  @P2 IMAD R16, R8, R20, R19 ;  /* 0x0000001408102224 */ /* 0x000fca00078e0213 */
[C---:B------:R-:W-:Y:S02]  /*5c90*/  @P2 IADD3 R16, PT, PT, R21.reuse, R16, RZ ;  /* 0x0000001015102210 */ /* 0x040fe40007ffe0ff */
[----:B------:R-:W1:Y:S08]  /*5ca0*/  @P2 LDC.64 R14, c[0x0][0x380] ;  /* 0x0000e000ff0e2b82 */ /* 0x000e700000000a00 */
[----:B------:R-:W3:Y:S01]  /*5cb0*/  @!P3 LDC R24, c[0x0][0x3b4] ;  /* 0x0000ed00ff18bb82 */ /* 0x000ee20000000800 */
[----:B------:R-:W-:Y:S01]  /*5cc0*/  ISETP.LT.OR P0, PT, R21, RZ, P0 ;  /* 0x000000ff1500720c */ /* 0x000fe20000701670 */
[----:B------:R-:W-:-:S02]  /*5cd0*/  @!P3 IMAD R28, R8, R20, R19 ;  /* 0x00000014081cb224 */ /* 0x000fc400078e0213 */
[----:B0-----:R-:W-:-:S03]  /*5ce0*/  @P2 IMAD R17, R16, R17, R3 ;  /* 0x0000001110112224 */ /* 0x001fc600078e0203 */
[----:B------:R-:W-:Y:S01]  /*5cf0*/  @!P3 IADD3 R28, PT, PT, R25, R28, RZ ;  /* 0x0000001c191cb210 */ /* 0x000fe20007ffe0ff */
[----:B------:R-:W-:Y:S01]  /*5d00*/  @!P1 IMAD R27, R8, R26, R19 ;  /* 0x0000001a081b9224 */ /* 0x000fe200078e0213 */
[----:B------:R-:W0:Y:S01]  /*5d10*/  @!P1 LDC R29, c[0x0][0x3b4] ;  /* 0x0000ed00ff1d9b82 */ /* 0x000e220000000800 */
[----:B-1----:R-:W-:-:S07]  /*5d20*/  @P2 IMAD.WIDE R16, R17, 0x2, R14 ;  /* 0x0000000211102825 */ /* 0x002fce00078e020e */
[----:B------:R-:W1:Y:S01]  /*5d30*/  @!P3 LDC.64 R14, c[0x0][0x380] ;  /* 0x0000e000ff0ebb82 */ /* 0x000e620000000a00 */
[----:B------:R-:W-:Y:S01]  /*5d40*/  @!P1 IADD3 R27, PT, PT, R25, R27, RZ ;  /* 0x0000001b191b9210 */ /* 0x000fe20007ffe0ff */
[----:B------:R4:W5:Y:S01]  /*5d50*/  @P2 LDG.E.U16 R23, desc[UR12][R16.64] ;  /* 0x0000000c10172981 */ /* 0x000962000c1e1500 */
[----:B---3--:R-:W-:-:S05]  /*5d60*/  @!P3 IMAD R25, R28, R24, R3 ;  /* 0x000000181c19b224 */ /* 0x008fca00078e0203 */
[----:B------:R-:W3:Y:S08]  /*5d70*/  @!P0 LDC R28, c[0x0][0x3b4] ;  /* 0x0000ed00ff1c8b82 */ /* 0x000ef00000000800 */
[----:B----4-:R-:W4:Y:S01]  /*5d80*/  @!P0 LDC.64 R16, c[0x0][0x380] ;  /* 0x0000e000ff108b82 */ /* 0x010f220000000a00 */
[----:B-1----:R-:W-:Y:S01]  /*5d90*/  @!P3 IMAD.WIDE R24, R25, 0x2, R14 ;  /* 0x000000021918b825 */ /* 0x002fe200078e020e */
[----:B------:R-:W-:-:S05]  /*5da0*/  @!P0 IADD3 R15, PT, PT, R19, R21, RZ ;  /* 0x00000015130f8210 */ /* 0x000fca0007ffe0ff */
[----:B------:R-:W-:Y:S01]  /*5db0*/  @!P0 IMAD R15, R8, R26, R15 ;  /* 0x0000001a080f8224 */ /* 0x000fe200078e020f */
[----:B------:R1:W2:Y:S01]  /*5dc0*/  @!P3 LDG.E.U16 R25, desc[UR12][R24.64] ;  /* 0x0000000c1819b981 */ /* 0x0002a2000c1e1500 */
[--C-:B0-----:R-:W-:Y:S02]  /*5dd0*/  @!P1 IMAD R27, R27, R29, R3.reuse ;  /* 0x0000001d1b1b9224 */ /* 0x101fe400078e0203 */
[----:B---3--:R-:W-:Y:S02]  /*5de0*/  @!P0 IMAD R29, R15, R28, R3 ;  /* 0x0000001c0f1d8224 */ /* 0x008fe400078e0203 */
[----:B------:R-:W0:Y:S02]  /*5df0*/  @!P1 LDC.64 R14, c[0x0][0x380] ;  /* 0x0000e000ff0e9b82 */ /* 0x000e240000000a00 */
[----:B----4-:R-:W-:-:S06]  /*5e00*/  @!P0 IMAD.WIDE R16, R29, 0x2, R16 ;  /* 0x000000021d108825 */ /* 0x010fcc00078e0210 */
[----:B------:R3:W4:Y:S01]  /*5e10*/  @!P0 LDG.E.U16 R17, desc[UR12][R16.64] ;  /* 0x0000000c10118981 */ /* 0x000722000c1e1500 */
[----:B0-----:R-:W-:-:S06]  /*5e20*/  @!P1 IMAD.WIDE R14, R27, 0x2, R14 ;  /* 0x000000021b0e9825 */ /* 0x001fcc00078e020e */
[----:B------:R0:W4:Y:S01]  /*5e30*/  @!P1 LDG.E.U16 R15, desc[UR12][R14.64] ;  /* 0x0000000c0e0f9981 */ /* 0x000122000c1e1500 */
[----:B------:R-:W-:Y:S02]  /*5e40*/  I2FP.F32.S32 R27, R20 ;  /* 0x00000014001b7245 */ /* 0x000fe40000201400 */
[----:B------:R-:W-:-:S03]  /*5e50*/  I2FP.F32.S32 R21, R21 ;  /* 0x0000001500157245 */ /* 0x000fc60000201400 */
[----:B------:R-:W-:Y:S02]  /*5e60*/  FADD R27, R2, -R27 ;  /* 0x8000001b021b7221 */ /* 0x000fe40000000000 */
[----:B------:R-:W-:Y:S02]  /*5e70*/  FADD R20, R18, -R21 ;  /* 0x8000001512147221 */ /* 0x000fe40000000000 */
[----:B------:R-:W-:Y:S02]  /*5e80*/  FADD R21, -R27, 1 ;  /* 0x3f8000001b157421 */ /* 0x000fe40000000100 */
[----:B-1----:R-:W-:-:S04]  /*5e90*/  FADD R24, -R20, 1 ;  /* 0x3f80000014187421 */ /* 0x002fc80000000100 */
[-C--:B------:R-:W-:Y:S01]  /*5ea0*/  @P2 FMUL R2, R21, R24.reuse ;  /* 0x0000001815022220 */ /* 0x080fe20000400000 */
[----:B---3--:R-:W-:Y:S01]  /*5eb0*/  @!P3 FMUL R16, R20, R21 ;  /* 0x000000151410b220 */ /* 0x008fe20000400000 */
[----:B------:R-:W-:-:S03]  /*5ec0*/  @!P0 FMUL R12, R27, R24 ;  /* 0x000000181b0c8220 */ /* 0x000fc60000400000 */
[----:B------:R-:W-:Y:S02]  /*5ed0*/  @P2 F2FP.F16.F32.PACK_AB R18, RZ, R2 ;  /* 0x00000002ff12223e */ /* 0x000fe400000000ff */
[----:B------:R-:W-:Y:S02]  /*5ee0*/  PRMT R2, RZ, 0x7610, R2 ;  /* 0x00007610ff027816 */ /* 0x000fe40000000002 */
[----:B------:R-:W-:Y:S01]  /*5ef0*/  @!P3 F2FP.F16.F32.PACK_AB R16, RZ, R16 ;  /* 0x00000010ff10b23e */ /* 0x000fe200000000ff */
[----:B0-----:R-:W-:Y:S01]  /*5f00*/  @!P1 FMUL R14, R27, R20 ;  /* 0x000000141b0e9220 */ /* 0x001fe20000400000 */
[----:B------:R-:W-:-:S04]  /*5f10*/  @!P0 F2FP.F16.F32.PACK_AB R12, RZ, R12 ;  /* 0x0000000cff0c823e */ /* 0x000fc800000000ff */
[----:B------:R-:W-:Y:S01]  /*5f20*/  @!P1 F2FP.F16.F32.PACK_AB R14, RZ, R14 ;  /* 0x0000000eff0e923e */ /* 0x000fe200000000ff */
[----:B-----5:R-:W-:-:S04]  /*5f30*/  @P2 HFMA2 R2, R23.H0_H0, R18.H0_H0, RZ.H0_H0 ;  /* 0x2000001217022231 */ /* 0x020fc800000408ff */
[----:B--2---:R-:W-:-:S04]  /*5f40*/  @!P3 HFMA2 R2, R25.H0_H0, R16.H0_H0, R2.H0_H0 ;  /* 0x200000101902b231 */ /* 0x004fc80000040802 */
[----:B----4-:R-:W-:-:S04]  /*5f50*/  @!P0 HFMA2 R2, R17.H0_H0, R12.H0_H0, R2.H0_H0 ;  /* 0x2000000c11028231 */ /* 0x010fc80000040802 */
[----:B------:R-:W-:-:S04]  /*5f60*/  @!P1 HFMA2 R2, R15.H0_H0, R14.H0_H0, R2.H0_H0 ;  /* 0x2000000e0f029231 */ /* 0x000fc80000040802 */
[----:B------:R-:W-:-:S07]  /*5f70*/  HFMA2 R22, R13.H0_H0, R2.H0_H0, R22.H0_H0 ;  /* 0x200000020d167231 */ /* 0x000fce0000040816 */
.L_x_68:
[----:B------:R-:W-:Y:S05]  /*5f80*/  BSYNC.RECONVERGENT B0 ;  /* 0x0000000000007941 */ /* 0x000fea0003800200 */
.L_x_67:
[----:B------:R-:W-:Y:S02]  /*5f90*/  ULOP3.LUT UR6, UR7, 0x8, URZ, 0xc0, !UPT ;  /* 0x0000000807067892 */ /* 0x000fe4000f8ec0ff */
[----:B------:R-:W-:-:S04]  /*5fa0*/  UIADD3 UR5, UPT, UPT, UR5, 0x8, URZ ;  /* 0x0000000805057890 */ /* 0x000fc8000fffe0ff */
[----:B------:R-:W-:-:S09]  /*5fb0*/  UISETP.NE.AND UP0, UPT, UR5, UR6, UPT ;  /* 0x000000060500728c */ /* 0x000fd2000bf05270 */
[----:B------:R-:W-:Y:S05]  /*5fc0*/  BRA.U UP0, `(.L_x_69) ;  /* 0xffffffd500f07547 */ /* 0x000fea000b83ffff */
[----:B------:R-:W-:-:S05]  /*5fd0*/  UMOV UR5, UR6 ;  /* 0x0000000600057c82 */ /* 0x000fca0008000000 */
.L_x_52:
[----:B------:R-:W-:-:S09]  /*5fe0*/  ULOP3.LUT UP0, URZ, UR7, 0x7, URZ, 0xc0, !UPT ;  /* 0x0000000707ff7892 */ /* 0x000fd2000f80c0ff */
[----:B------:R-:W-:Y:S05]  /*5ff0*/  BRA.U !UP0, `(.L_x_70) ;  /* 0x0000000508747547 */ /* 0x000fea000b800000 */
[----:B------:R-:W-:-:S05]  /*6000*/  UMOV UR6, URZ ;  /* 0x000000ff00067c82 */ /* 0x000fca0008000000 */
.L_x_73:
[----:B------:R-:W0:Y:S01]  /*6010*/  LDC.64 R12, c[0x0][0x398] ;  /* 0x0000e600ff0c7b82 */ /* 0x000e220000000a00 */
[----:B------:R-:W-:Y:S02]  /*6020*/  SHF.L.U32 R2, R6, 0x1, RZ ;  /* 0x0000000106027819 */ /* 0x000fe400000006ff */
[----:B------:R-:W-:-:S04]  /*6030*/  IADD3 R15, PT, PT, R10, UR5, RZ ;  /* 0x000000050a0f7c10 */ /* 0x000fc8000fffe0ff */
[----:B------:R-:W-:-:S05]  /*6040*/  LEA R17, R15, R2, 0x1 ;  /* 0x000000020f117211 */ /* 0x000fca00078e08ff */
[----:B0-----:R-:W-:-:S04]  /*6050*/  IMAD.WIDE R12, R17, 0x2, R12 ;  /* 0x00000002110c7825 */ /* 0x001fc800078e020c */
[----:B------:R-:W-:Y:S01]  /*6060*/  HFMA2 R23, -RZ, RZ, 1.75, 0 ;  /* 0x3f000000ff177431 */ /* 0x000fe200000001ff */
[----:B-----5:R-:W-:Y:S01]  /*6070*/  I2FP.F32.S32 R18, R9 ;  /* 0x0000000900127245 */ /* 0x020fe20000201400 */
[----:B------:R-:W0:Y:S01]  /*6080*/  LDC.64 R16, c[0x0][0x3a0] ;  /* 0x0000e800ff107b82 */ /* 0x000e220000000a00 */
[----:B------:R-:W2:Y:S04]  /*6090*/  LDG.E.U16 R14, desc[UR12][R12.64+0x2] ;  /* 0x0000020c0c0e7981 */ /* 0x000ea8000c1e1500 */
[----:B------:R-:W3:Y:S01]  /*60a0*/  LDG.E.U16 R2, desc[UR12][R12.64] ;  /* 0x0000000c0c027981 */ /* 0x000ee2000c1e1500 */
[----:B------:R-:W-:Y:S01]  /*60b0*/  IADD3 R15, PT, PT, R6, R15, RZ ;  /* 0x0000000f060f7210 */ /* 0x000fe20007ffe0ff */
[----:B------:R-:W-:Y:S01]  /*60c0*/  UIADD3 UR6, UPT, UPT, UR6, 0x1, URZ ;  /* 0x0000000106067890 */ /* 0x000fe2000fffe0ff */
[----:B------:R-:W-:Y:S03]  /*60d0*/  BSSY.RECONVERGENT B0, `(.L_x_71) ;  /* 0x000004b000007945 */ /* 0x000fe60003800200 */
[----:B0-----:R-:W-:-:S04]  /*60e0*/  IMAD.WIDE R16, R15, 0x2, R16 ;  /* 0x000000020f107825 */ /* 0x001fc800078e0210 */
        /* <DEDUP_REMOVED lines=26> */
[----:B------:R-:W-:Y:S02]  /*6290*/  @P2 IADD3 R14, PT, PT, R18, R15, RZ ;  /* 0x0000000f120e2210 */ /* 0x000fe40007ffe0ff */
[----:B------:R-:W1:Y:S08]  /*62a0*/  @P2 LDC.64 R12, c[0x0][0x380] ;  /* 0x0000e000ff0c2b82 */ /* 0x000e700000000a00 */
[----:B------:R-:W3:Y:S01]  /*62b0*/  @!P3 LDC R24, c[0x0][0x3b4] ;  /* 0x0000ed00ff18bb82 */ /* 0x000ee20000000800 */
[----:B0-----:R-:W-:Y:S01]  /*62c0*/  @P2 IMAD R15, R14, R21, R3 ;  /* 0x000000150e0f2224 */ /* 0x001fe200078e0203 */
[----:B------:R-:W-:Y:S01]  /*62d0*/  ISETP.LT.OR P0, PT, R18, RZ, P0 ;  /* 0x000000ff1200720c */ /* 0x000fe20000701670 */
[----:B------:R-:W-:-:S05]  /*62e0*/  @!P3 IMAD R28, R8, R2, R19 ;  /* 0x00000002081cb224 */ /* 0x000fca00078e0213 */
[----:B------:R-:W0:Y:S01]  /*62f0*/  @!P1 LDC R29, c[0x0][0x3b4] ;  /* 0x0000ed00ff1d9b82 */ /* 0x000e220000000800 */
[----:B-1----:R-:W-:-:S07]  /*6300*/  @P2 IMAD.WIDE R14, R15, 0x2, R12 ;  /* 0x000000020f0e2825 */ /* 0x002fce00078e020c */
[----:B------:R-:W1:Y:S01]  /*6310*/  @!P3 LDC.64 R12, c[0x0][0x380] ;  /* 0x0000e000ff0cbb82 */ /* 0x000e620000000a00 */
[----:B------:R-:W-:Y:S01]  /*6320*/  @!P1 IMAD R27, R8, R26, R19 ;  /* 0x0000001a081b9224 */ /* 0x000fe200078e0213 */
[C---:B------:R-:W-:Y:S01]  /*6330*/  @!P3 IADD3 R28, PT, PT, R25.reuse, R28, RZ ;  /* 0x0000001c191cb210 */ /* 0x040fe20007ffe0ff */
[----:B------:R4:W5:Y:S03]  /*6340*/  @P2 LDG.E.U16 R21, desc[UR12][R14.64] ;  /* 0x0000000c0e152981 */ /* 0x000966000c1e1500 */
[----:B------:R-:W-:Y:S01]  /*6350*/  @!P1 IADD3 R27, PT, PT, R25, R27, RZ ;  /* 0x0000001b191b9210 */ /* 0x000fe20007ffe0ff */
[----:B---3--:R-:W-:Y:S02]  /*6360*/  @!P3 IMAD R25, R28, R24, R3 ;  /* 0x000000181c19b224 */ /* 0x008fe400078e0203 */
[----:B------:R-:W3:Y:S08]  /*6370*/  @!P0 LDC R28, c[0x0][0x3b4] ;  /* 0x0000ed00ff1c8b82 */ /* 0x000ef00000000800 */
[----:B----4-:R-:W4:Y:S01]  /*6380*/  @!P1 LDC.64 R14, c[0x0][0x380] ;  /* 0x0000e000ff0e9b82 */ /* 0x010f220000000a00 */
[----:B-1----:R-:W-:Y:S01]  /*6390*/  @!P3 IMAD.WIDE R24, R25, 0x2, R12 ;  /* 0x000000021918b825 */ /* 0x002fe200078e020c */
[----:B------:R-:W-:-:S05]  /*63a0*/  @!P0 IADD3 R13, PT, PT, R19, R18, RZ ;  /* 0x00000012130d8210 */ /* 0x000fca0007ffe0ff */
[----:B------:R-:W-:Y:S01]  /*63b0*/  @!P0 IMAD R26, R8, R26, R13 ;  /* 0x0000001a081a8224 */ /* 0x000fe200078e020d */
[----:B------:R1:W2:Y:S01]  /*63c0*/  @!P3 LDG.E.U16 R25, desc[UR12][R24.64] ;  /* 0x0000000c1819b981 */ /* 0x0002a2000c1e1500 */
[----:B------:R-:W1:Y:S01]  /*63d0*/  @!P0 LDC.64 R12, c[0x0][0x380] ;  /* 0x0000e000ff0c8b82 */ /* 0x000e620000000a00 */
[--C-:B0-----:R-:W-:Y:S02]  /*63e0*/  @!P1 IMAD R27, R27, R29, R3.reuse ;  /* 0x0000001d1b1b9224 */ /* 0x101fe400078e0203 */
[----:B---3--:R-:W-:Y:S02]  /*63f0*/  @!P0 IMAD R29, R26, R28, R3 ;  /* 0x0000001c1a1d8224 */ /* 0x008fe400078e0203 */
[----:B----4-:R-:W-:-:S06]  /*6400*/  @!P1 IMAD.WIDE R14, R27, 0x2, R14 ;  /* 0x000000021b0e9825 */ /* 0x010fcc00078e020e */
[----:B------:R-:W3:Y:S01]  /*6410*/  @!P1 LDG.E.U16 R15, desc[UR12][R14.64] ;  /* 0x0000000c0e0f9981 */ /* 0x000ee2000c1e1500 */
[----:B-1----:R-:W-:-:S06]  /*6420*/  @!P0 IMAD.WIDE R12, R29, 0x2, R12 ;  /* 0x000000021d0c8825 */ /* 0x002fcc00078e020c */
        /* <DEDUP_REMOVED lines=9> */
[----:B------:R-:W-:-:S03]  /*64c0*/  @!P0 FMUL R14, R23, R24 ;  /* 0x00000018170e8220 */ /* 0x000fc60000400000 */
[----:B------:R-:W-:Y:S02]  /*64d0*/  @P2 F2FP.F16.F32.PACK_AB R18, RZ, R2 ;  /* 0x00000002ff12223e */ /* 0x000fe400000000ff */
        /* <DEDUP_REMOVED lines=8> */
[----:B---3--:R-:W-:-:S04]  /*6560*/  @!P1 HFMA2 R2, R15.H0_H0, R16.H0_H0, R2.H0_H0 ;  /* 0x200000100f029231 */ /* 0x008fc80000040802 */
[----:B------:R-:W-:-:S07]  /*6570*/  HFMA2 R22, R17.H0_H0, R2.H0_H0, R22.H0_H0 ;  /* 0x2000000211167231 */ /* 0x000fce0000040816 */
.L_x_72:
[----:B------:R-:W-:Y:S05]  /*6580*/  BSYNC.RECONVERGENT B0 ;  /* 0x0000000000007941 */ /* 0x000fea0003800200 */
.L_x_71:
[----:B------:R-:W-:Y:S02]  /*6590*/  ULOP3.LUT UR9, UR7, 0x7, URZ, 0xc0, !UPT ;  /* 0x0000000707097892 */ /* 0x000fe4000f8ec0ff */
[----:B------:R-:W-:Y:S02]  /*65a0*/  UIADD3 UR5, UPT, UPT, UR5, 0x1, URZ ;  /* 0x0000000105057890 */ /* 0x000fe4000fffe0ff */
[----:B------:R-:W-:-:S09]  /*65b0*/  UISETP.NE.AND UP0, UPT, UR6, UR9, UPT ;  /* 0x000000090600728c */ /* 0x000fd2000bf05270 */
[----:B------:R-:W-:Y:S05]  /*65c0*/  BRA.U UP0, `(.L_x_73) ;  /* 0xfffffff900907547 */ /* 0x000fea000b83ffff */
.L_x_70:
[----:B------:R-:W0:Y:S01]  /*65d0*/  LDC.64 R12, c[0x0][0x388] ;  /* 0x0000e200ff0c7b82 */ /* 0x000e220000000a00 */
[----:B------:R-:W-:Y:S01]  /*65e0*/  SHF.L.U32 R15, R7, 0x1, RZ ;  /* 0x00000001070f7819 */ /* 0x000fe200000006ff */
[----:B------:R-:W1:Y:S06]  /*65f0*/  LDCU UR5, c[0x0][0x3c0] ;  /* 0x00007800ff0577ac */ /* 0x000e6c0008000800 */
[----:B-----5:R-:W2:Y:S01]  /*6600*/  LDC.64 R8, c[0x0][0x390] ;  /* 0x0000e400ff087b82 */ /* 0x020ea20000000a00 */
[----:B0-----:R-:W-:-:S04]  /*6610*/  IMAD.WIDE.U32 R14, R15, 0x8, R12 ;  /* 0x000000080f0e7825 */ /* 0x001fc800078e000c */
[----:B--2---:R-:W-:Y:S02]  /*6620*/  IMAD.WIDE.U32 R12, R7, 0x8, R8 ;  /* 0x00000008070c7825 */ /* 0x004fe400078e0008 */
[----:B------:R-:W2:Y:S04]  /*6630*/  LDG.E R8, desc[UR12][R14.64+0x28] ;  /* 0x0000280c0e087981 */ /* 0x000ea8000c1e1900 */
[----:B------:R-:W3:Y:S04]  /*6640*/  LDG.E R12, desc[UR12][R12.64+0x8] ;  /* 0x0000080c0c0c7981 */ /* 0x000ee8000c1e1900 */
[----:B------:R0:W5:Y:S01]  /*6650*/  LDG.E R9, desc[UR12][R14.64+0x20] ;  /* 0x0000200c0e097981 */ /* 0x000162000c1e1900 */
[----:B------:R-:W-:Y:S01]  /*6660*/  UISETP.GE.U32.AND UP0, UPT, UR8, 0x7, UPT ;  /* 0x000000070800788c */ /* 0x000fe2000bf06070 */
[----:B-1----:R-:W-:Y:S01]  /*6670*/  IADD3 R10, PT, PT, R10, UR5, RZ ;  /* 0x000000050a0a7c10 */ /* 0x002fe2000fffe0ff */
[----:B------:R-:W-:Y:S01]  /*6680*/  UMOV UR5, URZ ;  /* 0x000000ff00057c82 */ /* 0x000fe20008000000 */
[----:B--2---:R-:W-:-:S02]  /*6690*/  I2FP.F32.S32 R11, R8 ;  /* 0x00000008000b7245 */ /* 0x004fc40000201400 */
[----:B---3--:R-:W-:-:S04]  /*66a0*/  IADD3 R19, PT, PT, R5, R12, RZ ;  /* 0x0000000c05137210 */ /* 0x008fc80007ffe0ff */
[----:B0-----:R-:W-:Y:S05]  /*66b0*/  BRA.U !UP0, `(.L_x_74) ;  /* 0x0000002908187547 */ /* 0x001fea000b800000 */
[----:B------:R-:W-:-:S05]  /*66c0*/  UMOV UR5, URZ ;  /* 0x000000ff00057c82 */ /* 0x000fca0008000000 */
.L_x_91:
        /* <DEDUP_REMOVED lines=86> */
.L_x_76:
[----:B------:R-:W-:Y:S05]  /*6c30*/  BSYNC.RECONVERGENT B0 ;  /* 0x0000000000007941 */ /* 0x000fea0003800200 */
.L_x_75:
        /* <DEDUP_REMOVED lines=78> */
.L_x_78:
[----:B------:R-:W-:Y:S05]  /*7120*/  BSYNC.RECONVERGENT B0 ;  /* 0x0000000000007941 */ /* 0x000fea0003800200 */
.L_x_77:
        /* <DEDUP_REMOVED lines=78> */
.L_x_80:
[----:B------:R-:W-:Y:S05]  /*7610*/  BSYNC.RECONVERGENT B0 ;  /* 0x0000000000007941 */ /* 0x000fea0003800200 */
.L_x_79:
        /* <DEDUP_REMOVED lines=78> */
.L_x_82:
[----:B------:R-:W-:Y:S05]  /*7b00*/  BSYNC.RECONVERGENT B0 ;  /* 0x0000000000007941 */ /* 0x000fea0003800200 */
.L_x_81:
        /* <DEDUP_REMOVED lines=78> */
.L_x_84:
[----:B------:R-:W-:Y:S05]  /*7ff0*/  BSYNC.RECONVERGENT B0 ;  /* 0x0000000000007941 */ /* 0x000fea0003800200 */
.L_x_83:
        /* <DEDUP_REMOVED lines=78> */
.L_x_86:
[----:B------:R-:W-:Y:S05]  /*84e0*/  BSYNC.RECONVERGENT B0 ;  /* 0x0000000000007941 */ /* 0x000fea0003800200 */
.L_x_85:
        /* <DEDUP_REMOVED lines=94> */
.L_x_88:
[----:B------:R-:W-:Y:S05]  /*8ad0*/  BSYNC.RECONVERGENT B0 ;  /* 0x0000000000007941 */ /* 0x000fea0003800200 */
.L_x_87:
        /* <DEDUP_REMOVED lines=62> */
.L_x_90:
[----:B------:R-:W-:Y:S05]  /*8ec0*/  BSYNC.RECONVERGENT B0 ;  /* 0x0000000000007941 */ /* 0x000fea0003800200 */
.L_x_89:
[----:B------:R-:W-:Y:S02]  /*8ed0*/  ULOP3.LUT UR6, UR7, 0x8, URZ, 0xc0, !UPT ;  /* 0x0000000807067892 */ /* 0x000fe4000f8ec0ff */
[----:B------:R-:W-:-:S04]  /*8ee0*/  UIADD3 UR5, UPT, UPT, UR5, 0x8, URZ ;  /* 0x0000000805057890 */ /* 0x000fc8000fffe0ff */
[----:B------:R-:W-:-:S09]  /*8ef0*/  UISETP.NE.AND UP0, UPT, UR5, UR6, UPT ;  /* 0x000000060500728c */ /* 0x000fd2000bf05270 */
[----:B------:R-:W-:Y:S05]  /*8f00*/  BRA.U UP0, `(.L_x_91) ;  /* 0xffffffd500f07547 */ /* 0x000fea000b83ffff */
[----:B------:R-:W-:-:S05]  /*8f10*/  UMOV UR5, UR6 ;  /* 0x0000000600057c82 */ /* 0x000fca0008000000 */
.L_x_74:
[----:B------:R-:W-:-:S09]  /*8f20*/  ULOP3.LUT UP0, URZ, UR7, 0x7, URZ, 0xc0, !UPT ;  /* 0x0000000707ff7892 */ /* 0x000fd2000f80c0ff */
[----:B------:R-:W-:Y:S05]  /*8f30*/  BRA.U !UP0, `(.L_x_92) ;  /* 0x0000000508747547 */ /* 0x000fea000b800000 */
[----:B------:R-:W-:-:S05]  /*8f40*/  UMOV UR6, URZ ;  /* 0x000000ff00067c82 */ /* 0x000fca0008000000 */
.L_x_95:
        /* <DEDUP_REMOVED lines=87> */
.L_x_94:
[----:B------:R-:W-:Y:S05]  /*94c0*/  BSYNC.RECONVERGENT B0 ;  /* 0x0000000000007941 */ /* 0x000fea0003800200 */
.L_x_93:
[----:B------:R-:W-:Y:S02]  /*94d0*/  ULOP3.LUT UR9, UR7, 0x7, URZ, 0xc0, !UPT ;  /* 0x0000000707097892 */ /* 0x000fe4000f8ec0ff */
[----:B------:R-:W-:Y:S02]  /*94e0*/  UIADD3 UR5, UPT, UPT, UR5, 0x1, URZ ;  /* 0x0000000105057890 */ /* 0x000fe4000fffe0ff */
[----:B------:R-:W-:-:S09]  /*94f0*/  UISETP.NE.AND UP0, UPT, UR6, UR9, UPT ;  /* 0x000000090600728c */ /* 0x000fd2000bf05270 */
[----:B------:R-:W-:Y:S05]  /*9500*/  BRA.U UP0, `(.L_x_95) ;  /* 0xfffffff900907547 */ /* 0x000fea000b83ffff */
.L_x_92:
        /* <DEDUP_REMOVED lines=16> */
.L_x_113:
        /* <DEDUP_REMOVED lines=86> */
.L_x_98:
[----:B------:R-:W-:Y:S05]  /*9b70*/  BSYNC.RECONVERGENT B0 ;  /* 0x0000000000007941 */ /* 0x000fea0003800200 */
.L_x_97:
        /* <DEDUP_REMOVED lines=78> */
.L_x_100:
[----:B------:R-:W-:Y:S05]  /*a060*/  BSYNC.RECONVERGENT B0 ;  /* 0x0000000000007941 */ /* 0x000fea0003800200 */
.L_x_99:
        /* <DEDUP_REMOVED lines=78> */
.L_x_102:
[----:B------:R-:W-:Y:S05]  /*a550*/  BSYNC.RECONVERGENT B0 ;  /* 0x0000000000007941 */ /* 0x000fea0003800200 */
.L_x_101:
        /* <DEDUP_REMOVED lines=78> */
.L_x_104:
[----:B------:R-:W-:Y:S05]  /*aa40*/  BSYNC.RECONVERGENT B0 ;  /* 0x0000000000007941 */ /* 0x000fea0003800200 */
.L_x_103:
        /* <DEDUP_REMOVED lines=78> */
.L_x_106:
[----:B------:R-:W-:Y:S05]  /*af30*/  BSYNC.RECONVERGENT B0 ;  /* 0x0000000000007941 */ /* 0x000fea0003800200 */
.L_x_105:
        /* <DEDUP_REMOVED lines=78> */
.L_x_108:
[----:B------:R-:W-:Y:S05]  /*b420*/  BSYNC.RECONVERGENT B0 ;  /* 0x0000000000007941 */ /* 0x000fea0003800200 */
.L_x_107:
        /* <DEDUP_REMOVED lines=94> */
.L_x_110:
[----:B------:R-:W-:Y:S05]  /*ba10*/  BSYNC.RECONVERGENT B0 ;  /* 0x0000000000007941 */ /* 0x000fea0003800200 */
.L_x_109:
        /* <DEDUP_REMOVED lines=62> */
.L_x_112:
[----:B------:R-:W-:Y:S05]  /*be00*/  BSYNC.RECONVERGENT B0 ;  /* 0x0000000000007941 */ /* 0x000fea0003800200 */
.L_x_111:
[----:B------:R-:W-:Y:S02]  /*be10*/  ULOP3.LUT UR6, UR7, 0x8, URZ, 0xc0, !UPT ;  /* 0x0000000807067892 */ /* 0x000fe4000f8ec0ff */
[----:B------:R-:W-:-:S04]  /*be20*/  UIADD3 UR5, UPT, UPT, UR5, 0x8, URZ ;  /* 0x0000000805057890 */ /* 0x000fc8000fffe0ff */
[----:B------:R-:W-:-:S09]  /*be30*/  UISETP.NE.AND UP0, UPT, UR5, UR6, UPT ;  /* 0x000000060500728c */ /* 0x000fd2000bf05270 */
[----:B------:R-:W-:Y:S05]  /*be40*/  BRA.U UP0, `(.L_x_113) ;  /* 0xffffffd500f07547 */ /* 0x000fea000b83ffff */
[----:B------:R-:W-:-:S05]  /*be50*/  UMOV UR5, UR6 ;  /* 0x0000000600057c82 */ /* 0x000fca0008000000 */
.L_x_96:
[----:B------:R-:W-:-:S09]  /*be60*/  ULOP3.LUT UP0, URZ, UR7, 0x7, URZ, 0xc0, !UPT ;  /* 0x0000000707ff7892 */ /* 0x000fd2000f80c0ff */
[----:B------:R-:W-:Y:S05]  /*be70*/  BRA.U !UP0, `(.L_x_114) ;  /* 0x0000000508747547 */ /* 0x000fea000b800000 */
[----:B------:R-:W-:-:S05]  /*be80*/  UMOV UR6, URZ ;  /* 0x000000ff00067c82 */ /* 0x000fca0008000000 */
.L_x_117:
        /* <DEDUP_REMOVED lines=87> */
.L_x_116:
[----:B------:R-:W-:Y:S05]  /*c400*/  BSYNC.RECONVERGENT B0 ;  /* 0x0000000000007941 */ /* 0x000fea0003800200 */
.L_x_115:
[----:B------:R-:W-:Y:S02]  /*c410*/  ULOP3.LUT UR9, UR7, 0x7, URZ, 0xc0, !UPT ;  /* 0x0000000707097892 */ /* 0x000fe4000f8ec0ff */
[----:B------:R-:W-:Y:S02]  /*c420*/  UIADD3 UR5, UPT, UPT, UR5, 0x1, URZ ;  /* 0x0000000105057890 */ /* 0x000fe4000fffe0ff */
[----:B------:R-:W-:-:S09]  /*c430*/  UISETP.NE.AND UP0, UPT, UR6, UR9, UPT ;  /* 0x000000090600728c */ /* 0x000fd2000bf05270 */
[----:B------:R-:W-:Y:S05]  /*c440*/  BRA.U UP0, `(.L_x_117) ;  /* 0xfffffff900907547 */ /* 0x000fea000b83ffff */
.L_x_114:
[----:B------:R-:W-:-:S04]  /*c450*/  IADD3 R7, PT, PT, R7, 0x4, RZ ;  /* 0x0000000407077810 */ /* 0x000fc80007ffe0ff */
[----:B------:R-:W-:-:S13]  /*c460*/  ISETP.NE.AND P0, PT, R7, UR4, PT ;  /* 0x0000000407007c0c */ /* 0x000fda000bf05270 */
[----:B------:R-:W-:Y:S05]  /*c470*/  @P0 BRA `(.L_x_118) ;  /* 0xffffff4000fc0947 */ /* 0x000fea000383ffff */
.L_x_29:
[----:B------:R-:W0:Y:S02]  /*c480*/  LDCU UR5, c[0x0][0x3b8] ;  /* 0x00007700ff0577ac */ /* 0x000e240008000800 */
[----:B0-----:R-:W-:-:S04]  /*c490*/  UIADD3 UR5, UPT, UPT, UR5, -0x1, URZ ;  /* 0xffffffff05057890 */ /* 0x001fc8000fffe0ff */
[----:B------:R-:W-:-:S04]  /*c4a0*/  UISETP.LT.U32.AND UP0, UPT, UR5, 0x3, UPT ;  /* 0x000000030500788c */ /* 0x000fc8000bf01070 */
[----:B------:R-:W-:-:S04]  /*c4b0*/  USEL UR5, UR5, 0x3, UP0 ;  /* 0x0000000305057887 */ /* 0x000fc80008000000 */
[----:B------:R-:W-:-:S04]  /*c4c0*/  UIADD3 UR5, UPT, UPT, UR5, 0x1, URZ ;  /* 0x0000000105057890 */ /* 0x000fc8000fffe0ff */
[----:B------:R-:W-:-:S04]  /*c4d0*/  ULOP3.LUT UR11, UR5, 0x3, URZ, 0xc0, !UPT ;  /* 0x00000003050b7892 */ /* 0x000fc8000f8ec0ff */
[----:B------:R-:W-:-:S09]  /*c4e0*/  UISETP.NE.AND UP0, UPT, UR11, URZ, UPT ;  /* 0x000000ff0b00728c */ /* 0x000fd2000bf05270 */
[----:B------:R-:W-:Y:S05]  /*c4f0*/  BRA.U !UP0, `(.L_x_28) ;  /* 0x0000003108747547 */ /* 0x000fea000b800000 */
[----:B------:R-:W0:Y:S01]  /*c500*/  LDCU UR6, c[0x0][0x3b8] ;  /* 0x00007700ff0677ac */ /* 0x000e220008000800 */
[----:B------:R-:W1:Y:S01]  /*c510*/  LDCU UR5, c[0x0][0x3c0] ;  /* 0x00007800ff0577ac */ /* 0x000e620008000800 */
[----:B0-----:R-:W-:Y:S01]  /*c520*/  IMAD R4, R4, UR6, RZ ;  /* 0x0000000604047c24 */ /* 0x001fe2000f8e02ff */
[----:B-1----:R-:W-:-:S03]  /*c530*/  UIADD3 UR14, UPT, UPT, UR5, -0x1, URZ ;  /* 0xffffffff050e7890 */ /* 0x002fc6000fffe0ff */
[----:B------:R-:W-:-:S09]  /*c540*/  UMOV UR5, URZ ;  /* 0x000000ff00057c82 */ /* 0x000fd20008000000 */
.L_x_141:
[----:B------:R-:W-:Y:S01]  /*c550*/  UISETP.NE.AND UP0, UPT, UR4, URZ, UPT ;  /* 0x000000ff0400728c */ /* 0x000fe2000bf05270 */
[----:B------:R-:W-:Y:S01]  /*c560*/  HFMA2 R2, -RZ, RZ, 0, 0 ;  /* 0x00000000ff027431 */ /* 0x000fe200000001ff */
[----:B------:R-:W0:Y:S04]  /*c570*/  LDCU.64 UR6, c[0x0][0x388] ;  /* 0x00007100ff0677ac */ /* 0x000e280008000a00 */
[----:B------:R-:W-:-:S05]  /*c580*/  PLOP3.LUT P0, PT, PT, PT, UP0, 0x80, 0x8 ;  /* 0x000000000008781c */ /* 0x000fca0003f0f008 */
[----:B------:R-:W1:Y:S01]  /*c590*/  @UP0 LDCU.64 UR8, c[0x0][0x390] ;  /* 0x00007200ff0807ac */ /* 0x000e620008000a00 */
[----:B------:R-:W-:-:S04]  /*c5a0*/  @UP0 UIADD3 UR10, UPT, UPT, UR4, -0x1, URZ ;  /* 0xffffffff040a0890 */ /* 0x000fc8000fffe0ff */
[----:B-1----:R-:W-:Y:S02]  /*c5b0*/  @UP0 UIMAD.WIDE.U32 UR8, UR10, 0x8, UR8 ;  /* 0x000000080a0808a5 */ /* 0x002fe4000f8e0008 */
[----:B------:R-:W-:-:S04]  /*c5c0*/  USHF.L.U32 UR10, UR4, 0x1, URZ ;  /* 0x00000001040a7899 */ /* 0x000fc800080006ff */
[----:B0-----:R-:W-:Y:S01]  /*c5d0*/  UIMAD.WIDE.U32 UR6, UR10, 0x8, UR6 ;  /* 0x000000080a0678a5 */ /* 0x001fe2000f8e0006 */
[----:B------:R-:W-:Y:S02]  /*c5e0*/  MOV R12, UR8 ;  /* 0x00000008000c7c02 */ /* 0x000fe40008000f00 */
[----:B------:R-:W-:-:S03]  /*c5f0*/  MOV R13, UR9 ;  /* 0x00000009000d7c02 */ /* 0x000fc60008000f00 */
[----:B------:R-:W-:Y:S02]  /*c600*/  MOV R10, UR6 ;  /* 0x00000006000a7c02 */ /* 0x000fe40008000f00 */
[----:B------:R-:W-:Y:S01]  /*c610*/  MOV R11, UR7 ;  /* 0x00000007000b7c02 */ /* 0x000fe20008000f00 */
[----:B------:R-:W2:Y:S04]  /*c620*/  @P0 LDG.E R2, desc[UR12][R12.64] ;  /* 0x0000000c0c020981 */ /* 0x000ea8000c1e1900 */
[----:B-----5:R0:W5:Y:S04]  /*c630*/  LDG.E R7, desc[UR12][R10.64] ;  /* 0x0000000c0a077981 */ /* 0x020168000c1e1900 */
[----:B------:R0:W5:Y:S01]  /*c640*/  LDG.E R8, desc[UR12][R10.64+0x8] ;  /* 0x0000080c0a087981 */ /* 0x000162000c1e1900 */
[----:B------:R-:W-:-:S02]  /*c650*/  UISETP.GE.U32.AND UP1, UPT, UR14, 0x7, UPT ;  /* 0x000000070e00788c */ /* 0x000fc4000bf26070 */
[----:B------:R-:W-:Y:S01]  /*c660*/  UIADD3 UR5, UPT, UPT, UR5, 0x1, URZ ;  /* 0x0000000105057890 */ /* 0x000fe2000fffe0ff */
[----:B------:R-:W-:-:S03]  /*c670*/  UMOV UR6, URZ ;  /* 0x000000ff00067c82 */ /* 0x000fc60008000000 */
[----:B------:R-:W-:Y:S01]  /*c680*/  UISETP.NE.AND UP0, UPT, UR5, UR11, UPT ;  /* 0x0000000b0500728c */ /* 0x000fe2000bf05270 */
[----:B--2---:R-:W-:Y:S02]  /*c690*/  IADD3 R9, PT, PT, R5, R2, RZ ;  /* 0x0000000205097210 */ /* 0x004fe40007ffe0ff */
[----:B0-----:R-:W-:Y:S08]  /*c6a0*/  BRA.U !UP1, `(.L_x_119) ;  /* 0x0000002909647547 */ /* 0x001ff0000b800000 */
[----:B------:R-:W0:Y:S01]  /*c6b0*/  LDCU UR7, c[0x0][0x3c0] ;  /* 0x00007800ff0777ac */ /* 0x000e220008000800 */
[C---:B------:R-:W-:Y:S02]  /*c6c0*/  IADD3 R10, PT, PT, R4.reuse, UR4, RZ ;  /* 0x00000004040a7c10 */ /* 0x040fe4000fffe0ff */
[----:B------:R-:W-:Y:S01]  /*c6d0*/  LEA R11, R4, UR10, 0x1 ;  /* 0x0000000a040b7c11 */ /* 0x000fe2000f8e08ff */
[----:B------:R-:W-:-:S04]  /*c6e0*/  UISETP.LT.U32.AND UP1, UPT, UR14, 0x7, UPT ;  /* 0x000000070e00788c */ /* 0x000fc8000bf21070 */
[----:B------:R-:W-:-:S04]  /*c6f0*/  USEL UR6, UR14, 0x7, UP1 ;  /* 0x000000070e067887 */ /* 0x000fc80008800000 */
[----:B------:R-:W-:-:S04]  /*c700*/  UIADD3 UR6, UPT, UPT, UR6, 0x1, URZ ;  /* 0x0000000106067890 */ /* 0x000fc8000fffe0ff */
[----:B------:R-:W-:Y:S01]  /*c710*/  ULOP3.LUT UR6, UR6, 0x8, URZ, 0xc0, !UPT ;  /* 0x0000000806067892 */ /* 0x000fe2000f8ec0ff */
[----:B0-----:R-:W-:Y:S02]  /*c720*/  IMAD R10, R10, UR7, RZ ;  /* 0x000000070a0a7c24 */ /* 0x001fe4000f8e02ff */
[----:B------:R-:W-:Y:S01]  /*c730*/  IMAD R11, R11, UR7, RZ ;  /* 0x000000070b0b7c24 */ /* 0x000fe2000f8e02ff */
[----:B------:R-:W-:-:S12]  /*c740*/  UIADD3 UR6, UPT, UPT, -UR6, URZ, URZ ;  /* 0x000000ff06067290 */ /* 0x000fd8000fffe1ff */
.L_x_136:
[----:B------:R-:W0:Y:S02]  /*c750*/  LDC.64 R14, c[0x0][0x398] ;  /* 0x0000e600ff0e7b82 */ /* 0x000e240000000a00 */
[----:B0-----:R-:W-:-:S05]  /*c760*/  IMAD.WIDE R14, R11, 0x2, R14 ;  /* 0x000000020b0e7825 */ /* 0x001fca00078e020e */
[----:B------:R-:W2:Y:S04]  /*c770*/  LDG.E.U16 R12, desc[UR12][R14.64+0x2] ;  /* 0x0000020c0e0c7981 */ /* 0x000ea8000c1e1500 */
[----:B------:R-:W3:Y:S01]  /*c780*/  LDG.E.U16 R2, desc[UR12][R14.64] ;  /* 0x0000000c0e027981 */ /* 0x000ee2000c1e1500 */
[----:B------:R-:W-:Y:S01]  /*c790*/  HFMA2 R21, -RZ, RZ, 1.75, 0 ;  /* 0x3f000000ff157431 */ /* 0x000fe200000001ff */
[----:B-----5:R-:W-:Y:S01]  /*c7a0*/  I2FP.F32.S32 R17, R8 ;  /* 0x0000000800117245 */ /* 0x020fe20000201400 */
[----:B------:R-:W-:Y:S01]  /*c7b0*/  UIADD3 UR6, UPT, UPT, UR6, 0x8, URZ ;  /* 0x0000000806067890 */ /* 0x000fe2000fffe0ff */
[----:B------:R-:W-:Y:S01]  /*c7c0*/  I2FP.F32.S32 R16, R7 ;  /* 0x0000000700107245 */ /* 0x000fe20000201400 */
[----:B------:R-:W-:Y:S02]  /*c7d0*/  BSSY.RECONVERGENT B0, `(.L_x_120) ;  /* 0x000004d000007945 */ /* 0x000fe40003800200 */
[----:B------:R-:W-:Y:S01]  /*c7e0*/  UISETP.NE.AND UP1, UPT, UR6, URZ, UPT ;  /* 0x000000ff0600728c */ /* 0x000fe2000bf25270 */
[----:B--2---:R-:W-:-:S02]  /*c7f0*/  HADD2.F32 R12, -RZ, R12.H0_H0 ;  /* 0x2000000cff0c7230 */ /* 0x004fc40000004100 */
        /* <DEDUP_REMOVED lines=14> */
[----:B------:R-:W0:Y:S08]  /*c8e0*/  F2I.FLOOR.NTZ R2, R21 ;  /* 0x0000001500027305 */ /* 0x000e300000207100 */
[----:B------:R-:W1:Y:S01]  /*c8f0*/  F2I.FLOOR.NTZ R20, R24 ;  /* 0x0000001800147305 */ /* 0x000e620000207100 */
[C---:B0-----:R-:W-:Y:S02]  /*c900*/  IADD3 R18, PT, PT, R2.reuse, 0x1, RZ ;  /* 0x0000000102127810 */ /* 0x041fe40007ffe0ff */
[----:B-1----:R-:W-:-:S02]  /*c910*/  LOP3.LUT R16, R2, R20, RZ, 0xfc, !PT ;  /* 0x0000001402107212 */ /* 0x002fc400078efcff */
        /* <DEDUP_REMOVED lines=8> */
[----:B------:R-:W1:Y:S01]  /*c9a0*/  @P2 LDC.64 R16, c[0x0][0x380] ;  /* 0x0000e000ff102b82 */ /* 0x000e620000000a00 */
[----:B------:R-:W-:Y:S02]  /*c9b0*/  @!P3 IMAD R25, R8, R2, R9 ;  /* 0x000000020819b224 */ /* 0x000fe400078e0209 */
[----:B0-----:R-:W-:-:S05]  /*c9c0*/  @P2 IMAD R29, R26, R29, R3 ;  /* 0x0000001d1a1d2224 */ /* 0x001fca00078e0203 */
[----:B------:R-:W0:Y:S01]  /*c9d0*/  @!P3 LDC R26, c[0x0][0x3b4] ;  /* 0x0000ed00ff1abb82 */ /* 0x000e220000000800 */
[----:B------:R-:W-:Y:S01]  /*c9e0*/  @!P3 IADD3 R25, PT, PT, R19, R25, RZ ;  /* 0x000000191319b210 */ /* 0x000fe20007ffe0ff */
[----:B-1----:R-:W-:-:S04]  /*c9f0*/  @P2 IMAD.WIDE R28, R29, 0x2, R16 ;  /* 0x000000021d1c2825 */ /* 0x002fc800078e0210 */
[----:B------:R-:W-:Y:S01]  /*ca00*/  @!P1 IMAD R16, R8, R18, R9 ;  /* 0x0000001208109224 */ /* 0x000fe200078e0209 */
[----:B------:R-:W-:Y:S01]  /*ca10*/  ISETP.GE.AND P0, PT, R18, R7, PT ;  /* 0x000000071200720c */ /* 0x000fe20003f06270 */
[----:B------:R1:W2:Y:S03]  /*ca20*/  @P2 LDG.E.U16 R23, desc[UR12][R28.64] ;  /* 0x0000000c1c172981 */ /* 0x0002a6000c1e1500 */
[----:B------:R-:W-:Y:S02]  /*ca30*/  @!P1 IADD3 R19, PT, PT, R19, R16, RZ ;  /* 0x0000001013139210 */ /* 0x000fe40007ffe0ff */
[----:B------:R-:W3:Y:S01]  /*ca40*/  @!P3 LDC.64 R16, c[0x0][0x380] ;  /* 0x0000e000ff10bb82 */ /* 0x000ee20000000a00 */
[----:B------:R-:W-:Y:S01]  /*ca50*/  ISETP.LT.OR P0, PT, R20, RZ, P0 ;  /* 0x000000ff1400720c */ /* 0x000fe20000701670 */
[----:B0-----:R-:W-:-:S06]  /*ca60*/  @!P3 IMAD R27, R25, R26, R3 ;  /* 0x0000001a191bb224 */ /* 0x001fcc00078e0203 */
[----:B------:R-:W0:Y:S01]  /*ca70*/  @!P1 LDC R25, c[0x0][0x3b4] ;  /* 0x0000ed00ff199b82 */ /* 0x000e220000000800 */
[----:B---3--:R-:W-:-:S05]  /*ca80*/  @!P3 IMAD.WIDE R26, R27, 0x2, R16 ;  /* 0x000000021b1ab825 */ /* 0x008fca00078e0210 */
[----:B------:R-:W-:-:S05]  /*ca90*/  @!P0 IADD3 R17, PT, PT, R9, R20, RZ ;  /* 0x0000001409118210 */ /* 0x000fca0007ffe0ff */
[----:B------:R-:W-:Y:S01]  /*caa0*/  @!P0 IMAD R16, R8, R18, R17 ;  /* 0x0000001208108224 */ /* 0x000fe200078e0211 */
[----:B------:R3:W4:Y:S01]  /*cab0*/  @!P3 LDG.E.U16 R27, desc[UR12][R26.64] ;  /* 0x0000000c1a1bb981 */ /* 0x000722000c1e1500 */
[----:B------:R-:W5:Y:S01]  /*cac0*/  @!P0 LDC R17, c[0x0][0x3b4] ;  /* 0x0000ed00ff118b82 */ /* 0x000f620000000800 */
[----:B0-----:R-:W-:-:S07]  /*cad0*/  @!P1 IMAD R25, R19, R25, R3 ;  /* 0x0000001913199224 */ /* 0x001fce00078e0203 */
[----:B------:R-:W0:Y:S02]  /*cae0*/  @!P1 LDC.64 R18, c[0x0][0x380] ;  /* 0x0000e000ff129b82 */ /* 0x000e240000000a00 */
[----:B0-----:R-:W-:-:S04]  /*caf0*/  @!P1 IMAD.WIDE R18, R25, 0x2, R18 ;  /* 0x0000000219129825 */ /* 0x001fc800078e0212 */
[----:B-----5:R-:W-:Y:S02]  /*cb00*/  @!P0 IMAD R25, R16, R17, R3 ;  /* 0x0000001110198224 */ /* 0x020fe400078e0203 */
[----:B------:R-:W0:Y:S01]  /*cb10*/  @!P0 LDC.64 R16, c[0x0][0x380] ;  /* 0x0000e000ff108b82 */ /* 0x000e220000000a00 */
[----:B------:R5:W4:Y:S01]  /*cb20*/  @!P1 LDG.E.U16 R19, desc[UR12][R18.64] ;  /* 0x0000000c12139981 */ /* 0x000b22000c1e1500 */
[----:B0-----:R-:W-:-:S03]  /*cb30*/  @!P0 IMAD.WIDE R16, R25, 0x2, R16 ;  /* 0x0000000219108825 */ /* 0x001fc600078e0210 */
[----:B------:R-:W4:Y:S04]  /*cb40*/  LDG.E.U16 R25, desc[UR12][R12.64] ;  /* 0x0000000c0c197981 */ /* 0x000f28000c1e1500 */
[----:B------:R0:W4:Y:S01]  /*cb50*/  @!P0 LDG.E.U16 R17, desc[UR12][R16.64] ;  /* 0x0000000c10118981 */ /* 0x000122000c1e1500 */
[----:B------:R-:W-:Y:S02]  /*cb60*/  I2FP.F32.S32 R2, R2 ;  /* 0x0000000200027245 */ /* 0x000fe40000201400 */
[----:B-1----:R-:W-:-:S03]  /*cb70*/  I2FP.F32.S32 R29, R20 ;  /* 0x00000014001d7245 */ /* 0x002fc60000201400 */
[----:B------:R-:W-:Y:S02]  /*cb80*/  FADD R21, R21, -R2 ;  /* 0x8000000215157221 */ /* 0x000fe40000000000 */
[----:B------:R-:W-:Y:S02]  /*cb90*/  FADD R24, R24, -R29 ;  /* 0x8000001d18187221 */ /* 0x000fe40000000000 */
[----:B------:R-:W-:Y:S02]  /*cba0*/  FADD R29, -R21, 1 ;  /* 0x3f800000151d7421 */ /* 0x000fe40000000100 */
[----:B---3--:R-:W-:-:S04]  /*cbb0*/  FADD R26, -R24, 1 ;  /* 0x3f800000181a7421 */ /* 0x008fc80000000100 */
[-C--:B------:R-:W-:Y:S01]  /*cbc0*/  @P2 FMUL R2, R29, R26.reuse ;  /* 0x0000001a1d022220 */ /* 0x080fe20000400000 */
[----:B------:R-:W-:Y:S01]  /*cbd0*/  @!P3 FMUL R20, R24, R29 ;  /* 0x0000001d1814b220 */ /* 0x000fe20000400000 */
[----:B-----5:R-:W-:-:S03]  /*cbe0*/  @!P0 FMUL R18, R21, R26 ;  /* 0x0000001a15128220 */ /* 0x020fc60000400000 */
[----:B0-----:R-:W-:Y:S02]  /*cbf0*/  @P2 F2FP.F16.F32.PACK_AB R16, RZ, R2 ;  /* 0x00000002ff10223e */ /* 0x001fe400000000ff */
[----:B------:R-:W-:Y:S02]  /*cc00*/  PRMT R2, RZ, 0x7610, R2 ;  /* 0x00007610ff027816 */ /* 0x000fe40000000002 */
[----:B------:R-:W-:Y:S01]  /*cc10*/  @!P3 F2FP.F16.F32.PACK_AB R20, RZ, R20 ;  /* 0x00000014ff14b23e */ /* 0x000fe200000000ff */
[----:B------:R-:W-:Y:S01]  /*cc20*/  @!P1 FMUL R21, R21, R24 ;  /* 0x0000001815159220 */ /* 0x000fe20000400000 */
[----:B------:R-:W-:-:S04]  /*cc30*/  @!P0 F2FP.F16.F32.PACK_AB R18, RZ, R18 ;  /* 0x00000012ff12823e */ /* 0x000fc800000000ff */
[----:B------:R-:W-:Y:S01]  /*cc40*/  @!P1 F2FP.F16.F32.PACK_AB R21, RZ, R21 ;  /* 0x00000015ff15923e */ /* 0x000fe200000000ff */
[----:B--2---:R-:W-:-:S04]  /*cc50*/  @P2 HFMA2 R2, R23.H0_H0, R16.H0_H0, RZ.H0_H0 ;  /* 0x2000001017022231 */ /* 0x004fc800000408ff */
[----:B----4-:R-:W-:-:S04]  /*cc60*/  @!P3 HFMA2 R2, R27.H0_H0, R20.H0_H0, R2.H0_H0 ;  /* 0x200000141b02b231 */ /* 0x010fc80000040802 */
[----:B------:R-:W-:-:S04]  /*cc70*/  @!P0 HFMA2 R2, R17.H0_H0, R18.H0_H0, R2.H0_H0 ;  /* 0x2000001211028231 */ /* 0x000fc80000040802 */
[----:B------:R-:W-:-:S04]  /*cc80*/  @!P1 HFMA2 R2, R19.H0_H0, R21.H0_H0, R2.H0_H0 ;  /* 0x2000001513029231 */ /* 0x000fc80000040802 */
[----:B------:R-:W-:-:S07]  /*cc90*/  HFMA2 R22, R25.H0_H0, R2.H0_H0, R22.H0_H0 ;  /* 0x2000000219167231 */ /* 0x000fce0000040816 */
.L_x_121:
[----:B------:R-:W-:Y:S05]  /*cca0*/  BSYNC.RECONVERGENT B0 ;  /* 0x0000000000007941 */ /* 0x000fea0003800200 */
.L_x_120:
[----:B------:R-:W2:Y:S04]  /*ccb0*/  LDG.E.U16 R16, desc[UR12][R14.64+0x6] ;  /* 0x0000060c0e107981 */ /* 0x000ea8000c1e1500 */
[----:B------:R-:W3:Y:S01]  /*ccc0*/  LDG.E.U16 R2, desc[UR12][R14.64+0x4] ;  /* 0x0000040c0e027981 */ /* 0x000ee2000c1e1500 */
[----:B------:R-:W-:Y:S01]  /*ccd0*/  I2FP.F32.S32 R19, R8 ;  /* 0x0000000800137245 */ /* 0x000fe20000201400 */
[----:B------:R-:W-:Y:S01]  /*cce0*/  BSSY.RECONVERGENT B0, `(.L_x_122) ;  /* 0x000004c000007945 */ /* 0x000fe20003800200 */
[----:B------:R-:W-:Y:S02]  /*ccf0*/  I2FP.F32.S32 R17, R7 ;  /* 0x0000000700117245 */ /* 0x000fe40000201400 */
[----:B------:R-:W-:Y:S01]  /*cd00*/  MOV R21, 0x3f000000 ;  /* 0x3f00000000157802 */ /* 0x000fe20000000f00 */
[----:B--2---:R-:W-:-:S02]  /*cd10*/  HADD2.F32 R16, -RZ, R16.H0_H0 ;  /* 0x20000010ff107230 */ /* 0x004fc40000004100 */
        /* <DEDUP_REMOVED lines=72> */
.L_x_123:
[----:B------:R-:W-:Y:S05]  /*d1a0*/  BSYNC.RECONVERGENT B0 ;  /* 0x0000000000007941 */ /* 0x000fea0003800200 */
.L_x_122:
[----:B------:R-:W2:Y:S04]  /*d1b0*/  LDG.E.U16 R16, desc[UR12][R14.64+0xa] ;  /* 0x00000a0c0e107981 */ /* 0x000ea8000c1e1500 */
[----:B------:R-:W3:Y:S01]  /*d1c0*/  LDG.E.U16 R2, desc[UR12][R14.64+0x8] ;  /* 0x0000080c0e027981 */ /* 0x000ee2000c1e1500 */
[----:B------:R-:W-:Y:S01]  /*d1d0*/  HFMA2 R21, -RZ, RZ, 1.75, 0 ;  /* 0x3f000000ff157431 */ /* 0x000fe200000001ff */
[----:B------:R-:W-:Y:S01]  /*d1e0*/  I2FP.F32.S32 R19, R8 ;  /* 0x0000000800137245 */ /* 0x000fe20000201400 */
[----:B------:R-:W-:Y:S01]  /*d1f0*/  BSSY.RECONVERGENT B0, `(.L_x_124) ;  /* 0x000004b000007945 */ /* 0x000fe20003800200 */
[----:B------:R-:W-:Y:S01]  /*d200*/  I2FP.F32.S32 R17, R7 ;  /* 0x0000000700117245 */ /* 0x000fe20000201400 */
        /* <DEDUP_REMOVED lines=73> */
.L_x_125:
[----:B------:R-:W-:Y:S05]  /*d6a0*/  BSYNC.RECONVERGENT B0 ;  /* 0x0000000000007941 */ /* 0x000fea0003800200 */
.L_x_124:
        /* <DEDUP_REMOVED lines=79> */
.L_x_127:
[----:B------:R-:W-:Y:S05]  /*dba0*/  BSYNC.RECONVERGENT B0 ;  /* 0x0000000000007941 */ /* 0x000fea0003800200 */
.L_x_126:
        /* <DEDUP_REMOVED lines=79> */
.L_x_129:
[----:B------:R-:W-:Y:S05]  /*e0a0*/  BSYNC.RECONVERGENT B0 ;  /* 0x0000000000007941 */ /* 0x000fea0003800200 */
.L_x_128:
        /* <DEDUP_REMOVED lines=79> */
.L_x_131:
[----:B------:R-:W-:Y:S05]  /*e5a0*/  BSYNC.RECONVERGENT B0 ;  /* 0x0000000000007941 */ /* 0x000fea0003800200 */
.L_x_130:
[----:B------:R-:W2:Y:S04]  /*e5b0*/  LDG.E.U16 R20, desc[UR12][R14.64+0x1a] ;  /* 0x00001a0c0e147981 */ /* 0x000ea8000c1e1500 */
[----:B------:R-:W3:Y:S04]  /*e5c0*/  LDG.E.U16 R24, desc[UR12][R14.64+0x1e] ;  /* 0x00001e0c0e187981 */ /* 0x000ee8000c1e1500 */
[----:B------:R-:W4:Y:S04]  /*e5d0*/  LDG.E.U16 R18, desc[UR12][R14.64+0x18] ;  /* 0x0000180c0e127981 */ /* 0x000f28000c1e1500 */
[----:B------:R0:W5:Y:S01]  /*e5e0*/  LDG.E.U16 R23, desc[UR12][R14.64+0x1c] ;  /* 0x00001c0c0e177981 */ /* 0x000162000c1e1500 */
[----:B------:R-:W-:Y:S01]  /*e5f0*/  HFMA2 R21, -RZ, RZ, 1.75, 0 ;  /* 0x3f000000ff157431 */ /* 0x000fe200000001ff */
[----:B------:R-:W-:Y:S01]  /*e600*/  I2FP.F32.S32 R17, R8 ;  /* 0x0000000800117245 */ /* 0x000fe20000201400 */
[----:B------:R-:W-:Y:S01]  /*e610*/  BSSY.RECONVERGENT B0, `(.L_x_132) ;  /* 0x000005a000007945 */ /* 0x000fe20003800200 */
[----:B------:R-:W-:-:S02]  /*e620*/  I2FP.F32.S32 R16, R7 ;  /* 0x0000000700107245 */ /* 0x000fc40000201400 */
[----:B------:R-:W-:Y:S02]  /*e630*/  I2FP.F32.S32 R19, R7 ;  /* 0x0000000700137245 */ /* 0x000fe40000201400 */
[----:B------:R-:W-:Y:S01]  /*e640*/  MOV R2, 0x3f000000 ;  /* 0x3f00000000027802 */ /* 0x000fe20000000f00 */
[----:B--2---:R-:W-:Y:S02]  /*e650*/  HADD2.F32 R20, -RZ, R20.H0_H0 ;  /* 0x20000014ff147230 */ /* 0x004fe40000004100 */
[----:B---3--:R-:W-:-:S03]  /*e660*/  HADD2.F32 R25, -RZ, R24.H0_H0 ;  /* 0x20000018ff197230 */ /* 0x008fc60000004100 */
[----:B------:R-:W-:Y:S01]  /*e670*/  FADD R20, R20, 1 ;  /* 0x3f80000014147421 */ /* 0x000fe20000000000 */
[----:B----4-:R-:W-:Y:S02]  /*e680*/  HADD2.F32 R18, -RZ, R18.H0_H0 ;  /* 0x20000012ff127230 */ /* 0x010fe40000004100 */
[----:B0-----:R-:W-:Y:S01]  /*e690*/  FADD R14, R25, 1 ;  /* 0x3f800000190e7421 */ /* 0x001fe20000000000 */
[----:B------:R-:W-:Y:S01]  /*e6a0*/  FMUL R20, R17, R20 ;  /* 0x0000001411147220 */ /* 0x000fe20000400000 */
[----:B-----5:R-:W-:Y:S01]  /*e6b0*/  HADD2.F32 R24, -RZ, R23.H0_H0 ;  /* 0x20000017ff187230 */ /* 0x020fe20000004100 */
[----:B------:R-:W-:Y:S01]  /*e6c0*/  I2FP.F32.S32 R23, R8 ;  /* 0x0000000800177245 */ /* 0x000fe20000201400 */
[----:B------:R-:W-:-:S03]  /*e6d0*/  FADD R15, R18, 1 ;  /* 0x3f800000120f7421 */ /* 0x000fc60000000000 */
[----:B------:R-:W-:Y:S01]  /*e6e0*/  FADD R24, R24, 1 ;  /* 0x3f80000018187421 */ /* 0x000fe20000000000 */
[----:B------:R-:W-:Y:S01]  /*e6f0*/  FMUL R25, R23, R14 ;  /* 0x0000000e17197220 */ /* 0x000fe20000400000 */
[----:B------:R-:W-:Y:S02]  /*e700*/  FMUL R14, R16, R15 ;  /* 0x0000000f100e7220 */ /* 0x000fe40000400000 */
[----:B------:R-:W-:Y:S01]  /*e710*/  FMUL R15, R19, R24 ;  /* 0x00000018130f7220 */ /* 0x000fe20000400000 */
[-C--:B------:R-:W-:Y:S01]  /*e720*/  FFMA R24, R20, R21.reuse, -0.5 ;  /* 0xbf00000014187423 */ /* 0x080fe20000000015 */
[-C--:B------:R-:W-:Y:S01]  /*e730*/  FFMA R18, R25, R2.reuse, -0.5 ;  /* 0xbf00000019127423 */ /* 0x080fe20000000002 */
[----:B------:R-:W-:Y:S01]  /*e740*/  FFMA R21, R14, R21, -0.5 ;  /* 0xbf0000000e157423 */ /* 0x000fe20000000015 */
[----:B------:R-:W-:Y:S02]  /*e750*/  FFMA R2, R15, R2, -0.5 ;  /* 0xbf0000000f027423 */ /* 0x000fe40000000002 */
[----:B------:R-:W-:-:S02]  /*e760*/  FSETP.GT.AND P0, PT, R24, -1, PT ;  /* 0xbf8000001800780b */ /* 0x000fc40003f04000 */
[----:B------:R-:W-:Y:S02]  /*e770*/  FSETP.GT.AND P1, PT, R18, -1, PT ;  /* 0xbf8000001200780b */ /* 0x000fe40003f24000 */
[C---:B------:R-:W-:Y:S02]  /*e780*/  FSETP.LEU.OR P0, PT, R21.reuse, -1, !P0 ;  /* 0xbf8000001500780b */ /* 0x040fe4000470b400 */
[C---:B------:R-:W-:Y:S02]  /*e790*/  FSETP.LEU.OR P1, PT, R2.reuse, -1, !P1 ;  /* 0xbf8000000200780b */ /* 0x040fe40004f2b400 */
[----:B------:R-:W-:Y:S02]  /*e7a0*/  FSETP.GEU.OR P0, PT, R21, R16, P0 ;  /* 0x000000101500720b */ /* 0x000fe4000070e400 */
[----:B------:R-:W-:Y:S02]  /*e7b0*/  FSETP.GEU.OR P2, PT, R2, R19, P1 ;  /* 0x000000130200720b */ /* 0x000fe40000f4e400 */
[----:B------:R-:W-:-:S02]  /*e7c0*/  FSETP.GEU.OR P1, PT, R24, R17, P0 ;  /* 0x000000111800720b */ /* 0x000fc4000072e400 */
[----:B------:R-:W-:-:S11]  /*e7d0*/  FSETP.GEU.OR P0, PT, R18, R23, P2 ;  /* 0x000000171200720b */ /* 0x000fd6000170e400 */
        /* <DEDUP_REMOVED lines=21> */
[----:B------:R-:W2:Y:S03]  /*e930*/  @P4 LDG.E.U16 R23, desc[UR12][R28.64] ;  /* 0x0000000c1c174981 */ /* 0x000ea6000c1e1500 */
[----:B------:R-:W-:Y:S02]  /*e940*/  @!P1 IADD3 R17, PT, PT, R17, R14, RZ ;  /* 0x0000000e11119210 */ /* 0x000fe40007ffe0ff */
[----:B------:R-:W1:Y:S01]  /*e950*/  @!P3 LDC.64 R14, c[0x0][0x380] ;  /* 0x0000e000ff0ebb82 */ /* 0x000e620000000a00 */
[----:B------:R-:W-:Y:S01]  /*e960*/  ISETP.LT.OR P2, PT, R20, RZ, P2 ;  /* 0x000000ff1400720c */ /* 0x000fe20001741670 */
[----:B0-----:R-:W-:-:S06]  /*e970*/  @!P3 IMAD R27, R25, R26, R3 ;  /* 0x0000001a191bb224 */ /* 0x001fcc00078e0203 */
[----:B------:R-:W0:Y:S01]  /*e980*/  @!P1 LDC R25, c[0x0][0x3b4] ;  /* 0x0000ed00ff199b82 */ /* 0x000e220000000800 */
[----:B-1----:R-:W-:-:S05]  /*e990*/  @!P3 IMAD.WIDE R26, R27, 0x2, R14 ;  /* 0x000000021b1ab825 */ /* 0x002fca00078e020e */
[----:B------:R-:W-:-:S05]  /*e9a0*/  @!P2 IADD3 R15, PT, PT, R9, R20, RZ ;  /* 0x00000014090fa210 */ /* 0x000fca0007ffe0ff */
[----:B------:R-:W-:Y:S01]  /*e9b0*/  @!P2 IMAD R16, R8, R16, R15 ;  /* 0x000000100810a224 */ /* 0x000fe200078e020f */
[----:B------:R1:W3:Y:S01]  /*e9c0*/  @!P3 LDG.E.U16 R27, desc[UR12][R26.64] ;  /* 0x0000000c1a1bb981 */ /* 0x0002e2000c1e1500 */
[----:B------:R-:W4:Y:S01]  /*e9d0*/  @!P1 LDC.64 R14, c[0x0][0x380] ;  /* 0x0000e000ff0e9b82 */ /* 0x000f220000000a00 */
[----:B0-----:R-:W-:-:S07]  /*e9e0*/  @!P1 IMAD R17, R17, R25, R3 ;  /* 0x0000001911119224 */ /* 0x001fce00078e0203 */
[----:B------:R-:W0:Y:S01]  /*e9f0*/  @!P2 LDC R25, c[0x0][0x3b4] ;  /* 0x0000ed00ff19ab82 */ /* 0x000e220000000800 */
[----:B----4-:R-:W-:-:S06]  /*ea00*/  @!P1 IMAD.WIDE R14, R17, 0x2, R14 ;  /* 0x00000002110e9825 */ /* 0x010fcc00078e020e */
[----:B------:R-:W4:Y:S01]  /*ea10*/  @!P1 LDG.E.U16 R15, desc[UR12][R14.64] ;  /* 0x0000000c0e0f9981 */ /* 0x000f22000c1e1500 */
[----:B0-----:R-:W-:Y:S02]  /*ea20*/  @!P2 IMAD R25, R16, R25, R3 ;  /* 0x000000191019a224 */ /* 0x001fe400078e0203 */
[----:B------:R-:W0:Y:S02]  /*ea30*/  @!P2 LDC.64 R16, c[0x0][0x380] ;  /* 0x0000e000ff10ab82 */ /* 0x000e240000000a00 */
[----:B0-----:R-:W-:Y:S02]  /*ea40*/  @!P2 IMAD.WIDE R16, R25, 0x2, R16 ;  /* 0x000000021910a825 */ /* 0x001fe400078e0210 */
[----:B------:R-:W5:Y:S04]  /*ea50*/  LDG.E.U16 R25, desc[UR12][R12.64+0xc] ;  /* 0x00000c0c0c197981 */ /* 0x000f68000c1e1500 */
[----:B------:R0:W4:Y:S01]  /*ea60*/  @!P2 LDG.E.U16 R17, desc[UR12][R16.64] ;  /* 0x0000000c1011a981 */ /* 0x000122000c1e1500 */
[----:B-1----:R-:W-:-:S02]  /*ea70*/  I2FP.F32.S32 R26, R19 ;  /* 0x00000013001a7245 */ /* 0x002fc40000201400 */
        /* <DEDUP_REMOVED lines=19> */
.L_x_133:
[----:B------:R-:W-:Y:S05]  /*ebb0*/  BSYNC.RECONVERGENT B0 ;  /* 0x0000000000007941 */ /* 0x000fea0003800200 */
.L_x_132:
[----:B------:R-:W-:Y:S04]  /*ebc0*/  BSSY.RECONVERGENT B0, `(.L_x_134) ;  /* 0x000003e000007945 */ /* 0x000fe80003800200 */
[----:B------:R-:W-:Y:S05]  /*ebd0*/  @P0 BRA `(.L_x_135) ;  /* 0x0000000000f00947 */ /* 0x000fea0003800000 */
[----:B------:R-:W0:Y:S01]  /*ebe0*/  F2I.FLOOR.NTZ R24, R18 ;  /* 0x0000001200187305 */ /* 0x000e220000207100 */
[----:B------:R-:W2:Y:S07]  /*ebf0*/  LDG.E.U16 R13, desc[UR12][R12.64+0xe] ;  /* 0x00000e0c0c0d7981 */ /* 0x000eae000c1e1500 */
[----:B------:R-:W1:Y:S01]  /*ec00*/  F2I.FLOOR.NTZ R19, R2 ;  /* 0x0000000200137305 */ /* 0x000e620000207100 */
[----:B0-----:R-:W-:-:S04]  /*ec10*/  IADD3 R17, PT, PT, R24, 0x1, RZ ;  /* 0x0000000118117810 */ /* 0x001fc80007ffe0ff */
[----:B------:R-:W-:Y:S02]  /*ec20*/  ISETP.GE.AND P1, PT, R17, R8, PT ;  /* 0x000000081100720c */ /* 0x000fe40003f26270 */
[C---:B-1----:R-:W-:Y:S02]  /*ec30*/  LOP3.LUT R14, R19.reuse, R24, RZ, 0xfc, !PT ;  /* 0x00000018130e7212 */ /* 0x042fe400078efcff */
[C---:B------:R-:W-:Y:S02]  /*ec40*/  ISETP.LT.OR P3, PT, R19.reuse, RZ, P1 ;  /* 0x000000ff1300720c */ /* 0x040fe40000f61670 */
[----:B------:R-:W-:Y:S02]  /*ec50*/  ISETP.GE.AND P2, PT, R14, RZ, PT ;  /* 0x000000ff0e00720c */ /* 0x000fe40003f46270 */
[----:B------:R-:W-:-:S04]  /*ec60*/  IADD3 R16, PT, PT, R19, 0x1, RZ ;  /* 0x0000000113107810 */ /* 0x000fc80007ffe0ff */
[CC--:B------:R-:W-:Y:S02]  /*ec70*/  ISETP.GE.OR P1, PT, R16.reuse, R7.reuse, P1 ;  /* 0x000000071000720c */ /* 0x0c0fe40000f26670 */
[----:B------:R-:W-:-:S03]  /*ec80*/  ISETP.GE.AND P0, PT, R16, R7, PT ;  /* 0x000000071000720c */ /* 0x000fc60003f06270 */
[----:B------:R-:W0:Y:S01]  /*ec90*/  @!P3 LDC R27, c[0x0][0x3b4] ;  /* 0x0000ed00ff1bbb82 */ /* 0x000e220000000800 */
[----:B------:R-:W-:Y:S01]  /*eca0*/  ISETP.LT.OR P0, PT, R24, RZ, P0 ;  /* 0x000000ff1800720c */ /* 0x000fe20000701670 */
[CCC-:B------:R-:W-:Y:S02]  /*ecb0*/  @P2 IMAD R21, R8.reuse, R19.reuse, R9.reuse ;  /* 0x0000001308152224 */ /* 0x1c0fe400078e0209 */
[----:B------:R-:W-:-:S03]  /*ecc0*/  @!P3 IMAD R29, R8, R19, R9 ;  /* 0x00000013081db224 */ /* 0x000fc600078e0209 */
[----:B------:R-:W-:Y:S01]  /*ecd0*/  @P2 IADD3 R20, PT, PT, R24, R21, RZ ;  /* 0x0000001518142210 */ /* 0x000fe20007ffe0ff */
[----:B------:R-:W1:Y:S08]  /*ece0*/  @P2 LDC R23, c[0x0][0x3b4] ;  /* 0x0000ed00ff172b82 */ /* 0x000e700000000800 */
[----:B------:R-:W3:Y:S01]  /*ecf0*/  @P2 LDC.64 R14, c[0x0][0x380] ;  /* 0x0000e000ff0e2b82 */ /* 0x000ee20000000a00 */
[----:B------:R-:W-:Y:S01]  /*ed00*/  @!P3 IADD3 R29, PT, PT, R17, R29, RZ ;  /* 0x0000001d111db210 */ /* 0x000fe20007ffe0ff */
[----:B------:R-:W-:-:S04]  /*ed10*/  @!P1 IMAD R26, R8, R16, R9 ;  /* 0x00000010081a9224 */ /* 0x000fc800078e0209 */
[--C-:B0-----:R-:W-:Y:S01]  /*ed20*/  @!P3 IMAD R29, R29, R27, R3.reuse ;  /* 0x0000001b1d1db224 */ /* 0x101fe200078e0203 */
[----:B------:R-:W-:Y:S01]  /*ed30*/  @!P0 IADD3 R27, PT, PT, R9, R24, RZ ;  /* 0x00000018091b8210 */ /* 0x000fe20007ffe0ff */
[----:B------:R-:W0:Y:S01]  /*ed40*/  @!P1 LDC R28, c[0x0][0x3b4] ;  /* 0x0000ed00ff1c9b82 */ /* 0x000e220000000800 */
[----:B------:R-:W-:Y:S01]  /*ed50*/  @!P1 IADD3 R25, PT, PT, R17, R26, RZ ;  /* 0x0000001a11199210 */ /* 0x000fe20007ffe0ff */
[----:B-1----:R-:W-:-:S06]  /*ed60*/  @P2 IMAD R21, R20, R23, R3 ;  /* 0x0000001714152224 */ /* 0x002fcc00078e0203 */
[----:B------:R-:W1:Y:S01]  /*ed70*/  @!P0 LDC R26, c[0x0][0x3b4] ;  /* 0x0000ed00ff1a8b82 */ /* 0x000e620000000800 */
[----:B------:R-:W-:Y:S02]  /*ed80*/  @!P0 IMAD R27, R8, R16, R27 ;  /* 0x00000010081b8224 */ /* 0x000fe400078e021b */
[----:B---3--:R-:W-:-:S05]  /*ed90*/  @P2 IMAD.WIDE R14, R21, 0x2, R14 ;  /* 0x00000002150e2825 */ /* 0x008fca00078e020e */
[----:B------:R-:W3:Y:S01]  /*eda0*/  @!P3 LDC.64 R20, c[0x0][0x380] ;  /* 0x0000e000ff14bb82 */ /* 0x000ee20000000a00 */
[----:B------:R4:W5:Y:S07]  /*edb0*/  @P2 LDG.E.U16 R23, desc[UR12][R14.64] ;  /* 0x0000000c0e172981 */ /* 0x00096e000c1e1500 */
[----:B------:R-:W3:Y:S01]  /*edc0*/  @!P0 LDC.64 R16, c[0x0][0x380] ;  /* 0x0000e000ff108b82 */ /* 0x000ee20000000a00 */
[----:B0-----:R-:W-:-:S07]  /*edd0*/  @!P1 IMAD R25, R25, R28, R3 ;  /* 0x0000001c19199224 */ /* 0x001fce00078e0203 */
[----:B----4-:R-:W0:Y:S01]  /*ede0*/  @!P1 LDC.64 R14, c[0x0][0x380] ;  /* 0x0000e000ff0e9b82 */ /* 0x010e220000000a00 */
[----:B-1----:R-:W-:Y:S02]  /*edf0*/  @!P0 IMAD R27, R27, R26, R3 ;  /* 0x0000001a1b1b8224 */ /* 0x002fe400078e0203 */
[----:B---3--:R-:W-:-:S06]  /*ee00*/  @!P3 IMAD.WIDE R20, R29, 0x2, R20 ;  /* 0x000000021d14b825 */ /* 0x008fcc00078e0214 */
[----:B------:R-:W3:Y:S01]  /*ee10*/  @!P3 LDG.E.U16 R21, desc[UR12][R20.64] ;  /* 0x0000000c1415b981 */ /* 0x000ee2000c1e1500 */
[----:B------:R-:W-:-:S06]  /*ee20*/  @!P0 IMAD.WIDE R16, R27, 0x2, R16 ;  /* 0x000000021b108825 */ /* 0x000fcc00078e0210 */
        /* <DEDUP_REMOVED lines=19> */
[----:B---3--:R-:W-:-:S04]  /*ef60*/  @!P3 HFMA2 R2, R21.H0_H0, R16.H0_H0, R2.H0_H0 ;  /* 0x200000101502b231 */ /* 0x008fc80000040802 */
[----:B----4-:R-:W-:-:S04]  /*ef70*/  @!P0 HFMA2 R2, R17.H0_H0, R12.H0_H0, R2.H0_H0 ;  /* 0x2000000c11028231 */ /* 0x010fc80000040802 */
[----:B--2---:R-:W-:-:S04]  /*ef80*/  @!P1 HFMA2 R2, R15.H0_H0, R14.H0_H0, R2.H0_H0 ;  /* 0x2000000e0f029231 */ /* 0x004fc80000040802 */
[----:B------:R-:W-:-:S07]  /*ef90*/  HFMA2 R22, R13.H0_H0, R2.H0_H0, R22.H0_H0 ;  /* 0x200000020d167231 */ /* 0x000fce0000040816 */
.L_x_135:
[----:B------:R-:W-:Y:S05]  /*efa0*/  BSYNC.RECONVERGENT B0 ;  /* 0x0000000000007941 */ /* 0x000fea0003800200 */
.L_x_134:
[----:B------:R-:W-:Y:S02]  /*efb0*/  IADD3 R10, PT, PT, R10, 0x8, RZ ;  /* 0x000000080a0a7810 */ /* 0x000fe40007ffe0ff */
[----:B------:R-:W-:Y:S01]  /*efc0*/  IADD3 R11, PT, PT, R11, 0x10, RZ ;  /* 0x000000100b0b7810 */ /* 0x000fe20007ffe0ff */
[----:B------:R-:W-:Y:S06]  /*efd0*/  BRA.U UP1, `(.L_x_136) ;  /* 0xffffffd501dc7547 */ /* 0x000fec000b83ffff */
[----:B------:R-:W0:Y:S02]  /*efe0*/  LDCU UR6, c[0x0][0x3c0] ;  /* 0x00007800ff0677ac */ /* 0x000e240008000800 */
[----:B0-----:R-:W-:-:S04]  /*eff0*/  UIADD3 UR6, UPT, UPT, UR6, -0x1, URZ ;  /* 0xffffffff06067890 */ /* 0x001fc8000fffe0ff */
[----:B------:R-:W-:-:S04]  /*f000*/  UISETP.LT.U32.AND UP1, UPT, UR6, 0x7, UPT ;  /* 0x000000070600788c */ /* 0x000fc8000bf21070 */
[----:B------:R-:W-:-:S04]  /*f010*/  USEL UR6, UR6, 0x7, UP1 ;  /* 0x0000000706067887 */ /* 0x000fc80008800000 */
[----:B------:R-:W-:-:S04]  /*f020*/  UIADD3 UR6, UPT, UPT, UR6, 0x1, URZ ;  /* 0x0000000106067890 */ /* 0x000fc8000fffe0ff */
[----:B------:R-:W-:-:S12]  /*f030*/  ULOP3.LUT UR6, UR6, 0x8, URZ, 0xc0, !UPT ;  /* 0x0000000806067892 */ /* 0x000fd8000f8ec0ff */
.L_x_119:
        /* <DEDUP_REMOVED lines=8> */
[----:B------:R-:W0:Y:S01]  /*f0c0*/  LDC.64 R10, c[0x0][0x398] ;  /* 0x0000e600ff0a7b82 */ /* 0x000e220000000a00 */
[----:B------:R-:W1:Y:S01]  /*f0d0*/  LDCU UR10, c[0x0][0x3c0] ;  /* 0x00007800ff0a77ac */ /* 0x000e620008000800 */
[----:B------:R-:W-:-:S05]  /*f0e0*/  UMOV UR7, URZ ;  /* 0x000000ff00077c82 */ /* 0x000fca0008000000 */
.L_x_140:
[----:B-1----:R-:W-:Y:S01]  /*f0f0*/  UIMAD UR9, UR4, UR10, UR6 ;  /* 0x0000000a040972a4 */ /* 0x002fe2000f8e0206 */
[----:B------:R-:W-:-:S05]  /*f100*/  SHF.L.U32 R13, R6, 0x1, RZ ;  /* 0x00000001060d7819 */ /* 0x000fca00000006ff */
[----:B------:R-:W-:-:S04]  /*f110*/  MOV R2, UR9 ;  /* 0x0000000900027c02 */ /* 0x000fc80008000f00 */
[----:B------:R-:W-:-:S05]  /*f120*/  LEA R13, R2, R13, 0x1 ;  /* 0x0000000d020d7211 */ /* 0x000fca00078e08ff */
[----:B0-----:R-:W-:-:S05]  /*f130*/  IMAD.WIDE R12, R13, 0x2, R10 ;  /* 0x000000020d0c7825 */ /* 0x001fca00078e020a */
[----:B------:R-:W2:Y:S04]  /*f140*/  LDG.E.U16 R14, desc[UR12][R12.64+0x2] ;  /* 0x0000020c0c0e7981 */ /* 0x000ea8000c1e1500 */
[----:B------:R0:W3:Y:S01]  /*f150*/  LDG.E.U16 R2, desc[UR12][R12.64] ;  /* 0x0000000c0c027981 */ /* 0x0000e2000c1e1500 */
[----:B------:R-:W-:Y:S01]  /*f160*/  HFMA2 R24, -RZ, RZ, 1.75, 0 ;  /* 0x3f000000ff187431 */ /* 0x000fe200000001ff */
[----:B-----5:R-:W-:Y:S01]  /*f170*/  I2FP.F32.S32 R16, R8 ;  /* 0x0000000800107245 */ /* 0x020fe20000201400 */
[----:B------:R-:W-:Y:S01]  /*f180*/  UIADD3 UR7, UPT, UPT, UR7, 0x1, URZ ;  /* 0x0000000107077890 */ /* 0x000fe2000fffe0ff */
[----:B------:R-:W-:Y:S01]  /*f190*/  I2FP.F32.S32 R17, R7 ;  /* 0x0000000700117245 */ /* 0x000fe20000201400 */
[----:B------:R-:W-:Y:S01]  /*f1a0*/  UIADD3 UR6, UPT, UPT, UR6, 0x1, URZ ;  /* 0x0000000106067890 */ /* 0x000fe2000fffe0ff */
[----:B------:R-:W-:Y:S01]  /*f1b0*/  BSSY.RECONVERGENT B0, `(.L_x_138) ;  /* 0x000004e000007945 */ /* 0x000fe20003800200 */
[----:B------:R-:W-:Y:S01]  /*f1c0*/  UISETP.NE.AND UP1, UPT, UR7, UR8, UPT ;  /* 0x000000080700728c */ /* 0x000fe2000bf25270 */
[----:B0-----:R-:W-:Y:S01]  /*f1d0*/  IADD3 R13, PT, PT, R6, UR9, RZ ;  /* 0x00000009060d7c10 */ /* 0x001fe2000fffe0ff */
[----:B--2---:R-:W-:-:S02]  /*f1e0*/  HADD2.F32 R14, -RZ, R14.H0_H0 ;  /* 0x2000000eff0e7230 */ /* 0x004fc40000004100 */
[----:B---3--:R-:W-:-:S03]  /*f1f0*/  HADD2.F32 R2, -RZ, R2.H0_H0 ;  /* 0x20000002ff027230 */ /* 0x008fc60000004100 */
[----:B------:R-:W-:Y:S02]  /*f200*/  FADD R14, R14, 1 ;  /* 0x3f8000000e0e7421 */ /* 0x000fe40000000000 */
[----:B------:R-:W-:Y:S02]  /*f210*/  FADD R2, R2, 1 ;  /* 0x3f80000002027421 */ /* 0x000fe40000000000 */
[----:B------:R-:W-:Y:S02]  /*f220*/  FMUL R23, R16, R14 ;  /* 0x0000000e10177220 */ /* 0x000fe40000400000 */
[----:B------:R-:W0:Y:S01]  /*f230*/  LDC.64 R14, c[0x0][0x3a0] ;  /* 0x0000e800ff0e7b82 */ /* 0x000e220000000a00 */
[----:B------:R-:W-:Y:S01]  /*f240*/  FMUL R2, R17, R2 ;  /* 0x0000000211027220 */ /* 0x000fe20000400000 */
[----:B------:R-:W-:-:S03]  /*f250*/  FFMA R23, R23, R24, -0.5 ;  /* 0xbf00000017177423 */ /* 0x000fc60000000018 */
[----:B------:R-:W-:Y:S02]  /*f260*/  FFMA R24, R2, R24, -0.5 ;  /* 0xbf00000002187423 */ /* 0x000fe40000000018 */
[----:B------:R-:W-:-:S04]  /*f270*/  FSETP.GT.AND P0, PT, R23, -1, PT ;  /* 0xbf8000001700780b */ /* 0x000fc80003f04000 */
[----:B------:R-:W-:-:S04]  /*f280*/  FSETP.LEU.OR P0, PT, R24, -1, !P0 ;  /* 0xbf8000001800780b */ /* 0x000fc8000470b400 */
[----:B------:R-:W-:-:S04]  /*f290*/  FSETP.GEU.OR P0, PT, R24, R17, P0 ;  /* 0x000000111800720b */ /* 0x000fc8000070e400 */
[----:B------:R-:W-:Y:S01]  /*f2a0*/  FSETP.GEU.OR P0, PT, R23, R16, P0 ;  /* 0x000000101700720b */ /* 0x000fe2000070e400 */
[----:B0-----:R-:W-:-:S12]  /*f2b0*/  IMAD.WIDE R14, R13, 0x2, R14 ;  /* 0x000000020d0e7825 */ /* 0x001fd800078e020e */
[----:B------:R-:W-:Y:S05]  /*f2c0*/  @P0 BRA `(.L_x_139) ;  /* 0x0000000000f00947 */ /* 0x000fea0003800000 */
[----:B------:R-:W0:Y:S01]  /*f2d0*/  F2I.FLOOR.NTZ R20, R23 ;  /* 0x0000001700147305 */ /* 0x000e220000207100 */
[----:B------:R-:W2:Y:S07]  /*f2e0*/  LDG.E.U16 R15, desc[UR12][R14.64] ;  /* 0x0000000c0e0f7981 */ /* 0x000eae000c1e1500 */
        /* <DEDUP_REMOVED lines=49> */
[----:B------:R-:W-:Y:S01]  /*f600*/  @!P3 F2FP.F16.F32.PACK_AB R18, RZ, R18 ;  /* 0x00000012ff12b23e */ /* 0x000fe200000000ff */
[----:B------:R-:W-:Y:S01]  /*f610*/  @!P1 FMUL R14, R25, R20 ;  /* 0x00000014190e9220 */ /* 0x000fe20000400000 */
[----:B------:R-:W-:-:S04]  /*f620*/  @!P0 F2FP.F16.F32.PACK_AB R12, RZ, R12 ;  /* 0x0000000cff0c823e */ /* 0x000fc800000000ff */
[----:B------:R-:W-:Y:S01]  /*f630*/  @!P1 F2FP.F16.F32.PACK_AB R14, RZ, R14 ;  /* 0x0000000eff0e923e */ /* 0x000fe200000000ff */
[----:B-----5:R-:W-:-:S04]  /*f640*/  @P2 HFMA2 R2, R21.H0_H0, R16.H0_H0, RZ.H0_H0 ;  /* 0x2000001015022231 */ /* 0x020fc800000408ff */
[----:B---3--:R-:W-:-:S04]  /*f650*/  @!P3 HFMA2 R2, R17.H0_H0, R18.H0_H0, R2.H0_H0 ;  /* 0x200000121102b231 */ /* 0x008fc80000040802 */
[----:B----4-:R-:W-:-:S04]  /*f660*/  @!P0 HFMA2 R2, R19.H0_H0, R12.H0_H0, R2.H0_H0 ;  /* 0x2000000c13028231 */ /* 0x010fc80000040802 */
[----:B--2---:R-:W-:-:S04]  /*f670*/  @!P1 HFMA2 R2, R13.H0_H0, R14.H0_H0, R2.H0_H0 ;  /* 0x2000000e0d029231 */ /* 0x004fc80000040802 */
[----:B------:R-:W-:-:S07]  /*f680*/  HFMA2 R22, R15.H0_H0, R2.H0_H0, R22.H0_H0 ;  /* 0x200000020f167231 */ /* 0x000fce0000040816 */
.L_x_139:
[----:B------:R-:W-:Y:S05]  /*f690*/  BSYNC.RECONVERGENT B0 ;  /* 0x0000000000007941 */ /* 0x000fea0003800200 */
.L_x_138:
[----:B------:R-:W-:Y:S05]  /*f6a0*/  BRA.U UP1, `(.L_x_140) ;  /* 0xfffffff901907547 */ /* 0x000fea000b83ffff */
.L_x_137:
[----:B------:R-:W-:Y:S01]  /*f6b0*/  UIADD3 UR4, UPT, UPT, UR4, 0x1, URZ ;  /* 0x0000000104047890 */ /* 0x000fe2000fffe0ff */
[----:B------:R-:W-:Y:S11]  /*f6c0*/  BRA.U UP0, `(.L_x_141) ;  /* 0xffffffcd00a07547 */ /* 0x000ff6000b83ffff */
.L_x_28:
[----:B------:R-:W0:Y:S02]  /*f6d0*/  LDC.64 R2, c[0x0][0x3c8] ;  /* 0x0000f200ff027b82 */ /* 0x000e240000000a00 */
[----:B0-----:R-:W-:-:S05]  /*f6e0*/  IMAD.WIDE R2, R0, 0x2, R2 ;  /* 0x0000000200027825 */ /* 0x001fca00078e0202 */
[----:B------:R-:W-:Y:S01]  /*f6f0*/  STG.E.U16 desc[UR12][R2.64], R22 ;  /* 0x0000001602007986 */ /* 0x000fe2000c10150c */
[----:B------:R-:W-:Y:S05]  /*f700*/  EXIT ;  /* 0x000000000000794d */ /* 0x000fea0003800000 */
.L_x_142:
        /* <DEDUP_REMOVED lines=15> */
.L_x_164:


//--------------------- .text._Z23deform_attn_shared_metaI6__halfEvPKT_PKlS5_S3_S3_iiiiiiiPS1_ --------------------------
	.section	.text._Z23deform_attn_shared_metaI6__halfEvPKT_PKlS5_S3_S3_iiiiiiiPS1_,"ax",@progbits
	.align	128
        .global         _Z23deform_attn_shared_metaI6__halfEvPKT_PKlS5_S3_S3_iiiiiiiPS1_
        .type           _Z23deform_attn_shared_metaI6__halfEvPKT_PKlS5_S3_S3_iiiiiiiPS1_,@function
        .size           _Z23deform_attn_shared_metaI6__halfEvPKT_PKlS5_S3_S3_iiiiiiiPS1_,(.L_x_165 - _Z23deform_attn_shared_metaI6__halfEvPKT_PKlS5_S3_S3_iiiiiiiPS1_)
        .other          _Z23deform_attn_shared_metaI6__halfEvPKT_PKlS5_S3_S3_iiiiiiiPS1_,@"STO_CUDA_ENTRY STV_DEFAULT"
_Z23deform_attn_shared_metaI6__halfEvPKT_PKlS5_S3_S3_iiiiiiiPS1_:
.text._Z23deform_attn_shared_metaI6__halfEvPKT_PKlS5_S3_S3_iiiiiiiPS1_:
[----:B------:R-:W-:Y:S01]  /*0000*/  LDC R1, c[0x0][0x37c] ;  /* 0x0000df00ff017b82 */ /* 0x000fe20000000800 */
[----:B------:R-:W0:Y:S01]  /*0010*/  S2R R15, SR_TID.X ;  /* 0x00000000000f7919 */ /* 0x000e220000002100 */
[----:B------:R-:W1:Y:S06]  /*0020*/  LDCU UR8, c[0x0][0x3b8] ;  /* 0x00007700ff0877ac */ /* 0x000e6c0008000800 */
[----:B------:R-:W2:Y:S01]  /*0030*/  LDC.64 R6, c[0x0][0x3b0] ;  /* 0x0000ec00ff067b82 */ /* 0x000ea20000000a00 */
[----:B------:R-:W3:Y:S01]  /*0040*/  LDCU.64 UR6, c[0x0][0x358] ;  /* 0x00006b00ff0677ac */ /* 0x000ee20008000a00 */
[----:B------:R-:W2:Y:S06]  /*0050*/  LDCU UR5, c[0x0][0x3a8] ;  /* 0x00007500ff0577ac */ /* 0x000eac0008000800 */
[----:B------:R-:W4:Y:S01]  /*0060*/  LDC R8, c[0x0][0x360] ;  /* 0x0000d800ff087b82 */ /* 0x000f220000000800 */
[----:B------:R-:W5:Y:S01]  /*0070*/  LDCU UR9, c[0x0][0x3bc] ;  /* 0x00007780ff0977ac */ /* 0x000f620008000800 */
[----:B-1----:R-:W-:Y:S01]  /*0080*/  UIADD3 UR4, UPT, UPT, UR8, -0x1, URZ ;  /* 0xffffffff08047890 */ /* 0x002fe2000fffe0ff */
[----:B0-----:R-:W-:-:S05]  /*0090*/  ISETP.GT.U32.AND P0, PT, R15, 0x7, PT ;  /* 0x000000070f00780c */ /* 0x001fca0003f04070 */
[----:B------:R-:W-:-:S08]  /*00a0*/  ISETP.GE.AND P1, PT, R15, UR4, PT ;  /* 0x000000040f007c0c */ /* 0x000fd0000bf26270 */
[----:B------:R-:W0:Y:S08]  /*00b0*/  @!P0 LDC.64 R2, c[0x0][0x388] ;  /* 0x0000e200ff028b82 */ /* 0x000e300000000a00 */
[----:B------:R-:W1:Y:S01]  /*00c0*/  @!P1 LDC.64 R4, c[0x0][0x390] ;  /* 0x0000e400ff049b82 */ /* 0x000e620000000a00 */
[----:B0-----:R-:W-:-:S06]  /*00d0*/  @!P0 IMAD.WIDE.U32 R2, R15, 0x8, R2 ;  /* 0x000000080f028825 */ /* 0x001fcc00078e0002 */
[----:B---3--:R-:W3:Y:S01]  /*00e0*/  @!P0 LDG.E.64 R2, desc[UR6][R2.64] ;  /* 0x0000000602028981 */ /* 0x008ee2000c1e1b00 */
[----:B-1----:R-:W-:-:S06]  /*00f0*/  @!P1 IMAD.WIDE.U32 R4, R15, 0x8, R4 ;  /* 0x000000080f049825 */ /* 0x002fcc00078e0004 */
[----:B------:R-:W3:Y:S01]  /*0100*/  @!P1 LDG.E.64 R4, desc[UR6][R4.64] ;  /* 0x0000000604049981 */ /* 0x000ee2000c1e1b00 */
[----:B------:R-:W4:Y:S01]  /*0110*/  S2UR UR4, SR_CTAID.X ;  /* 0x00000000000479c3 */ /* 0x000f220000002500 */
[----:B------:R-:W0:Y:S01]  /*0120*/  @!P0 S2R R13, SR_CgaCtaId ;  /* 0x00000000000d8919 */ /* 0x000e220000008800 */
[----:B------:R-:W1:Y:S01]  /*0130*/  @!P1 S2R R12, SR_CgaCtaId ;  /* 0x00000000000c9919 */ /* 0x000e620000008800 */
[----:B--2---:R-:W-:Y:S01]  /*0140*/  IMAD R0, R6, UR5, RZ ;  /* 0x0000000506007c24 */ /* 0x004fe2000f8e02ff */
[----:B------:R-:W-:-:S03]  /*0150*/  @!P1 MOV R9, 0x400 ;  /* 0x0000040000099802 */ /* 0x000fc60000000f00 */
[----:B------:R-:W-:Y:S01]  /*0160*/  IMAD R10, R0, R7, RZ ;  /* 0x00000007000a7224 */ /* 0x000fe200078e02ff */
[----:B------:R-:W-:-:S03]  /*0170*/  @!P1 IADD3 R9, PT, PT, R9, 0x40, RZ ;  /* 0x0000004009099810 */ /* 0x000fc60007ffe0ff */
[----:B-----5:R-:W-:Y:S02]  /*0180*/  IMAD R11, R10, UR9, RZ ;  /* 0x000000090a0b7c24 */ /* 0x020fe4000f8e02ff */
[----:B----4-:R-:W-:Y:S01]  /*0190*/  IMAD R0, R8, UR4, R15 ;  /* 0x0000000408007c24 */ /* 0x010fe2000f8e020f */
[----:B------:R-:W-:-:S04]  /*01a0*/  @!P0 MOV R8, 0x400 ;  /* 0x0000040000088802 */ /* 0x000fc80000000f00 */
[----:B------:R-:W-:Y:S02]  /*01b0*/  ISETP.GE.AND P2, PT, R0, R11, PT ;  /* 0x0000000b0000720c */ /* 0x000fe40003f46270 */
[----:B0-----:R-:W-:Y:S02]  /*01c0*/  @!P0 LEA R8, R13, R8, 0x18 ;  /* 0x000000080d088211 */ /* 0x001fe400078ec0ff */
[----:B-1----:R-:W-:Y:S02]  /*01d0*/  @!P1 LEA R10, R12, R9, 0x18 ;  /* 0x000000090c0a9211 */ /* 0x002fe400078ec0ff */
[----:B------:R-:W-:-:S03]  /*01e0*/  @!P0 LEA R9, R15, R8, 0x3 ;  /* 0x000000080f098211 */ /* 0x000fc600078e18ff */
[----:B------:R-:W-:Y:S02]  /*01f0*/  @!P1 IMAD R11, R15, 0x8, R10 ;  /* 0x000000080f0b9824 */ /* 0x000fe400078e020a */
[----:B---3--:R0:W-:Y:S04]  /*0200*/  @!P0 STS.64 [R9], R2 ;  /* 0x0000000209008388 */ /* 0x0081e80000000a00 */
[----:B------:R0:W-:Y:S01]  /*0210*/  @!P1 STS.64 [R11], R4 ;  /* 0x000000040b009388 */ /* 0x0001e20000000a00 */
[----:B------:R-:W-:Y:S06]  /*0220*/  BAR.SYNC.DEFER_BLOCKING 0x0 ;  /* 0x0000000000007b1d */ /* 0x000fec0000010000 */
[----:B------:R-:W-:Y:S05]  /*0230*/  @P2 EXIT ;  /* 0x000000000000294d */ /* 0x000fea0003800000 */
[----:B0-----:R-:W-:Y:S01]  /*0240*/  IMAD R3, R6, R7, RZ ;  /* 0x0000000706037224 */ /* 0x001fe200078e02ff */
[----:B------:R-:W-:Y:S01]  /*0250*/  IABS R10, R0 ;  /* 0x00000000000a7213 */ /* 0x000fe20000000000 */
[----:B------:R-:W-:Y:S01]  /*0260*/  UISETP.GE.AND UP0, UPT, UR8, 0x1, UPT ;  /* 0x000000010800788c */ /* 0x000fe2000bf06270 */
[----:B------:R-:W-:Y:S01]  /*0270*/  PRMT R22, RZ, 0x7610, R22 ;  /* 0x00007610ff167816 */ /* 0x000fe20000000016 */
[----:B------:R-:W-:Y:S01]  /*0280*/  IMAD R9, R3, UR9, RZ ;  /* 0x0000000903097c24 */ /* 0x000fe2000f8e02ff */
[----:B------:R-:W-:-:S04]  /*0290*/  IABS R14, R3 ;  /* 0x00000003000e7213 */ /* 0x000fc80000000000 */
[-C--:B------:R-:W-:Y:S02]  /*02a0*/  IABS R11, R9.reuse ;  /* 0x00000009000b7213 */ /* 0x080fe40000000000 */
[----:B------:R-:W-:Y:S02]  /*02b0*/  IABS R12, R9 ;  /* 0x00000009000c7213 */ /* 0x000fe40000000000 */
[----:B------:R-:W0:Y:S08]  /*02c0*/  I2F.RP R2, R11 ;  /* 0x0000000b00027306 */ /* 0x000e300000209400 */
[----:B0-----:R-:W0:Y:S02]  /*02d0*/  MUFU.RCP R2, R2 ;  /* 0x0000000200027308 */ /* 0x001e240000001000 */
        /* <DEDUP_REMOVED lines=13> */
[----:B------:R-:W1:Y:S01]  /*03b0*/  I2F.RP R13, R5 ;  /* 0x00000005000d7306 */ /* 0x000e620000209400 */
[----:B------:R-:W-:-:S07]  /*03c0*/  ISETP.GT.U32.AND P1, PT, R11, R8, PT ;  /* 0x000000080b00720c */ /* 0x000fce0003f24070 */
[----:B0-----:R-:W0:Y:S06]  /*03d0*/  MUFU.RCP R12, R12 ;  /* 0x0000000c000c7308 */ /* 0x001e2c0000001000 */
[-C--:B------:R-:W-:Y:S01]  /*03e0*/  @!P1 IADD3 R8, PT, PT, R8, -R11.reuse, RZ ;  /* 0x8000000b08089210 */ /* 0x080fe20007ffe0ff */
[----:B------:R-:W-:Y:S01]  /*03f0*/  @!P1 VIADD R2, R2, 0x1 ;  /* 0x0000000102029836 */ /* 0x000fe20000000000 */
[----:B-1----:R-:W1:Y:S01]  /*0400*/  MUFU.RCP R13, R13 ;  /* 0x0000000d000d7308 */ /* 0x002e620000001000 */
[----:B------:R-:W-:Y:S02]  /*0410*/  ISETP.NE.AND P1, PT, R9, RZ, PT ;  /* 0x000000ff0900720c */ /* 0x000fe40003f25270 */
[----:B------:R-:W-:-:S02]  /*0420*/  ISETP.GE.U32.AND P0, PT, R8, R11, PT ;  /* 0x0000000b0800720c */ /* 0x000fc40003f06070 */
[----:B------:R-:W-:-:S04]  /*0430*/  LOP3.LUT R8, R0, R9, RZ, 0x3c, !PT ;  /* 0x0000000900087212 */ /* 0x000fc800078e3cff */
[----:B------:R-:W-:Y:S02]  /*0440*/  ISETP.GE.AND P2, PT, R8, RZ, PT ;  /* 0x000000ff0800720c */ /* 0x000fe40003f46270 */
[----:B0-----:R-:W-:-:S04]  /*0450*/  IADD3 R10, PT, PT, R12, 0xffffffe, RZ ;  /* 0x0ffffffe0c0a7810 */ /* 0x001fc80007ffe0ff */
[----:B------:R0:W2:Y:S01]  /*0460*/  F2I.FTZ.U32.TRUNC.NTZ R11, R10 ;  /* 0x0000000a000b7305 */ /* 0x0000a2000021f000 */
[----:B------:R-:W-:Y:S02]  /*0470*/  @P0 IADD3 R2, PT, PT, R2, 0x1, RZ ;  /* 0x0000000102020810 */ /* 0x000fe40007ffe0ff */
[----:B-1----:R-:W-:-:S04]  /*0480*/  IADD3 R12, PT, PT, R13, 0xffffffe, RZ ;  /* 0x0ffffffe0d0c7810 */ /* 0x002fc80007ffe0ff */
[----:B------:R-:W-:Y:S01]  /*0490*/  @!P2 IMAD.MOV R2, RZ, RZ, -R2 ;  /* 0x000000ffff02a224 */ /* 0x000fe200078e0a02 */
[----:B------:R-:W1:Y:S01]  /*04a0*/  F2I.FTZ.U32.TRUNC.NTZ R13, R12 ;  /* 0x0000000c000d7305 */ /* 0x000e62000021f000 */
[----:B------:R-:W-:Y:S01]  /*04b0*/  @!P1 LOP3.LUT R2, RZ, R9, RZ, 0x33, !PT ;  /* 0x00000009ff029212 */ /* 0x000fe200078e33ff */
[----:B0-----:R-:W-:-:S03]  /*04c0*/  HFMA2 R10, -RZ, RZ, 0, 0 ;  /* 0x00000000ff0a7431 */ /* 0x001fc600000001ff */
[----:B------:R-:W-:Y:S02]  /*04d0*/  IADD3 R8, PT, PT, -R2, RZ, RZ ;  /* 0x000000ff02087210 */ /* 0x000fe40007ffe1ff */
[----:B--2---:R-:W-:-:S03]  /*04e0*/  IADD3 R15, PT, PT, RZ, -R11, RZ ;  /* 0x8000000bff0f7210 */ /* 0x004fc60007ffe0ff */
[----:B------:R-:W-:Y:S02]  /*04f0*/  IMAD R8, R9, R8, R0 ;  /* 0x0000000809087224 */ /* 0x000fe400078e0200 */
[----:B------:R-:W-:Y:S02]  /*0500*/  IMAD R9, R15, R4, RZ ;  /* 0x000000040f097224 */ /* 0x000fe400078e02ff */
[----:B-1----:R-:W-:Y:S01]  /*0510*/  IMAD.MOV R12, RZ, RZ, -R13 ;  /* 0x000000ffff0c7224 */ /* 0x002fe200078e0a0d */
[----:B------:R-:W-:Y:S01]  /*0520*/  IABS R15, R8 ;  /* 0x00000008000f7213 */ /* 0x000fe20000000000 */
[----:B------:R-:W-:Y:S01]  /*0530*/  IMAD.HI.U32 R10, R11, R9, R10 ;  /* 0x000000090b0a7227 */ /* 0x000fe200078e000a */
[----:B------:R-:W-:-:S03]  /*0540*/  IADD3 R9, PT, PT, RZ, -R14, RZ ;  /* 0x8000000eff097210 */ /* 0x000fc60007ffe0ff */
[----:B------:R-:W-:Y:S02]  /*0550*/  IMAD R11, R12, R5, RZ ;  /* 0x000000050c0b7224 */ /* 0x000fe400078e02ff */
[----:B------:R-:W-:Y:S02]  /*0560*/  IMAD.MOV.U32 R12, RZ, RZ, RZ ;  /* 0x000000ffff0c7224 */ /* 0x000fe400078e00ff */
[----:B------:R-:W-:-:S04]  /*0570*/  IMAD.HI.U32 R10, R10, R15, RZ ;  /* 0x0000000f0a0a7227 */ /* 0x000fc800078e00ff */
[----:B------:R-:W-:-:S04]  /*0580*/  IMAD.HI.U32 R12, R13, R11, R12 ;  /* 0x0000000b0d0c7227 */ /* 0x000fc800078e000c */
[----:B------:R-:W-:Y:S02]  /*0590*/  IMAD R9, R10, R9, R15 ;  /* 0x000000090a097224 */ /* 0x000fe400078e020f */
[----:B------:R-:W-:-:S03]  /*05a0*/  IMAD.HI.U32 R11, R12, R15, RZ ;  /* 0x0000000f0c0b7227 */ /* 0x000fc600078e00ff */
[----:B------:R-:W-:Y:S02]  /*05b0*/  ISETP.GT.U32.AND P2, PT, R4, R9, PT ;  /* 0x000000090400720c */ /* 0x000fe40003f44070 */
[----:B------:R-:W-:-:S05]  /*05c0*/  IADD3 R14, PT, PT, -R11, RZ, RZ ;  /* 0x000000ff0b0e7210 */ /* 0x000fca0007ffe1ff */
[----:B------:R-:W-:-:S05]  /*05d0*/  IMAD R14, R5, R14, R15 ;  /* 0x0000000e050e7224 */ /* 0x000fca00078e020f */
[----:B------:R-:W-:Y:S01]  /*05e0*/  ISETP.GT.U32.AND P3, PT, R5, R14, PT ;  /* 0x0000000e0500720c */ /* 0x000fe20003f64070 */
[----:B------:R-:W-:Y:S01]  /*05f0*/  @!P2 VIADD R10, R10, 0x1 ;  /* 0x000000010a0aa836 */ /* 0x000fe20000000000 */
[-C--:B------:R-:W-:Y:S02]  /*0600*/  @!P2 IADD3 R9, PT, PT, R9, -R4.reuse, RZ ;  /* 0x800000040909a210 */ /* 0x080fe40007ffe0ff */
[----:B------:R-:W-:Y:S02]  /*0610*/  ISETP.NE.AND P2, PT, R3, RZ, PT ;  /* 0x000000ff0300720c */ /* 0x000fe40003f45270 */
[----:B------:R-:W-:Y:S02]  /*0620*/  ISETP.GE.U32.AND P0, PT, R9, R4, PT ;  /* 0x000000040900720c */ /* 0x000fe40003f06070 */
[----:B------:R-:W-:-:S04]  /*0630*/  LOP3.LUT R4, R8, R3, RZ, 0x3c, !PT ;  /* 0x0000000308047212 */ /* 0x000fc800078e3cff */
[----:B------:R-:W-:Y:S02]  /*0640*/  ISETP.GE.AND P1, PT, R4, RZ, PT ;  /* 0x000000ff0400720c */ /* 0x000fe40003f26270 */
[----:B------:R-:W-:-:S05]  /*0650*/  @!P3 IADD3 R14, PT, PT, R14, -R5, RZ ;  /* 0x800000050e0eb210 */ /* 0x000fca0007ffe0ff */
[----:B------:R-:W-:Y:S02]  /*0660*/  @P0 IADD3 R10, PT, PT, R10, 0x1, RZ ;  /* 0x000000010a0a0810 */ /* 0x000fe40007ffe0ff */
[----:B------:R-:W-:-:S04]  /*0670*/  ISETP.GT.U32.AND P0, PT, R5, R14, PT ;  /* 0x0000000e0500720c */ /* 0x000fc80003f04070 */
[----:B------:R-:W-:Y:S01]  /*0680*/  @!P1 IMAD.MOV R10, RZ, RZ, -R10 ;  /* 0x000000ffff0a9224 */ /* 0x000fe200078e0a0a */
[----:B------:R-:W-:Y:S02]  /*0690*/  ISETP.GE.AND P1, PT, R8, RZ, PT ;  /* 0x000000ff0800720c */ /* 0x000fe40003f26270 */
[----:B------:R-:W-:-:S04]  /*06a0*/  @!P2 LOP3.LUT R10, RZ, R3, RZ, 0x33, !PT ;  /* 0x00000003ff0aa212 */ /* 0x000fc800078e33ff */
[----:B------:R-:W-:Y:S02]  /*06b0*/  IADD3 R4, PT, PT, -R10, RZ, RZ ;  /* 0x000000ff0a047210 */ /* 0x000fe40007ffe1ff */
[----:B------:R-:W-:-:S03]  /*06c0*/  @!P0 IADD3 R14, PT, PT, R14, -R5, RZ ;  /* 0x800000050e0e8210 */ /* 0x000fc60007ffe0ff */
[----:B------:R-:W-:Y:S02]  /*06d0*/  IMAD R16, R3, R4, R8 ;  /* 0x0000000403107224 */ /* 0x000fe400078e0208 */
[----:B------:R-:W-:Y:S01]  /*06e0*/  @!P1 IMAD.MOV R14, RZ, RZ, -R14 ;  /* 0x000000ffff0e9224 */ /* 0x000fe200078e0a0e */
[----:B------:R-:W-:Y:S06]  /*06f0*/  BRA.U !UP0, `(.L_x_143) ;  /* 0x0000000d08987547 */ /* 0x000fec000b800000 */
        /* <DEDUP_REMOVED lines=17> */
[----:B------:R-:W-:Y:S01]  /*0810*/  UIADD3.X UR5, UPT, UPT, URZ, UR5, URZ, UP0, !UPT ;  /* 0x00000005ff057290 */ /* 0x000fe200087fe4ff */
[----:B------:R-:W-:-:S05]  /*0820*/  MOV R14, UR4 ;  /* 0x00000004000e7c02 */ /* 0x000fca0008000f00 */
[----:B------:R-:W-:-:S06]  /*0830*/  MOV R15, UR5 ;  /* 0x00000005000f7c02 */ /* 0x000fcc0008000f00 */
[----:B------:R-:W-:Y:S01]  /*0840*/  @!P2 IADD3 R8, PT, PT, R8, -R5, RZ ;  /* 0x800000050808a210 */ /* 0x000fe20007ffe0ff */
[----:B------:R-:W-:-:S03]  /*0850*/  @!P2 VIADD R12, R12, 0x1 ;  /* 0x000000010c0ca836 */ /* 0x000fc60000000000 */
[----:B------:R-:W-:Y:S01]  /*0860*/  ISETP.GE.U32.AND P1, PT, R8, R5, PT ;  /* 0x000000050800720c */ /* 0x000fe20003f26070 */
[----:B------:R-:W-:-:S12]  /*0870*/  IMAD.MOV.U32 R5, RZ, RZ, RZ ;  /* 0x000000ffff057224 */ /* 0x000fd800078e00ff */
[----:B------:R-:W-:-:S04]  /*0880*/  @P1 IADD3 R12, PT, PT, R12, 0x1, RZ ;  /* 0x000000010c0c1810 */ /* 0x000fc80007ffe0ff */
[----:B------:R-:W-:-:S04]  /*0890*/  @!P3 IADD3 R12, PT, PT, -R12, RZ, RZ ;  /* 0x000000ff0c0cb210 */ /* 0x000fc80007ffe1ff */
[----:B------:R-:W-:-:S05]  /*08a0*/  SEL R3, R3, R12, !P0 ;  /* 0x0000000c03037207 */ /* 0x000fca0004000000 */
[----:B------:R-:W-:-:S04]  /*08b0*/  IMAD R6, R10, R6, R3 ;  /* 0x000000060a067224 */ /* 0x000fc800078e0203 */
[----:B------:R-:W-:-:S07]  /*08c0*/  IMAD R6, R6, UR8, RZ ;  /* 0x0000000806067c24 */ /* 0x000fce000f8e02ff */
.L_x_150:
[----:B------:R-:W0:Y:S01]  /*08d0*/  LDCU UR4, c[0x0][0x3c0] ;  /* 0x00007800ff0477ac */ /* 0x000e220008000800 */
[----:B------:R-:W-:Y:S01]  /*08e0*/  IMAD.IADD R11, R6, 0x1, R5 ;  /* 0x00000001060b7824 */ /* 0x000fe200078e0205 */
[----:B------:R-:W1:Y:S01]  /*08f0*/  S2R R18, SR_CgaCtaId ;  /* 0x0000000000127919 */ /* 0x000e620000008800 */
[----:B------:R-:W-:Y:S02]  /*0900*/  MOV R17, 0x400 ;  /* 0x0000040000117802 */ /* 0x000fe40000000f00 */
[----:B------:R-:W-:Y:S01]  /*0910*/  ISETP.NE.AND P0, PT, R5, RZ, PT ;  /* 0x000000ff0500720c */ /* 0x000fe20003f05270 */
[----:B------:R-:W-:Y:S01]  /*0920*/  IMAD.MOV.U32 R25, RZ, RZ, 0x3f000000 ;  /* 0x3f000000ff197424 */ /* 0x000fe200078e00ff */
[----:B------:R-:W-:Y:S01]  /*0930*/  SHF.L.U32 R3, R11, 0x1, RZ ;  /* 0x000000010b037819 */ /* 0x000fe200000006ff */
[----:B------:R-:W2:Y:S04]  /*0940*/  LDCU UR5, c[0x0][0x3ac] ;  /* 0x00007580ff0577ac */ /* 0x000ea80008000800 */
[----:B0-----:R-:W-:-:S04]  /*0950*/  IMAD R3, R3, UR4, RZ ;  /* 0x0000000403037c24 */ /* 0x001fc8000f8e02ff */
[----:B------:R-:W-:-:S05]  /*0960*/  IMAD.WIDE R12, R3, 0x2, R14 ;  /* 0x00000002030c7825 */ /* 0x000fca00078e020e */
[----:B------:R-:W3:Y:S04]  /*0970*/  LDG.E.U16 R16, desc[UR6][R12.64] ;  /* 0x000000060c107981 */ /* 0x000ee8000c1e1500 */
[----:B------:R0:W4:Y:S01]  /*0980*/  LDG.E.U16 R9, desc[UR6][R12.64+-0x2] ;  /* 0xfffffe060c097981 */ /* 0x000122000c1e1500 */
[----:B------:R-:W-:Y:S01]  /*0990*/  BSSY.RECONVERGENT B0, `(.L_x_144) ;  /* 0x000005b000007945 */ /* 0x000fe20003800200 */
[----:B------:R-:W-:Y:S01]  /*09a0*/  IMAD R11, R11, UR4, RZ ;  /* 0x000000040b0b7c24 */ /* 0x000fe2000f8e02ff */
[----:B-1----:R-:W-:Y:S01]  /*09b0*/  LEA R10, R18, R17, 0x18 ;  /* 0x00000011120a7211 */ /* 0x002fe200078ec0ff */
[----:B------:R-:W-:-:S03]  /*09c0*/  @P0 VIADD R17, R17, 0x40 ;  /* 0x0000004011110836 */ /* 0x000fc60000000000 */
[C---:B------:R-:W-:Y:S02]  /*09d0*/  LEA R10, R5.reuse, R10, 0x4 ;  /* 0x0000000a050a7211 */ /* 0x040fe400078e20ff */
[----:B------:R-:W-:Y:S02]  /*09e0*/  @P0 LEA R18, R18, R17, 0x18 ;  /* 0x0000001112120211 */ /* 0x000fe400078ec0ff */
[----:B------:R-:W-:Y:S01]  /*09f0*/  MOV R17, RZ ;  /* 0x000000ff00117202 */ /* 0x000fe20000000f00 */
[----:B------:R-:W-:Y:S01]  /*0a00*/  LDS R7, [R10+0x8] ;  /* 0x000008000a077984 */ /* 0x000fe20000000800 */
[----:B0-----:R-:W-:-:S03]  /*0a10*/  @P0 LEA R12, R5, R18, 0x3 ;  /* 0x00000012050c0211 */ /* 0x001fc600078e18ff */
[----:B------:R-:W0:Y:S04]  /*0a20*/  LDS R8, [R10] ;  /* 0x000000000a087984 */ /* 0x000e280000000800 */
[----:B------:R-:W2:Y:S01]  /*0a30*/  @P0 LDS R17, [R12+-0x8] ;  /* 0xfffff8000c110984 */ /* 0x000ea20000000800 */
[----:B0-----:R-:W-:Y:S01]  /*0a40*/  I2FP.F32.S32 R10, R8 ;  /* 0x00000008000a7245 */ /* 0x001fe20000201400 */
[----:B--2---:R-:W-:Y:S02]  /*0a50*/  IMAD R12, R2, UR5, R17 ;  /* 0x00000005020c7c24 */ /* 0x004fe4000f8e0211 */
[----:B---3--:R-:W-:Y:S02]  /*0a60*/  HADD2.F32 R16, -RZ, R16.H0_H0 ;  /* 0x20000010ff107230 */ /* 0x008fe40000004100 */
[----:B----4-:R-:W-:Y:S01]  /*0a70*/  HADD2.F32 R13, -RZ, R9.H0_H0 ;  /* 0x20000009ff0d7230 */ /* 0x010fe20000004100 */
[----:B------:R-:W-:-:S02]  /*0a80*/  I2FP.F32.S32 R9, R7 ;  /* 0x0000000700097245 */ /* 0x000fc40000201400 */
        /* <DEDUP_REMOVED lines=21> */
[----:B------:R-:W-:-:S04]  /*0be0*/  @P3 IMAD R19, R7, R23, R12 ;  /* 0x0000001707133224 */ /* 0x000fc800078e020c */
[----:B------:R-:W-:Y:S02]  /*0bf0*/  @P3 IMAD.IADD R19, R24, 0x1, R19 ;  /* 0x0000000118133824 */ /* 0x000fe400078e0213 */
[----:B------:R-:W-:Y:S01]  /*0c00*/  @!P2 IMAD R29, R7, R23, R12 ;  /* 0x00000017071da224 */ /* 0x000fe200078e020c */
[----:B------:R-:W1:Y:S08]  /*0c10*/  @P3 LDC.64 R16, c[0x0][0x380] ;  /* 0x0000e000ff103b82 */ /* 0x000e700000000a00 */
[----:B------:R-:W2:Y:S08]  /*0c20*/  @!P2 LDC R13, c[0x0][0x3b4] ;  /* 0x0000ed00ff0dab82 */ /* 0x000eb00000000800 */
[----:B------:R-:W3:Y:S01]  /*0c30*/  @!P0 LDC R28, c[0x0][0x3b4] ;  /* 0x0000ed00ff1c8b82 */ /* 0x000ee20000000800 */
[----:B0-----:R-:W-:-:S04]  /*0c40*/  @P3 IMAD R19, R19, R20, R4 ;  /* 0x0000001413133224 */ /* 0x001fc800078e0204 */
[----:B-1----:R-:W-:Y:S01]  /*0c50*/  @P3 IMAD.WIDE R20, R19, 0x2, R16 ;  /* 0x0000000213143825 */ /* 0x002fe200078e0210 */
[----:B------:R-:W-:-:S03]  /*0c60*/  @!P2 IADD3 R16, PT, PT, R18, R29, RZ ;  /* 0x0000001d1210a210 */ /* 0x000fc60007ffe0ff */
[----:B------:R-:W-:Y:S02]  /*0c70*/  @!P0 IMAD R19, R7, R27, R12 ;  /* 0x0000001b07138224 */ /* 0x000fe400078e020c */
[----:B--2---:R-:W-:-:S03]  /*0c80*/  @!P2 IMAD R29, R16, R13, R4 ;  /* 0x0000000d101da224 */ /* 0x004fc600078e0204 */
[----:B------:R-:W-:Y:S01]  /*0c90*/  @!P0 IADD3 R19, PT, PT, R18, R19, RZ ;  /* 0x0000001312138210 */ /* 0x000fe20007ffe0ff */
[----:B------:R-:W0:Y:S01]  /*0ca0*/  @!P2 LDC.64 R16, c[0x0][0x380] ;  /* 0x0000e000ff10ab82 */ /* 0x000e220000000a00 */
[----:B------:R1:W2:Y:S01]  /*0cb0*/  @P3 LDG.E.U16 R13, desc[UR6][R20.64] ;  /* 0x00000006140d3981 */ /* 0x0002a2000c1e1500 */
[----:B------:R-:W-:Y:S02]  /*0cc0*/  ISETP.GE.AND P1, PT, R27, R8, PT ;  /* 0x000000081b00720c */ /* 0x000fe40003f26270 */
[----:B---3--:R-:W-:Y:S02]  /*0cd0*/  @!P0 IMAD R28, R19, R28, R4 ;  /* 0x0000001c131c8224 */ /* 0x008fe400078e0204 */
[----:B------:R-:W-:Y:S02]  /*0ce0*/  ISETP.LT.OR P1, PT, R24, RZ, P1 ;  /* 0x000000ff1800720c */ /* 0x000fe40000f21670 */
[----:B------:R-:W3:Y:S08]  /*0cf0*/  @!P0 LDC.64 R18, c[0x0][0x380] ;  /* 0x0000e000ff128b82 */ /* 0x000ef00000000a00 */
[----:B-1----:R-:W1:Y:S01]  /*0d00*/  LDC.64 R20, c[0x0][0x3a0] ;  /* 0x0000e800ff147b82 */ /* 0x002e620000000a00 */
[----:B0-----:R-:W-:-:S06]  /*0d10*/  @!P2 IMAD.WIDE R16, R29, 0x2, R16 ;  /* 0x000000021d10a825 */ /* 0x001fcc00078e0210 */
[----:B------:R0:W4:Y:S01]  /*0d20*/  @!P2 LDG.E.U16 R17, desc[UR6][R16.64] ;  /* 0x000000061011a981 */ /* 0x000122000c1e1500 */
[----:B---3--:R-:W-:-:S04]  /*0d30*/  @!P0 IMAD.WIDE R18, R28, 0x2, R18 ;  /* 0x000000021c128825 */ /* 0x008fc800078e0212 */
[----:B------:R-:W-:Y:S02]  /*0d40*/  @!P1 IMAD.IADD R28, R12, 0x1, R24 ;  /* 0x000000010c1c9824 */ /* 0x000fe400078e0218 */
[----:B------:R-:W3:Y:S01]  /*0d50*/  @!P0 LDG.E.U16 R19, desc[UR6][R18.64] ;  /* 0x0000000612138981 */ /* 0x000ee2000c1e1500 */
[----:B0-----:R-:W0:Y:S01]  /*0d60*/  @!P1 LDC R16, c[0x0][0x3b4] ;  /* 0x0000ed00ff109b82 */ /* 0x001e220000000800 */
[----:B------:R-:W-:Y:S02]  /*0d70*/  @!P1 IMAD R27, R7, R27, R28 ;  /* 0x0000001b071b9224 */ /* 0x000fe400078e021c */
[----:B-1----:R-:W-:-:S05]  /*0d80*/  IMAD.WIDE R28, R11, 0x2, R20 ;  /* 0x000000020b1c7825 */ /* 0x002fca00078e0214 */
[----:B------:R-:W1:Y:S01]  /*0d90*/  @!P1 LDC.64 R20, c[0x0][0x380] ;  /* 0x0000e000ff149b82 */ /* 0x000e620000000a00 */
[----:B------:R-:W5:Y:S01]  /*0da0*/  LDG.E.U16 R29, desc[UR6][R28.64] ;  /* 0x000000061c1d7981 */ /* 0x000f62000c1e1500 */
[----:B0-----:R-:W-:-:S04]  /*0db0*/  @!P1 IMAD R27, R27, R16, R4 ;  /* 0x000000101b1b9224 */ /* 0x001fc800078e0204 */
[----:B-1----:R-:W-:-:S06]  /*0dc0*/  @!P1 IMAD.WIDE R20, R27, 0x2, R20 ;  /* 0x000000021b149825 */ /* 0x002fcc00078e0214 */
[----:B------:R0:W3:Y:S01]  /*0dd0*/  @!P1 LDG.E.U16 R21, desc[UR6][R20.64] ;  /* 0x0000000614159981 */ /* 0x0000e2000c1e1500 */
[----:B------:R-:W-:Y:S02]  /*0de0*/  I2FP.F32.S32 R27, R24 ;  /* 0x00000018001b7245 */ /* 0x000fe40000201400 */
[----:B------:R-:W-:-:S03]  /*0df0*/  I2FP.F32.S32 R16, R23 ;  /* 0x0000001700107245 */ /* 0x000fc60000201400 */
[----:B------:R-:W-:Y:S02]  /*0e00*/  FADD R26, R26, -R27 ;  /* 0x8000001b1a1a7221 */ /* 0x000fe40000000000 */
[----:B------:R-:W-:Y:S02]  /*0e10*/  FADD R25, R25, -R16 ;  /* 0x8000001019197221 */ /* 0x000fe40000000000 */
[----:B------:R-:W-:Y:S02]  /*0e20*/  @P3 FADD R16, -R26, 1 ;  /* 0x3f8000001a103421 */ /* 0x000fe40000000100 */
[----:B------:R-:W-:-:S04]  /*0e30*/  @P3 FADD R23, -R25, 1 ;  /* 0x3f80000019173421 */ /* 0x000fc80000000100 */
[----:B------:R-:W-:Y:S01]  /*0e40*/  @P3 FMUL R16, R16, R23 ;  /* 0x0000001710103220 */ /* 0x000fe20000400000 */
[----:B------:R-:W-:Y:S01]  /*0e50*/  @!P2 FADD R23, -R25, 1 ;  /* 0x3f8000001917a421 */ /* 0x000fe20000000100 */
[----:B0-----:R-:W-:-:S03]  /*0e60*/  @!P1 FADD R20, -R26, 1 ;  /* 0x3f8000001a149421 */ /* 0x001fc60000000100 */
[----:B------:R-:W-:Y:S01]  /*0e70*/  @!P2 FMUL R23, R26, R23 ;  /* 0x000000171a17a220 */ /* 0x000fe20000400000 */
[----:B------:R-:W-:Y:S01]  /*0e80*/  @P3 F2FP.F16.F32.PACK_AB R18, RZ, R16 ;  /* 0x00000010ff12323e */ /* 0x000fe200000000ff */
[C---:B------:R-:W-:Y:S01]  /*0e90*/  @!P1 FMUL R20, R25.reuse, R20 ;  /* 0x0000001419149220 */ /* 0x040fe20000400000 */
[----:B------:R-:W-:Y:S02]  /*0ea0*/  PRMT R16, RZ, 0x7610, R16 ;  /* 0x00007610ff107816 */ /* 0x000fe40000000010 */
[----:B------:R-:W-:Y:S01]  /*0eb0*/  @!P2 F2FP.F16.F32.PACK_AB R23, RZ, R23 ;  /* 0x00000017ff17a23e */ /* 0x000fe200000000ff */
[----:B------:R-:W-:Y:S01]  /*0ec0*/  @!P0 FMUL R25, R25, R26 ;  /* 0x0000001a19198220 */ /* 0x000fe20000400000 */
[----:B------:R-:W-:-:S04]  /*0ed0*/  @!P1 F2FP.F16.F32.PACK_AB R20, RZ, R20 ;  /* 0x00000014ff14923e */ /* 0x000fc800000000ff */
[----:B------:R-:W-:Y:S01]  /*0ee0*/  @!P0 F2FP.F16.F32.PACK_AB R25, RZ, R25 ;  /* 0x00000019ff19823e */ /* 0x000fe200000000ff */
[----:B--2---:R-:W-:-:S04]  /*0ef0*/  @P3 HFMA2 R16, R13.H0_H0, R18.H0_H0, RZ.H0_H0 ;  /* 0x200000120d103231 */ /* 0x004fc800000408ff */
[----:B----4-:R-:W-:-:S04]  /*0f00*/  @!P2 HFMA2 R16, R17.H0_H0, R23.H0_H0, R16.H0_H0 ;  /* 0x200000171110a231 */ /* 0x010fc80000040810 */
[----:B---3--:R-:W-:-:S04]  /*0f10*/  @!P1 HFMA2 R16, R21.H0_H0, R20.H0_H0, R16.H0_H0 ;  /* 0x2000001415109231 */ /* 0x008fc80000040810 */
[----:B------:R-:W-:-:S04]  /*0f20*/  @!P0 HFMA2 R16, R19.H0_H0, R25.H0_H0, R16.H0_H0 ;  /* 0x2000001913108231 */ /* 0x000fc80000040810 */
[----:B-----5:R-:W-:-:S07]  /*0f30*/  HFMA2 R22, R29.H0_H0, R16.H0_H0, R22.H0_H0 ;  /* 0x200000101d167231 */ /* 0x020fce0000040816 */
.L_x_145:
[----:B------:R-:W-:Y:S05]  /*0f40*/  BSYNC.RECONVERGENT B0 ;  /* 0x0000000000007941 */ /* 0x000fea0003800200 */
.L_x_144:
[----:B------:R-:W-:-:S04]  /*0f50*/  UIADD3 UR4, UPT, UPT, -UR4, 0x1, URZ ;  /* 0x0000000104047890 */ /* 0x000fc8000fffe1ff */
[----:B------:R-:W-:-:S09]  /*0f60*/  UISETP.NE.AND UP0, UPT, UR4, URZ, UPT ;  /* 0x000000ff0400728c */ /* 0x000fd2000bf05270 */
[----:B------:R-:W-:Y:S05]  /*0f70*/  BRA.U !UP0, `(.L_x_146) ;  /* 0x0000000508687547 */ /* 0x000fea000b800000 */
[----:B------:R-:W-:Y:S02]  /*0f80*/  IADD3 R11, PT, PT, R11, 0x1, RZ ;  /* 0x000000010b0b7810 */ /* 0x000fe40007ffe0ff */
[----:B------:R-:W-:-:S07]  /*0f90*/  IADD3 R3, PT, PT, R3, 0x2, RZ ;  /* 0x0000000203037810 */ /* 0x000fce0007ffe0ff */
.L_x_149:
[----:B------:R-:W-:-:S05]  /*0fa0*/  IMAD.WIDE R16, R3, 0x2, R14 ;  /* 0x0000000203107825 */ /* 0x000fca00078e020e */
[----:B------:R-:W2:Y:S04]  /*0fb0*/  LDG.E.U16 R18, desc[UR6][R16.64] ;  /* 0x0000000610127981 */ /* 0x000ea8000c1e1500 */
[----:B------:R-:W3:Y:S01]  /*0fc0*/  LDG.E.U16 R13, desc[UR6][R16.64+-0x2] ;  /* 0xfffffe06100d7981 */ /* 0x000ee2000c1e1500 */
[----:B------:R-:W-:Y:S01]  /*0fd0*/  IMAD.MOV.U32 R23, RZ, RZ, 0x3f000000 ;  /* 0x3f000000ff177424 */ /* 0x000fe200078e00ff */
[----:B------:R-:W-:Y:S01]  /*0fe0*/  UIADD3 UR4, UPT, UPT, UR4, 0x1, URZ ;  /* 0x0000000104047890 */ /* 0x000fe2000fffe0ff */
[----:B------:R-:W-:Y:S03]  /*0ff0*/  BSSY.RECONVERGENT B0, `(.L_x_147) ;  /* 0x000004f000007945 */ /* 0x000fe60003800200 */
        /* <DEDUP_REMOVED lines=28> */
[----:B------:R-:W2:Y:S01]  /*11c0*/  @!P2 LDC R13, c[0x0][0x3b4] ;  /* 0x0000ed00ff0dab82 */ /* 0x000ea20000000800 */
[----:B0-----:R-:W-:-:S04]  /*11d0*/  @P3 IMAD R19, R19, R21, R4 ;  /* 0x0000001513133224 */ /* 0x001fc800078e0204 */
[----:B-1----:R-:W-:Y:S01]  /*11e0*/  @P3 IMAD.WIDE R20, R19, 0x2, R16 ;  /* 0x0000000213143825 */ /* 0x002fe200078e0210 */
[----:B------:R-:W-:Y:S02]  /*11f0*/  @!P2 IADD3 R16, PT, PT, R29, R18, RZ ;  /* 0x000000121d10a210 */ /* 0x000fe40007ffe0ff */
[----:B------:R-:W0:Y:S01]  /*1200*/  @!P0 LDC R29, c[0x0][0x3b4] ;  /* 0x0000ed00ff1d8b82 */ /* 0x000e220000000800 */
[----:B------:R-:W-:-:S05]  /*1210*/  @!P0 IMAD R19, R7, R27, R12 ;  /* 0x0000001b07138224 */ /* 0x000fca00078e020c */
[----:B------:R-:W-:Y:S01]  /*1220*/  @!P0 IADD3 R19, PT, PT, R19, R18, RZ ;  /* 0x0000001213138210 */ /* 0x000fe20007ffe0ff */
[----:B--2---:R-:W-:Y:S02]  /*1230*/  @!P2 IMAD R18, R16, R13, R4 ;  /* 0x0000000d1012a224 */ /* 0x004fe400078e0204 */
[----:B------:R-:W1:Y:S01]  /*1240*/  @!P2 LDC.64 R16, c[0x0][0x380] ;  /* 0x0000e000ff10ab82 */ /* 0x000e620000000a00 */
[----:B------:R2:W3:Y:S01]  /*1250*/  @P3 LDG.E.U16 R13, desc[UR6][R20.64] ;  /* 0x00000006140d3981 */ /* 0x0004e2000c1e1500 */
[----:B------:R-:W-:-:S04]  /*1260*/  ISETP.GE.AND P1, PT, R27, R8, PT ;  /* 0x000000081b00720c */ /* 0x000fc80003f26270 */
[----:B------:R-:W-:Y:S02]  /*1270*/  ISETP.LT.OR P1, PT, R25, RZ, P1 ;  /* 0x000000ff1900720c */ /* 0x000fe40000f21670 */
[----:B--2---:R-:W2:Y:S01]  /*1280*/  LDC.64 R20, c[0x0][0x3a0] ;  /* 0x0000e800ff147b82 */ /* 0x004ea20000000a00 */
[----:B0-----:R-:W-:Y:S02]  /*1290*/  @!P0 IMAD R29, R19, R29, R4 ;  /* 0x0000001d131d8224 */ /* 0x001fe400078e0204 */
[----:B-1----:R-:W-:-:S05]  /*12a0*/  @!P2 IMAD.WIDE R16, R18, 0x2, R16 ;  /* 0x000000021210a825 */ /* 0x002fca00078e0210 */
[----:B------:R-:W0:Y:S03]  /*12b0*/  @!P0 LDC.64 R18, c[0x0][0x380] ;  /* 0x0000e000ff128b82 */ /* 0x000e260000000a00 */
[----:B------:R-:W-:Y:S01]  /*12c0*/  @!P1 IMAD.IADD R28, R12, 0x1, R25 ;  /* 0x000000010c1c9824 */ /* 0x000fe200078e0219 */
[----:B------:R1:W4:Y:S03]  /*12d0*/  @!P2 LDG.E.U16 R17, desc[UR6][R16.64] ;  /* 0x000000061011a981 */ /* 0x000326000c1e1500 */
[----:B------:R-:W-:Y:S01]  /*12e0*/  @!P1 IMAD R27, R7, R27, R28 ;  /* 0x0000001b071b9224 */ /* 0x000fe200078e021c */
[----:B-1----:R-:W1:Y:S01]  /*12f0*/  @!P1 LDC R16, c[0x0][0x3b4] ;  /* 0x0000ed00ff109b82 */ /* 0x002e620000000800 */
[----:B0-----:R-:W-:-:S04]  /*1300*/  @!P0 IMAD.WIDE R18, R29, 0x2, R18 ;  /* 0x000000021d128825 */ /* 0x001fc800078e0212 */
[----:B--2---:R-:W-:-:S03]  /*1310*/  IMAD.WIDE R28, R11, 0x2, R20 ;  /* 0x000000020b1c7825 */ /* 0x004fc600078e0214 */
[----:B------:R-:W0:Y:S01]  /*1320*/  @!P1 LDC.64 R20, c[0x0][0x380] ;  /* 0x0000e000ff149b82 */ /* 0x000e220000000a00 */
[----:B------:R2:W5:Y:S04]  /*1330*/  @!P0 LDG.E.U16 R19, desc[UR6][R18.64] ;  /* 0x0000000612138981 */ /* 0x000568000c1e1500 */
[----:B------:R-:W5:Y:S01]  /*1340*/  LDG.E.U16 R29, desc[UR6][R28.64] ;  /* 0x000000061c1d7981 */ /* 0x000f62000c1e1500 */
[----:B-1----:R-:W-:-:S04]  /*1350*/  @!P1 IMAD R27, R27, R16, R4 ;  /* 0x000000101b1b9224 */ /* 0x002fc800078e0204 */
[----:B0-----:R-:W-:-:S06]  /*1360*/  @!P1 IMAD.WIDE R20, R27, 0x2, R20 ;  /* 0x000000021b149825 */ /* 0x001fcc00078e0214 */
[----:B------:R0:W5:Y:S01]  /*1370*/  @!P1 LDG.E.U16 R21, desc[UR6][R20.64] ;  /* 0x0000000614159981 */ /* 0x000162000c1e1500 */
        /* <DEDUP_REMOVED lines=8> */
[----:B------:R-:W-:Y:S01]  /*1400*/  @!P2 FMUL R16, R27, R24 ;  /* 0x000000181b10a220 */ /* 0x000fe20000400000 */
[----:B--2---:R-:W-:-:S03]  /*1410*/  @!P1 FADD R18, -R24, 1 ;  /* 0x3f80000018129421 */ /* 0x004fc60000000100 */
[----:B------:R-:W-:Y:S01]  /*1420*/  @P3 F2FP.F16.F32.PACK_AB R25, RZ, R25 ;  /* 0x00000019ff19323e */ /* 0x000fe200000000ff */
[----:B------:R-:W-:Y:S01]  /*1430*/  @!P1 FMUL R18, R18, R23 ;  /* 0x0000001712129220 */ /* 0x000fe20000400000 */
[----:B0-----:R-:W-:Y:S02]  /*1440*/  @!P2 F2FP.F16.F32.PACK_AB R20, RZ, R16 ;  /* 0x00000010ff14a23e */ /* 0x001fe400000000ff */
[----:B------:R-:W-:Y:S01]  /*1450*/  PRMT R16, RZ, 0x7610, R16 ;  /* 0x00007610ff107816 */ /* 0x000fe20000000010 */
[----:B------:R-:W-:Y:S01]  /*1460*/  @!P0 FMUL R23, R23, R24 ;  /* 0x0000001817178220 */ /* 0x000fe20000400000 */
[----:B------:R-:W-:-:S04]  /*1470*/  @!P1 F2FP.F16.F32.PACK_AB R18, RZ, R18 ;  /* 0x00000012ff12923e */ /* 0x000fc800000000ff */
[----:B------:R-:W-:Y:S01]  /*1480*/  @!P0 F2FP.F16.F32.PACK_AB R23, RZ, R23 ;  /* 0x00000017ff17823e */ /* 0x000fe200000000ff */
[----:B---3--:R-:W-:-:S04]  /*1490*/  @P3 HFMA2 R16, R13.H0_H0, R25.H0_H0, RZ.H0_H0 ;  /* 0x200000190d103231 */ /* 0x008fc800000408ff */
[----:B----4-:R-:W-:-:S04]  /*14a0*/  @!P2 HFMA2 R16, R17.H0_H0, R20.H0_H0, R16.H0_H0 ;  /* 0x200000141110a231 */ /* 0x010fc80000040810 */
[----:B-----5:R-:W-:-:S04]  /*14b0*/  @!P1 HFMA2 R16, R21.H0_H0, R18.H0_H0, R16.H0_H0 ;  /* 0x2000001215109231 */ /* 0x020fc80000040810 */
[----:B------:R-:W-:-:S04]  /*14c0*/  @!P0 HFMA2 R16, R19.H0_H0, R23.H0_H0, R16.H0_H0 ;  /* 0x2000001713108231 */ /* 0x000fc80000040810 */
[----:B------:R-:W-:-:S07]  /*14d0*/  HFMA2 R22, R29.H0_H0, R16.H0_H0, R22.H0_H0 ;  /* 0x200000101d167231 */ /* 0x000fce0000040816 */
.L_x_148:
[----:B------:R-:W-:Y:S05]  /*14e0*/  BSYNC.RECONVERGENT B0 ;  /* 0x0000000000007941 */ /* 0x000fea0003800200 */
.L_x_147:
[----:B------:R-:W-:Y:S02]  /*14f0*/  IADD3 R3, PT, PT, R3, 0x2, RZ ;  /* 0x0000000203037810 */ /* 0x000fe40007ffe0ff */
[----:B------:R-:W-:Y:S01]  /*1500*/  IADD3 R11, PT, PT, R11, 0x1, RZ ;  /* 0x000000010b0b7810 */ /* 0x000fe20007ffe0ff */
[----:B------:R-:W-:Y:S06]  /*1510*/  BRA.U UP0, `(.L_x_149) ;  /* 0xfffffff900a07547 */ /* 0x000fec000b83ffff */
.L_x_146:
[----:B------:R-:W0:Y:S01]  /*1520*/  LDCU UR4, c[0x0][0x3b8] ;  /* 0x00007700ff0477ac */ /* 0x000e220008000800 */
[----:B------:R-:W-:-:S04]  /*1530*/  IADD3 R5, PT, PT, R5, 0x1, RZ ;  /* 0x0000000105057810 */ /* 0x000fc80007ffe0ff */
[----:B0-----:R-:W-:-:S13]  /*1540*/  ISETP.NE.AND P0, PT, R5, UR4, PT ;  /* 0x0000000405007c0c */ /* 0x001fda000bf05270 */
[----:B------:R-:W-:Y:S05]  /*1550*/  @P0 BRA `(.L_x_150) ;  /* 0xfffffff000dc0947 */ /* 0x000fea000383ffff */
.L_x_143:
[----:B------:R-:W0:Y:S02]  /*1560*/  LDC.64 R2, c[0x0][0x3c8] ;  /* 0x0000f200ff027b82 */ /* 0x000e240000000a00 */
[----:B0-----:R-:W-:-:S05]  /*1570*/  IMAD.WIDE R2, R0, 0x2, R2 ;  /* 0x0000000200027825 */ /* 0x001fca00078e0202 */
[----:B------:R-:W-:Y:S01]  /*1580*/  STG.E.U16 desc[UR6][R2.64], R22 ;  /* 0x0000001602007986 */ /* 0x000fe2000c101506 */
[----:B------:R-:W-:Y:S05]  /*1590*/  EXIT ;  /* 0x000000000000794d */ /* 0x000fea0003800000 */
.L_x_151:
        /* <DEDUP_REMOVED lines=14> */
.L_x_165:


//--------------------- .text._Z20deform_attn_baselineI6__halfEvPKT_PKlS5_S3_S3_iiiiiiiPS1_ --------------------------
	.section	.text._Z20deform_attn_baselineI6__halfEvPKT_PKlS5_S3_S3_iiiiiiiPS1_,"ax",@progbits
	.align	128
        .global         _Z20deform_attn_baselineI6__halfEvPKT_PKlS5_S3_S3_iiiiiiiPS1_
        .type           _Z20deform_attn_baselineI6__halfEvPKT_PKlS5_S3_S3_iiiiiiiPS1_,@function
        .size           _Z20deform_attn_baselineI6__halfEvPKT_PKlS5_S3_S3_iiiiiiiPS1_,(.L_x_166 - _Z20deform_attn_baselineI6__halfEvPKT_PKlS5_S3_S3_iiiiiiiPS1_)
        .other          _Z20deform_attn_baselineI6__halfEvPKT_PKlS5_S3_S3_iiiiiiiPS1_,@"STO_CUDA_ENTRY STV_DEFAULT"
_Z20deform_attn_baselineI6__halfEvPKT_PKlS5_S3_S3_iiiiiiiPS1_:
.text._Z20deform_attn_baselineI6__halfEvPKT_PKlS5_S3_S3_iiiiiiiPS1_:
        /* <DEDUP_REMOVED lines=103> */
[----:B------:R-:W-:-:S03]  /*0670*/  ISETP.GE.AND P3, PT, R7, RZ, PT ;  /* 0x000000ff0700720c */ /* 0x000fc60003f66270 */
[----:B------:R-:W-:-:S04]  /*0680*/  IMAD.MOV R9, RZ, RZ, -R12 ;  /* 0x000000ffff097224 */ /* 0x000fc800078e0a0c */
[----:B------:R-:W-:-:S05]  /*0690*/  IMAD R8, R5, R9, R8 ;  /* 0x0000000905087224 */ /* 0x000fca00078e0208 */
[----:B------:R-:W-:Y:S01]  /*06a0*/  ISETP.GT.U32.AND P2, PT, R5, R8, PT ;  /* 0x000000080500720c */ /* 0x000fe20003f44070 */
[----:B0-----:R-:W-:-:S04]  /*06b0*/  UIADD3 UR4, UP0, UPT, UR4, 0x2, URZ ;  /* 0x0000000204047890 */ /* 0x001fc8000ff1e0ff */
[----:B------:R-:W-:Y:S02]  /*06c0*/  UIADD3.X UR5, UPT, UPT, URZ, UR5, URZ, UP0, !UPT ;  /* 0x00000005ff057290 */ /* 0x000fe400087fe4ff */
[----:B------:R-:W-:-:S04]  /*06d0*/  MOV R14, UR4 ;  /* 0x00000004000e7c02 */ /* 0x000fc80008000f00 */
[----:B------:R-:W-:Y:S02]  /*06e0*/  MOV R15, UR5 ;  /* 0x00000005000f7c02 */ /* 0x000fe40008000f00 */
        /* <DEDUP_REMOVED lines=9> */
.L_x_159:
[----:B------:R-:W0:Y:S01]  /*0780*/  LDCU UR4, c[0x0][0x3c0] ;  /* 0x00007800ff0477ac */ /* 0x000e220008000800 */
[----:B------:R-:W1:Y:S01]  /*0790*/  LDC.64 R16, c[0x0][0x388] ;  /* 0x0000e200ff107b82 */ /* 0x000e620000000a00 */
[C---:B------:R-:W-:Y:S01]  /*07a0*/  IMAD.SHL.U32 R7, R5.reuse, 0x2, RZ ;  /* 0x0000000205077824 */ /* 0x040fe200078e00ff */
[----:B------:R-:W-:Y:S01]  /*07b0*/  ISETP.NE.AND P0, PT, R5, RZ, PT ;  /* 0x000000ff0500720c */ /* 0x000fe20003f05270 */
[----:B------:R-:W-:Y:S01]  /*07c0*/  HFMA2 R13, -RZ, RZ, 0, 0 ;  /* 0x00000000ff0d7431 */ /* 0x000fe200000001ff */
[----:B------:R-:W-:Y:S01]  /*07d0*/  MOV R25, 0x3f000000 ;  /* 0x3f00000000197802 */ /* 0x000fe20000000f00 */
[----:B------:R-:W2:Y:S01]  /*07e0*/  LDCU UR5, c[0x0][0x3ac] ;  /* 0x00007580ff0577ac */ /* 0x000ea20008000800 */
[----:B------:R-:W-:-:S09]  /*07f0*/  LEA R3, R6, R7, 0x1 ;  /* 0x0000000706037211 */ /* 0x000fd200078e08ff */
[----:B------:R-:W3:Y:S01]  /*0800*/  @P0 LDC.64 R18, c[0x0][0x390] ;  /* 0x0000e400ff120b82 */ /* 0x000ee20000000a00 */
[----:B0-----:R-:W-:-:S04]  /*0810*/  IMAD R3, R3, UR4, RZ ;  /* 0x0000000403037c24 */ /* 0x001fc8000f8e02ff */
[----:B------:R-:W-:-:S04]  /*0820*/  IMAD.WIDE R10, R3, 0x2, R14 ;  /* 0x00000002030a7825 */ /* 0x000fc800078e020e */
[----:B-1----:R-:W-:Y:S01]  /*0830*/  IMAD.WIDE.U32 R16, R7, 0x8, R16 ;  /* 0x0000000807107825 */ /* 0x002fe200078e0010 */
[----:B------:R-:W4:Y:S04]  /*0840*/  LDG.E.U16 R12, desc[UR6][R10.64] ;  /* 0x000000060a0c7981 */ /* 0x000f28000c1e1500 */
[----:B------:R-:W5:Y:S04]  /*0850*/  LDG.E.U16 R9, desc[UR6][R10.64+-0x2] ;  /* 0xfffffe060a097981 */ /* 0x000f68000c1e1500 */
[----:B------:R-:W2:Y:S04]  /*0860*/  LDG.E R7, desc[UR6][R16.64+0x8] ;  /* 0x0000080610077981 */ /* 0x000ea8000c1e1900 */
[----:B------:R-:W2:Y:S01]  /*0870*/  LDG.E R8, desc[UR6][R16.64] ;  /* 0x0000000610087981 */ /* 0x000ea2000c1e1900 */
[----:B---3--:R-:W-:-:S05]  /*0880*/  @P0 IMAD.WIDE.U32 R18, R5, 0x8, R18 ;  /* 0x0000000805120825 */ /* 0x008fca00078e0012 */
[----:B------:R-:W3:Y:S01]  /*0890*/  @P0 LDG.E R13, desc[UR6][R18.64+-0x8] ;  /* 0xfffff806120d0981 */ /* 0x000ee2000c1e1900 */
[----:B------:R-:W-:Y:S01]  /*08a0*/  BSSY.RECONVERGENT B0, `(.L_x_153) ;  /* 0x0000053000007945 */ /* 0x000fe20003800200 */
        /* <DEDUP_REMOVED lines=10> */
[----:B------:R-:W-:Y:S01]  /*0950*/  FFMA R25, R11, R25, -0.5 ;  /* 0xbf0000000b197423 */ /* 0x000fe20000000019 */
[----:B------:R-:W-:Y:S01]  /*0960*/  IMAD.IADD R11, R6, 0x1, R5 ;  /* 0x00000001060b7824 */ /* 0x000fe200078e0205 */
[----:B------:R-:W-:-:S03]  /*0970*/  FSETP.GT.AND P0, PT, R26, -1, PT ;  /* 0xbf8000001a00780b */ /* 0x000fc60003f04000 */
[----:B------:R-:W-:Y:S01]  /*0980*/  IMAD R11, R11, UR4, RZ ;  /* 0x000000040b0b7c24 */ /* 0x000fe2000f8e02ff */
        /* <DEDUP_REMOVED lines=15> */
[----:B------:R-:W-:Y:S01]  /*0a80*/  @P3 IADD3 R19, PT, PT, R24, R19, RZ ;  /* 0x0000001318133210 */ /* 0x000fe20007ffe0ff */
[----:B------:R-:W-:Y:S01]  /*0a90*/  @!P2 IMAD R29, R7, R23, R12 ;  /* 0x00000017071da224 */ /* 0x000fe200078e020c */
[----:B------:R-:W1:Y:S08]  /*0aa0*/  @P3 LDC.64 R16, c[0x0][0x380] ;  /* 0x0000e000ff103b82 */ /* 0x000e700000000a00 */
[----:B------:R-:W2:Y:S08]  /*0ab0*/  @!P2 LDC R13, c[0x0][0x3b4] ;  /* 0x0000ed00ff0dab82 */ /* 0x000eb00000000800 */
[----:B------:R-:W3:Y:S01]  /*0ac0*/  @!P0 LDC R28, c[0x0][0x3b4] ;  /* 0x0000ed00ff1c8b82 */ /* 0x000ee20000000800 */
[----:B0-----:R-:W-:-:S04]  /*0ad0*/  @P3 IMAD R19, R19, R20, R4 ;  /* 0x0000001413133224 */ /* 0x001fc800078e0204 */
[----:B-1----:R-:W-:-:S04]  /*0ae0*/  @P3 IMAD.WIDE R20, R19, 0x2, R16 ;  /* 0x0000000213143825 */ /* 0x002fc800078e0210 */
[----:B------:R-:W-:Y:S02]  /*0af0*/  @!P0 IMAD R19, R7, R27, R12 ;  /* 0x0000001b07138224 */ /* 0x000fe400078e020c */
[----:B------:R-:W-:-:S03]  /*0b00*/  @!P2 IMAD.IADD R16, R18, 0x1, R29 ;  /* 0x000000011210a824 */ /* 0x000fc600078e021d */
[----:B------:R-:W-:Y:S01]  /*0b10*/  @!P0 IADD3 R19, PT, PT, R18, R19, RZ ;  /* 0x0000001312138210 */ /* 0x000fe20007ffe0ff */
[--C-:B--2---:R-:W-:Y:S02]  /*0b20*/  @!P2 IMAD R29, R16, R13, R4.reuse ;  /* 0x0000000d101da224 */ /* 0x104fe400078e0204 */
[----:B------:R-:W0:Y:S01]  /*0b30*/  @!P2 LDC.64 R16, c[0x0][0x380] ;  /* 0x0000e000ff10ab82 */ /* 0x000e220000000a00 */
[----:B------:R1:W2:Y:S01]  /*0b40*/  @P3 LDG.E.U16 R13, desc[UR6][R20.64] ;  /* 0x00000006140d3981 */ /* 0x0002a2000c1e1500 */
[----:B------:R-:W-:Y:S01]  /*0b50*/  ISETP.GE.AND P1, PT, R27, R8, PT ;  /* 0x000000081b00720c */ /* 0x000fe20003f26270 */
[----:B---3--:R-:W-:-:S03]  /*0b60*/  @!P0 IMAD R28, R19, R28, R4 ;  /* 0x0000001c131c8224 */ /* 0x008fc600078e0204 */
[----:B------:R-:W-:Y:S02]  /*0b70*/  ISETP.LT.OR P1, PT, R24, RZ, P1 ;  /* 0x000000ff1800720c */ /* 0x000fe40000f21670 */
[----:B------:R-:W3:Y:S08]  /*0b80*/  @!P0 LDC.64 R18, c[0x0][0x380] ;  /* 0x0000e000ff128b82 */ /* 0x000ef00000000a00 */
[----:B-1----:R-:W1:Y:S01]  /*0b90*/  LDC.64 R20, c[0x0][0x3a0] ;  /* 0x0000e800ff147b82 */ /* 0x002e620000000a00 */
[----:B0-----:R-:W-:-:S06]  /*0ba0*/  @!P2 IMAD.WIDE R16, R29, 0x2, R16 ;  /* 0x000000021d10a825 */ /* 0x001fcc00078e0210 */
[----:B------:R0:W4:Y:S01]  /*0bb0*/  @!P2 LDG.E.U16 R17, desc[UR6][R16.64] ;  /* 0x000000061011a981 */ /* 0x000122000c1e1500 */
[----:B---3--:R-:W-:Y:S01]  /*0bc0*/  @!P0 IMAD.WIDE R18, R28, 0x2, R18 ;  /* 0x000000021c128825 */ /* 0x008fe200078e0212 */
[----:B------:R-:W-:-:S05]  /*0bd0*/  @!P1 IADD3 R28, PT, PT, R12, R24, RZ ;  /* 0x000000180c1c9210 */ /* 0x000fca0007ffe0ff */
[----:B------:R-:W-:Y:S01]  /*0be0*/  @!P1 IMAD R27, R7, R27, R28 ;  /* 0x0000001b071b9224 */ /* 0x000fe200078e021c */
[----:B------:R-:W3:Y:S01]  /*0bf0*/  @!P0 LDG.E.U16 R19, desc[UR6][R18.64] ;  /* 0x0000000612138981 */ /* 0x000ee2000c1e1500 */
[----:B0-----:R-:W0:Y:S01]  /*0c00*/  @!P1 LDC R16, c[0x0][0x3b4] ;  /* 0x0000ed00ff109b82 */ /* 0x001e220000000800 */
[----:B-1----:R-:W-:-:S06]  /*0c10*/  IMAD.WIDE R28, R11, 0x2, R20 ;  /* 0x000000020b1c7825 */ /* 0x002fcc00078e0214 */
[----:B------:R-:W5:Y:S01]  /*0c20*/  LDG.E.U16 R29, desc[UR6][R28.64] ;  /* 0x000000061c1d7981 */ /* 0x000f62000c1e1500 */
[----:B------:R-:W1:Y:S01]  /*0c30*/  @!P1 LDC.64 R20, c[0x0][0x380] ;  /* 0x0000e000ff149b82 */ /* 0x000e620000000a00 */
        /* <DEDUP_REMOVED lines=25> */
.L_x_154:
[----:B------:R-:W-:Y:S05]  /*0dd0*/  BSYNC.RECONVERGENT B0 ;  /* 0x0000000000007941 */ /* 0x000fea0003800200 */
.L_x_153:
[----:B------:R-:W-:-:S04]  /*0de0*/  UIADD3 UR4, UPT, UPT, -UR4, 0x1, URZ ;  /* 0x0000000104047890 */ /* 0x000fc8000fffe1ff */
[----:B------:R-:W-:-:S09]  /*0df0*/  UISETP.NE.AND UP0, UPT, UR4, URZ, UPT ;  /* 0x000000ff0400728c */ /* 0x000fd2000bf05270 */
[----:B------:R-:W-:Y:S05]  /*0e00*/  BRA.U !UP0, `(.L_x_155) ;  /* 0x0000000508687547 */ /* 0x000fea000b800000 */
[----:B------:R-:W-:Y:S02]  /*0e10*/  IADD3 R11, PT, PT, R11, 0x1, RZ ;  /* 0x000000010b0b7810 */ /* 0x000fe40007ffe0ff */
[----:B------:R-:W-:-:S07]  /*0e20*/  IADD3 R3, PT, PT, R3, 0x2, RZ ;  /* 0x0000000203037810 */ /* 0x000fce0007ffe0ff */
.L_x_158:
        /* <DEDUP_REMOVED lines=34> */
[----:B------:R-:W2:Y:S01]  /*1050*/  @!P2 LDC R13, c[0x0][0x3b4] ;  /* 0x0000ed00ff0dab82 */ /* 0x000ea20000000800 */
[----:B0-----:R-:W-:-:S04]  /*1060*/  @P3 IMAD R19, R19, R21, R4 ;  /* 0x0000001513133224 */ /* 0x001fc800078e0204 */
[----:B-1----:R-:W-:Y:S01]  /*1070*/  @P3 IMAD.WIDE R20, R19, 0x2, R16 ;  /* 0x0000000213143825 */ /* 0x002fe200078e0210 */
[----:B------:R-:W-:Y:S02]  /*1080*/  @!P2 IADD3 R16, PT, PT, R29, R18, RZ ;  /* 0x000000121d10a210 */ /* 0x000fe40007ffe0ff */
[----:B------:R-:W0:Y:S01]  /*1090*/  @!P0 LDC R29, c[0x0][0x3b4] ;  /* 0x0000ed00ff1d8b82 */ /* 0x000e220000000800 */
[----:B------:R-:W-:-:S04]  /*10a0*/  @!P0 IMAD R19, R7, R27, R12 ;  /* 0x0000001b07138224 */ /* 0x000fc800078e020c */
[----:B------:R-:W-:Y:S02]  /*10b0*/  @!P0 IMAD.IADD R19, R19, 0x1, R18 ;  /* 0x0000000113138824 */ /* 0x000fe400078e0212 */
        /* <DEDUP_REMOVED lines=9> */
[----:B------:R-:W-:Y:S01]  /*1150*/  @!P1 IADD3 R28, PT, PT, R12, R25, RZ ;  /* 0x000000190c1c9210 */ /* 0x000fe20007ffe0ff */
[----:B------:R1:W4:Y:S04]  /*1160*/  @!P2 LDG.E.U16 R17, desc[UR6][R16.64] ;  /* 0x000000061011a981 */ /* 0x000328000c1e1500 */
        /* <DEDUP_REMOVED lines=32> */
.L_x_157:
[----:B------:R-:W-:Y:S05]  /*1370*/  BSYNC.RECONVERGENT B0 ;  /* 0x0000000000007941 */ /* 0x000fea0003800200 */
.L_x_156:
[----:B------:R-:W-:Y:S02]  /*1380*/  IADD3 R3, PT, PT, R3, 0x2, RZ ;  /* 0x0000000203037810 */ /* 0x000fe40007ffe0ff */
[----:B------:R-:W-:Y:S01]  /*1390*/  IADD3 R11, PT, PT, R11, 0x1, RZ ;  /* 0x000000010b0b7810 */ /* 0x000fe20007ffe0ff */
[----:B------:R-:W-:Y:S06]  /*13a0*/  BRA.U UP0, `(.L_x_158) ;  /* 0xfffffff900a07547 */ /* 0x000fec000b83ffff */
.L_x_155:
[----:B------:R-:W0:Y:S01]  /*13b0*/  LDCU UR4, c[0x0][0x3b8] ;  /* 0x00007700ff0477ac */ /* 0x000e220008000800 */
[----:B------:R-:W-:-:S04]  /*13c0*/  IADD3 R5, PT, PT, R5, 0x1, RZ ;  /* 0x0000000105057810 */ /* 0x000fc80007ffe0ff */
[----:B0-----:R-:W-:-:S13]  /*13d0*/  ISETP.NE.AND P0, PT, R5, UR4, PT ;  /* 0x0000000405007c0c */ /* 0x001fda000bf05270 */
[----:B------:R-:W-:Y:S05]  /*13e0*/  @P0 BRA `(.L_x_159) ;  /* 0xfffffff000e40947 */ /* 0x000fea000383ffff */
.L_x_152:
[----:B------:R-:W0:Y:S02]  /*13f0*/  LDC.64 R2, c[0x0][0x3c8] ;  /* 0x0000f200ff027b82 */ /* 0x000e240000000a00 */
[----:B0-----:R-:W-:-:S05]  /*1400*/  IMAD.WIDE R2, R0, 0x2, R2 ;  /* 0x0000000200027825 */ /* 0x001fca00078e0202 */
[----:B------:R-:W-:Y:S01]  /*1410*/  STG.E.U16 desc[UR6][R2.64], R22 ;  /* 0x0000001602007986 */ /* 0x000fe2000c101506 */
[----:B------:R-:W-:Y:S05]  /*1420*/  EXIT ;  /* 0x000000000000794d */ /* 0x000fea0003800000 */
.L_x_160:
        /* <DEDUP_REMOVED lines=13> */
.L_x_166:


//--------------------- .nv.shared.reserved.0     --------------------------
	.section	.nv.shared.reserved.0,"aw",@nobits
	.weak		__nv_reservedSMEM_offset_0_alias
	.size		__nv_reservedSMEM_offset_0_alias, 0, 64
	.other		__nv_reservedSMEM_offset_0_alias,@"STO_CUDA_RESERVED_SHARED STV_DEFAULT"
__nv_reservedSMEM_offset_0_alias:
	.zero		0
	.zero		64


//--------------------- .nv.shared._Z23deform_attn_shared_metaI6__halfEvPKT_PKlS5_S3_S3_iiiiiiiPS1_ --------------------------
	.section	.nv.shared._Z23deform_attn_shared_metaI6__halfEvPKT_PKlS5_S3_S3_iiiiiiiPS1_,"aw",@nobits
	.sectionflags	@""
	.align	8
.nv.shared._Z23deform_attn_shared_metaI6__halfEvPKT_PKlS5_S3_S3_iiiiiiiPS1_:
	.zero		1120


//--------------------- .nv.constant0._Z23deform_attn_grid_strideI6__halfEvPKT_PKlS5_S3_S3_iiiiiiiPS1_ --------------------------
	.section	.nv.constant0._Z23deform_attn_grid_strideI6__halfEvPKT_PKlS5_S3_S3_iiiiiiiPS1_,"a",@progbits
	.sectionflags	@""
	.align	4
.nv.constant0._Z23deform_attn_grid_strideI6__halfEvPKT_PKlS5_S3_S3_iiiiiiiPS1_:
	.zero		976


//--------------------- .nv.constant0._Z30deform_attn_precompute_weightsI6__halfEvPKT_PKlS5_S3_S3_iiiiiiiPS1_ --------------------------
	.section	.nv.constant0._Z30deform_attn_precompute_weightsI6__halfEvPKT_PKlS5_S3_S3_iiiiiiiPS1_,"a",@progbits
	.sectionflags	@""
	.align	4
.nv.constant0._Z30deform_attn_precompute_weightsI6__halfEvPKT_PKlS5_S3_S3_iiiiiiiPS1_:
	.zero		976


//--------------------- .nv.constant0._Z25deform_attn_float2_coordsI6__halfEvPKT_PKlS5_S3_S3_iiiiiiiPS1_ --------------------------
	.section	.nv.constant0._Z25deform_attn_float2_coordsI6__halfEvPKT_PKlS5_S3_S3_iiiiiiiPS1_,"a",@progbits
	.sectionflags	@""
	.align	4
.nv.constant0._Z25deform_attn_float2_coordsI6__halfEvPKT_PKlS5_S3_S3_iiiiiiiPS1_:
	.zero		976


//--------------------- .nv.constant0._Z20deform_attn_unrolledI6__halfEvPKT_PKlS5_S3_S3_iiiiiiiPS1_ --------------------------
	.section	.nv.constant0._Z20deform_attn_unrolledI6__halfEvPKT_PKlS5_S3_S3_iiiiiiiPS1_,"a",@progbits
	.sectionflags	@""
	.align	4
.nv.constant0._Z20deform_attn_unrolledI6__halfEvPKT_PKlS5_S3_S3_iiiiiiiPS1_:
	.zero		976


//--------------------- .nv.constant0._Z23deform_attn_shared_metaI6__halfEvPKT_PKlS5_S3_S3_iiiiiiiPS1_ --------------------------
	.section	.nv.constant0._Z23deform_attn_shared_metaI6__halfEvPKT_PKlS5_S3_S3_iiiiiiiPS1_,"a",@progbits
	.sectionflags	@""
	.align	4
.nv.constant0._Z23deform_attn_shared_metaI6__halfEvPKT_PKlS5_S3_S3_iiiiiiiPS1_:
	.zero		976


//--------------------- .nv.constant0._Z20deform_attn_baselineI6__halfEvPKT_PKlS5_S3_S3_iiiiiiiPS1_ --------------------------
	.section	.nv.constant0._Z20deform_attn_baselineI6__halfEvPKT_PKlS5_S3_S3_iiiiiiiPS1_,"a",@progbits
	.sectionflags	@""
	.align	4
.nv.constant0._Z20deform_attn_baselineI6__halfEvPKT_PKlS5_S3_S3_iiiiiiiPS1_:
	.zero		976


//--------------------- SYMBOLS --------------------------

	.type		.nv.reservedSmem.offset0,@object
	.size		.nv.reservedSmem.offset0,0x4
	.type		.nv.reservedSmem.cap,@object
	.size		.nv.reservedSmem.cap,0x4
